// auto-generated by cutlass_sweep.gemm — config: {"arch": "sm_90", "cluster_m": 1, "cluster_n": 1, "dtype": "int8", "dtype_b": "int8", "layout": "nt", "stages": 0, "tile_k": 32, "tile_m": 384, "tile_n": 512}
#include "cutlass/cutlass.h"
#include "cutlass/gemm/collective/collective_builder.hpp"
#include "cutlass/gemm/device/gemm_universal_adapter.h"
#include "cutlass/gemm/kernel/gemm_universal.hpp"
#include "cutlass/epilogue/collective/collective_builder.hpp"

using ElemA = int8_t;
using ElemB = int8_t;
using ElemCD = int8_t;
using Acc  = int32_t;
using TileShape    = cute::Shape<cute::_384, cute::_512, cute::_32>;
using ClusterShape = cute::Shape<cute::_1, cute::_1, cute::_1>;

using CollectiveEpilogue = typename cutlass::epilogue::collective::CollectiveBuilder<
    cutlass::arch::Sm90, cutlass::arch::OpClassTensorOp,
    TileShape, ClusterShape,
    cutlass::epilogue::collective::EpilogueTileAuto,
    Acc, Acc,
    ElemCD, cutlass::layout::RowMajor, 128 / cutlass::sizeof_bits<ElemCD>::value,
    ElemCD, cutlass::layout::RowMajor, 128 / cutlass::sizeof_bits<ElemCD>::value,
    cutlass::epilogue::collective::EpilogueScheduleAuto
  >::CollectiveOp;

using CollectiveMainloop = typename cutlass::gemm::collective::CollectiveBuilder<
    cutlass::arch::Sm90, cutlass::arch::OpClassTensorOp,
    ElemA, cutlass::layout::RowMajor, 128 / cutlass::sizeof_bits<ElemA>::value,
    ElemB, cutlass::layout::ColumnMajor, 128 / cutlass::sizeof_bits<ElemB>::value,
    Acc,
    TileShape, ClusterShape,
    cutlass::gemm::collective::StageCountAutoCarveout<static_cast<int>(sizeof(typename CollectiveEpilogue::SharedStorage))>,
    cutlass::gemm::collective::KernelScheduleAuto
  >::CollectiveOp;

using GemmKernel = cutlass::gemm::kernel::GemmUniversal<
    cute::Shape<int,int,int,int>,
    CollectiveMainloop,
    CollectiveEpilogue
>;
using Gemm = cutlass::gemm::device::GemmUniversalAdapter<GemmKernel>;

// Force the device kernel symbol into the cubin without needing a host main.
auto* _anchor = &cutlass::device_kernel<GemmKernel>;


// ===== COMPILED SASS (sm_90a) =====

	.target	sm_90a

	.elftype	@"ET_EXEC"


//--------------------- .note.nv.tkinfo           --------------------------
	.section	.note.nv.tkinfo,"",@"SHT_NOTE"
	.sectionflags	@"SHF_NOTE_NV_TKINFO"
	.tkinfo
        /*0018*/ 	.word	0x00000002
        /*0030*/ 	.string	""
        /*0030*/ 	.string	"ptxas"
        /*0030*/ 	.string	"Cuda compilation tools, release 13.0, V13.0.88"
        /*0030*/ 	.string	"Build cuda_13.0.r13.0/compiler.36424714_0"
        /*0030*/ 	.string	"-arch sm_90a -m 64 "



//--------------------- .note.nv.cuinfo           --------------------------
	.section	.note.nv.cuinfo,"",@"SHT_NOTE"
	.sectionflags	@"SHF_NOTE_NV_CUINFO"
        /*0018*/ 	.short	0x0002
        /*001a*/ 	.short	0x005a
        /*001c*/ 	.short	0x0082
	.zero		2


//--------------------- .nv.info                  --------------------------
	.section	.nv.info,"",@"SHT_CUDA_INFO"
	.align	4


	//----- nvinfo : EIATTR_REGCOUNT
	.align		4
        /*0000*/ 	.byte	0x04, 0x2f
        /*0002*/ 	.short	(.L_15 - .L_14)
	.align		4
.L_14:
        /*0004*/ 	.word	index@(_ZN7cutlass13device_kernelINS_4gemm6kernel13GemmUniversalIN4cute5tupleIJiiiiEEENS1_10collective13CollectiveMmaINS1_34MainloopSm90TmaGmmaWarpSpecializedILi8ENS5_IJNS4_1CILi1EEESB_SB_EEENS1_35KernelTmaWarpSpecializedCooperativeEEENS5_IJNSA_ILi384EEENSA_ILi512EEENSA_ILi32EEEEEEaNS5_IJlSB_lEEEaSJ_NS4_8TiledMMAINS4_8MMA_AtomIJNS4_4SM904GMMA27MMA_64x256x32_S32S8S8_SS_TNEEEENS4_6LayoutINS5_IJNSA_ILi2EEESB_SB_EEENS5_IJSB_NSA_ILi0EEEST_EEEEENS5_IJNS4_10UnderscoreESW_SW_EEEEENS4_13SM90_TMA_LOADENS4_14ComposedLayoutINS4_7SwizzleILi1ELi4ELi3EEENS4_18smem_ptr_flag_bitsILi8EEENSQ_INS5_IJNSA_ILi8EEESH_EEENS5_IJSH_SB_EEEEEEEvNS4_8identityESZ_S19_vS1A_EENS_8epilogue10collective6detail29Sm90TmaWarpSpecializedAdapterINS1D_15DefaultEpilogueIaSJ_SJ_NS1C_6thread17LinearCombinationIaLi1EiiLNS1H_9ScaleType4KindE0ELNS_15FloatRoundStyleE2EaEENS1_15EpilogueDefaultEEEEEvvEEEEvNT_6ParamsE)
        /*0008*/ 	.word	0x000000a8


	//----- nvinfo : EIATTR_FRAME_SIZE
	.align		4
.L_15:
        /*000c*/ 	.byte	0x04, 0x11
        /*000e*/ 	.short	(.L_17 - .L_16)
	.align		4
.L_16:
        /*0010*/ 	.word	index@(_ZN7cutlass13device_kernelINS_4gemm6kernel13GemmUniversalIN4cute5tupleIJiiiiEEENS1_10collective13CollectiveMmaINS1_34MainloopSm90TmaGmmaWarpSpecializedILi8ENS5_IJNS4_1CILi1EEESB_SB_EEENS1_35KernelTmaWarpSpecializedCooperativeEEENS5_IJNSA_ILi384EEENSA_ILi512EEENSA_ILi32EEEEEEaNS5_IJlSB_lEEEaSJ_NS4_8TiledMMAINS4_8MMA_AtomIJNS4_4SM904GMMA27MMA_64x256x32_S32S8S8_SS_TNEEEENS4_6LayoutINS5_IJNSA_ILi2EEESB_SB_EEENS5_IJSB_NSA_ILi0EEEST_EEEEENS5_IJNS4_10UnderscoreESW_SW_EEEEENS4_13SM90_TMA_LOADENS4_14ComposedLayoutINS4_7SwizzleILi1ELi4ELi3EEENS4_18smem_ptr_flag_bitsILi8EEENSQ_INS5_IJNSA_ILi8EEESH_EEENS5_IJSH_SB_EEEEEEEvNS4_8identityESZ_S19_vS1A_EENS_8epilogue10collective6detail29Sm90TmaWarpSpecializedAdapterINS1D_15DefaultEpilogueIaSJ_SJ_NS1C_6thread17LinearCombinationIaLi1EiiLNS1H_9ScaleType4KindE0ELNS_15FloatRoundStyleE2EaEENS1_15EpilogueDefaultEEEEEvvEEEEvNT_6ParamsE)
        /*0014*/ 	.word	0x00001310


	//----- nvinfo : EIATTR_MIN_STACK_SIZE
	.align		4
.L_17:
        /*0018*/ 	.byte	0x04, 0x12
        /*001a*/ 	.short	(.L_19 - .L_18)
	.align		4
.L_18:
        /*001c*/ 	.word	index@(_ZN7cutlass13device_kernelINS_4gemm6kernel13GemmUniversalIN4cute5tupleIJiiiiEEENS1_10collective13CollectiveMmaINS1_34MainloopSm90TmaGmmaWarpSpecializedILi8ENS5_IJNS4_1CILi1EEESB_SB_EEENS1_35KernelTmaWarpSpecializedCooperativeEEENS5_IJNSA_ILi384EEENSA_ILi512EEENSA_ILi32EEEEEEaNS5_IJlSB_lEEEaSJ_NS4_8TiledMMAINS4_8MMA_AtomIJNS4_4SM904GMMA27MMA_64x256x32_S32S8S8_SS_TNEEEENS4_6LayoutINS5_IJNSA_ILi2EEESB_SB_EEENS5_IJSB_NSA_ILi0EEEST_EEEEENS5_IJNS4_10UnderscoreESW_SW_EEEEENS4_13SM90_TMA_LOADENS4_14ComposedLayoutINS4_7SwizzleILi1ELi4ELi3EEENS4_18smem_ptr_flag_bitsILi8EEENSQ_INS5_IJNSA_ILi8EEESH_EEENS5_IJSH_SB_EEEEEEEvNS4_8identityESZ_S19_vS1A_EENS_8epilogue10collective6detail29Sm90TmaWarpSpecializedAdapterINS1D_15DefaultEpilogueIaSJ_SJ_NS1C_6thread17LinearCombinationIaLi1EiiLNS1H_9ScaleType4KindE0ELNS_15FloatRoundStyleE2EaEENS1_15EpilogueDefaultEEEEEvvEEEEvNT_6ParamsE)
        /*0020*/ 	.word	0x00001310
.L_19:


//--------------------- .nv.compat                --------------------------
	.section	.nv.compat,"",@"SHT_CUDA_COMPAT_INFO"
	.align	4
        /*0000*/ 	.byte	0x02, 0x09, 0x01, 0x00, 0x02, 0x02, 0x04, 0x00, 0x02, 0x05, 0x05, 0x00, 0x03, 0x07, 0x01, 0x01
        /*0010*/ 	.byte	0x02, 0x03, 0x01, 0x00, 0x02, 0x06, 0x01, 0x00, 0x04, 0x0b, 0x08, 0x00, 0x00, 0x00, 0x00, 0x00
        /*0020*/ 	.byte	0x00, 0x00, 0x00, 0x00


//--------------------- .nv.info._ZN7cutlass13device_kernelINS_4gemm6kernel13GemmUniversalIN4cute5tupleIJiiiiEEENS1_10collective13CollectiveMmaINS1_34MainloopSm90TmaGmmaWarpSpecializedILi8ENS5_IJNS4_1CILi1EEESB_SB_EEENS1_35KernelTmaWarpSpecializedCooperativeEEENS5_IJNSA_ILi384EEENSA_ILi512EEENSA_ILi32EEEEEEaNS5_IJlSB_lEEEaSJ_NS4_8TiledMMAINS4_8MMA_AtomIJNS4_4SM904GMMA27MMA_64x256x32_S32S8S8_SS_TNEEEENS4_6LayoutINS5_IJNSA_ILi2EEESB_SB_EEENS5_IJSB_NSA_ILi0EEEST_EEEEENS5_IJNS4_10UnderscoreESW_SW_EEEEENS4_13SM90_TMA_LOADENS4_14ComposedLayoutINS4_7SwizzleILi1ELi4ELi3EEENS4_18smem_ptr_flag_bitsILi8EEENSQ_INS5_IJNSA_ILi8EEESH_EEENS5_IJSH_SB_EEEEEEEvNS4_8identityESZ_S19_vS1A_EENS_8epilogue10collective6detail29Sm90TmaWarpSpecializedAdapterINS1D_15DefaultEpilogueIaSJ_SJ_NS1C_6thread17LinearCombinationIaLi1EiiLNS1H_9ScaleType4KindE0ELNS_15FloatRoundStyleE2EaEENS1_15EpilogueDefaultEEEEEvvEEEEvNT_6ParamsE --------------------------
	.section	.nv.info._ZN7cutlass13device_kernelINS_4gemm6kernel13GemmUniversalIN4cute5tupleIJiiiiEEENS1_10collective13CollectiveMmaINS1_34MainloopSm90TmaGmmaWarpSpecializedILi8ENS5_IJNS4_1CILi1EEESB_SB_EEENS1_35KernelTmaWarpSpecializedCooperativeEEENS5_IJNSA_ILi384EEENSA_ILi512EEENSA_ILi32EEEEEEaNS5_IJlSB_lEEEaSJ_NS4_8TiledMMAINS4_8MMA_AtomIJNS4_4SM904GMMA27MMA_64x256x32_S32S8S8_SS_TNEEEENS4_6LayoutINS5_IJNSA_ILi2EEESB_SB_EEENS5_IJSB_NSA_ILi0EEEST_EEEEENS5_IJNS4_10UnderscoreESW_SW_EEEEENS4_13SM90_TMA_LOADENS4_14ComposedLayoutINS4_7SwizzleILi1ELi4ELi3EEENS4_18smem_ptr_flag_bitsILi8EEENSQ_INS5_IJNSA_ILi8EEESH_EEENS5_IJSH_SB_EEEEEEEvNS4_8identityESZ_S19_vS1A_EENS_8epilogue10collective6detail29Sm90TmaWarpSpecializedAdapterINS1D_15DefaultEpilogueIaSJ_SJ_NS1C_6thread17LinearCombinationIaLi1EiiLNS1H_9ScaleType4KindE0ELNS_15FloatRoundStyleE2EaEENS1_15EpilogueDefaultEEEEEvvEEEEvNT_6ParamsE,"",@"SHT_CUDA_INFO"
	.sectionflags	@""
	.align	4


	//----- nvinfo : EIATTR_CUDA_API_VERSION
	.align		4
        /*0000*/ 	.byte	0x04, 0x37
        /*0002*/ 	.short	(.L_21 - .L_20)
.L_20:
        /*0004*/ 	.word	0x00000082


	//----- nvinfo : EIATTR_KPARAM_INFO
	.align		4
.L_21:
        /*0008*/ 	.byte	0x04, 0x17
        /*000a*/ 	.short	(.L_23 - .L_22)
.L_22:
        /*000c*/ 	.word	0x00000000
        /*0010*/ 	.short	0x0000
        /*0012*/ 	.short	0x0070
        /*0014*/ 	.byte	0x00, 0xf0, 0x01, 0x10


	//----- nvinfo : EIATTR_SPARSE_MMA_MASK
	.align		4
.L_23:
        /*0018*/ 	.byte	0x03, 0x50
        /*001a*/ 	.short	0x0000


	//----- nvinfo : EIATTR_MAXREG_COUNT
	.align		4
        /*001c*/ 	.byte	0x03, 0x1b
        /*001e*/ 	.short	0x00a8


	//----- nvinfo : EIATTR_NUM_BARRIERS
	.align		4
        /*0020*/ 	.byte	0x02, 0x4c
        /*0022*/ 	.byte	0x01
	.zero		1


	//----- nvinfo : EIATTR_EXTERNS
	.align		4
        /*0024*/ 	.byte	0x04, 0x0f
        /*0026*/ 	.short	(.L_25 - .L_24)


	//   ....[0]....
	.align		4
.L_24:
        /*0028*/ 	.word	index@(__assertfail)


	//----- nvinfo : EIATTR_ANNOTATIONS
	.align		4
.L_25:
        /*002c*/ 	.byte	0x04, 0x55
        /*002e*/ 	.short	(.L_27 - .L_26)


	//   ....[0]....
.L_26:
        /*0030*/ 	.word	0x00000001
        /*0034*/ 	.byte	0x60, 0x06, 0x00, 0x00, 0x01, 0x00, 0x00, 0x00, 0x80, 0x06, 0x00, 0x00, 0x01, 0x00, 0x00, 0x00
        /* <DEDUP_REMOVED lines=1518> */
        /*5f24*/ 	.byte	0x30, 0x14, 0x04, 0x00, 0x01, 0x00, 0x00, 0x00, 0x50, 0x14, 0x04, 0x00


	//----- nvinfo : EIATTR_MERCURY_ISA_VERSION
	.align		4
.L_27:
        /*5f30*/ 	.byte	0x03, 0x5f
        /*5f32*/ 	.short	0x0101


	//----- nvinfo : EIATTR_INT_WARP_WIDE_INSTR_OFFSETS
	.align		4
        /*5f34*/ 	.byte	0x04, 0x31
        /*5f36*/ 	.short	(.L_29 - .L_28)


	//   ....[0]....
.L_28:
        /*5f38*/ 	.word	0x00000520


	//   ....[1]....
        /*5f3c*/ 	.word	0x00000530


	//   ....[2]....
        /*5f40*/ 	.word	0x00000670


	//----- nvinfo : EIATTR_COOP_GROUP_MASK_REGIDS
	.align		4
.L_29:
        /*5f44*/ 	.byte	0x04, 0x29
        /*5f46*/ 	.short	(.L_31 - .L_30)


	//   ....[0]....
.L_30:
        /*5f48*/ 	.word	0xffffffff


	//   ....[1]....
        /*5f4c*/ 	.word	0xffffffff


	//   ....[2]....
        /*5f50*/ 	.word	0xffffffff


	//   ....[3]....
        /*5f54*/ 	.word	0xffffffff


	//   ....[4]....
        /*5f58*/ 	.word	0xffffffff


	//----- nvinfo : EIATTR_COOP_GROUP_INSTR_OFFSETS
	.align		4
.L_31:
        /*5f5c*/ 	.byte	0x04, 0x28
        /*5f5e*/ 	.short	(.L_33 - .L_32)


	//   ....[0]....
.L_32:
        /*5f60*/ 	.word	0x00000070


	//   ....[1]....
        /*5f64*/ 	.word	0x00000080


	//   ....[2]....
        /*5f68*/ 	.word	0x000001a0


	//   ....[3]....
        /*5f6c*/ 	.word	0x00000460


	//   ....[4]....
        /*5f70*/ 	.word	0x00001180


	//----- nvinfo : EIATTR_REG_RECONFIG
	.align		4
.L_33:
        /*5f74*/ 	.byte	0x01, 0x54
	.zero		2


	//----- nvinfo : EIATTR_SYSCALL_OFFSETS
	.align		4
        /*5f78*/ 	.byte	0x04, 0x46
        /*5f7a*/ 	.short	(.L_35 - .L_34)


	//   ....[0]....
.L_34:
        /*5f7c*/ 	.word	0x00001330


	//----- nvinfo : EIATTR_MBARRIER_INSTR_OFFSETS
	.align		4
.L_35:
        /*5f80*/ 	.byte	0x04, 0x39
        /*5f82*/ 	.short	(.L_37 - .L_36)


	//   ....[0]....
.L_36:
        /*5f84*/ 	.word	0x00000340
        /*5f88*/ 	.word	0x000000ff
        /*5f8c*/ 	.word	0x00000000
        /*5f90*/ 	.short	0x0100
        /*5f92*/ 	.byte	0x09
	.zero		1


	//   ....[1]....
        /*5f94*/ 	.word	0x00000350
        /*5f98*/ 	.word	0x000000ff
        /*5f9c*/ 	.word	0x00000040
        /*5fa0*/ 	.short	0x0100
        /*5fa2*/ 	.byte	0x09
	.zero		1


	//   ....[2]....
        /*5fa4*/ 	.word	0x00000360
        /*5fa8*/ 	.word	0x000000ff
        /*5fac*/ 	.word	0x00000008
        /*5fb0*/ 	.short	0x0100
        /*5fb2*/ 	.byte	0x09
	.zero		1


	//   ....[3]....
        /*5fb4*/ 	.word	0x00000370
        /*5fb8*/ 	.word	0x000000ff
        /*5fbc*/ 	.word	0x00000048
        /*5fc0*/ 	.short	0x0100
        /*5fc2*/ 	.byte	0x09
	.zero		1


	//   ....[4]....
        /*5fc4*/ 	.word	0x00000380
        /*5fc8*/ 	.word	0x000000ff
        /*5fcc*/ 	.word	0x00000010
        /*5fd0*/ 	.short	0x0100
        /*5fd2*/ 	.byte	0x09
	.zero		1


	//   ....[5]....
        /*5fd4*/ 	.word	0x00000390
        /*5fd8*/ 	.word	0x000000ff
        /*5fdc*/ 	.word	0x00000050
        /*5fe0*/ 	.short	0x0100
        /*5fe2*/ 	.byte	0x09
	.zero		1


	//   ....[6]....
        /*5fe4*/ 	.word	0x000003a0
        /*5fe8*/ 	.word	0x000000ff
        /*5fec*/ 	.word	0x00000018
        /*5ff0*/ 	.short	0x0100
        /*5ff2*/ 	.byte	0x09
	.zero		1


	//   ....[7]....
        /*5ff4*/ 	.word	0x000003b0
        /*5ff8*/ 	.word	0x000000ff
        /*5ffc*/ 	.word	0x00000058
        /*6000*/ 	.short	0x0100
        /*6002*/ 	.byte	0x09
	.zero		1


	//   ....[8]....
        /*6004*/ 	.word	0x000003c0
        /*6008*/ 	.word	0x000000ff
        /*600c*/ 	.word	0x00000020
        /*6010*/ 	.short	0x0100
        /*6012*/ 	.byte	0x09
	.zero		1


	//   ....[9]....
        /*6014*/ 	.word	0x000003d0
        /*6018*/ 	.word	0x000000ff
        /*601c*/ 	.word	0x00000060
        /*6020*/ 	.short	0x0100
        /*6022*/ 	.byte	0x09
	.zero		1


	//   ....[10]....
        /*6024*/ 	.word	0x000003e0
        /*6028*/ 	.word	0x000000ff
        /*602c*/ 	.word	0x00000028
        /*6030*/ 	.short	0x0100
        /*6032*/ 	.byte	0x09
	.zero		1


	//   ....[11]....
        /*6034*/ 	.word	0x000003f0
        /*6038*/ 	.word	0x000000ff
        /*603c*/ 	.word	0x00000068
        /*6040*/ 	.short	0x0100
        /*6042*/ 	.byte	0x09
	.zero		1


	//   ....[12]....
        /*6044*/ 	.word	0x00000400
        /*6048*/ 	.word	0x000000ff
        /*604c*/ 	.word	0x00000030
        /*6050*/ 	.short	0x0100
        /*6052*/ 	.byte	0x09
	.zero		1


	//   ....[13]....
        /*6054*/ 	.word	0x00000410
        /*6058*/ 	.word	0x000000ff
        /*605c*/ 	.word	0x00000070
        /*6060*/ 	.short	0x0100
        /*6062*/ 	.byte	0x09
	.zero		1


	//   ....[14]....
        /*6064*/ 	.word	0x00000420
        /*6068*/ 	.word	0x000000ff
        /*606c*/ 	.word	0x00000038
        /*6070*/ 	.short	0x0100
        /*6072*/ 	.byte	0x09
	.zero		1


	//   ....[15]....
        /*6074*/ 	.word	0x00000430
        /*6078*/ 	.word	0x000000ff
        /*607c*/ 	.word	0x00000078
        /*6080*/ 	.short	0x0100
        /*6082*/ 	.byte	0x09
	.zero		1


	//   ....[16]....
        /*6084*/ 	.word	0x000006a0
        /*6088*/ 	.word	0x000000ff
        /*608c*/ 	.word	0x00000090
        /*6090*/ 	.short	0x0100
        /*6092*/ 	.byte	0x06
	.zero		1


	//   ....[17]....
        /*6094*/ 	.word	0x000006b0
        /*6098*/ 	.word	0x000000ff
        /*609c*/ 	.word	0x00000098
        /*60a0*/ 	.short	0x0100
        /*60a2*/ 	.byte	0x06
	.zero		1


	//   ....[18]....
        /*60a4*/ 	.word	0x00001410
        /*60a8*/ 	.word	0x00000003
        /*60ac*/ 	.word	0x00000000
        /*60b0*/ 	.short	0x010a
        /*60b2*/ 	.byte	0x3f
	.zero		1


	//   ....[19]....
        /*60b4*/ 	.word	0x00001450
        /*60b8*/ 	.word	0x00000003
        /*60bc*/ 	.word	0x00000000
        /*60c0*/ 	.short	0x010a
        /*60c2*/ 	.byte	0x3f
	.zero		1


	//   ....[20]....
        /*60c4*/ 	.word	0x00002c70
        /*60c8*/ 	.word	0x00000005
        /*60cc*/ 	.word	0x00000000
        /*60d0*/ 	.short	0x010a
        /*60d2*/ 	.byte	0x3f
	.zero		1


	//   ....[21]....
        /*60d4*/ 	.word	0x00002cb0
        /*60d8*/ 	.word	0x00000005
        /*60dc*/ 	.word	0x00000000
        /*60e0*/ 	.short	0x010a
        /*60e2*/ 	.byte	0x3f
	.zero		1


	//   ....[22]....
        /*60e4*/ 	.word	0x00007a30
        /*60e8*/ 	.word	0x00000005
        /*60ec*/ 	.word	0x00000000
        /*60f0*/ 	.short	0x0101
        /*60f2*/ 	.byte	0x3f
	.zero		1


	//   ....[23]....
        /*60f4*/ 	.word	0x00007c00
        /*60f8*/ 	.word	0x00000000
        /*60fc*/ 	.word	0x00000000
        /*6100*/ 	.short	0x0101
        /*6102*/ 	.byte	0x3f
	.zero		1


	//   ....[24]....
        /*6104*/ 	.word	0x00040fe0
        /*6108*/ 	.word	0x0000000e
        /*610c*/ 	.word	0x00000040
        /*6110*/ 	.short	0x010a
        /*6112*/ 	.byte	0x3f
	.zero		1


	//   ....[25]....
        /*6114*/ 	.word	0x000413c0
        /*6118*/ 	.word	0x00000002
        /*611c*/ 	.word	0x00000098
        /*6120*/ 	.short	0x0101
        /*6122*/ 	.byte	0x3f
	.zero		1


	//   ....[26]....
        /*6124*/ 	.word	0x00041b20
        /*6128*/ 	.word	0x00000005
        /*612c*/ 	.word	0x00000000
        /*6130*/ 	.short	0x010a
        /*6132*/ 	.byte	0x3f
	.zero		1


	//   ....[27]....
        /*6134*/ 	.word	0x00041bb0
        /*6138*/ 	.word	0x00000005
        /*613c*/ 	.word	0x00000000
        /*6140*/ 	.short	0x010a
        /*6142*/ 	.byte	0x3f
	.zero		1


	//   ....[28]....
        /*6144*/ 	.word	0x00041c40
        /*6148*/ 	.word	0x00000005
        /*614c*/ 	.word	0x00000000
        /*6150*/ 	.short	0x010a
        /*6152*/ 	.byte	0x3f
	.zero		1


	//   ....[29]....
        /*6154*/ 	.word	0x00041cd0
        /*6158*/ 	.word	0x00000005
        /*615c*/ 	.word	0x00000000
        /*6160*/ 	.short	0x010a
        /*6162*/ 	.byte	0x3f
	.zero		1


	//   ....[30]....
        /*6164*/ 	.word	0x00041d60
        /*6168*/ 	.word	0x00000005
        /*616c*/ 	.word	0x00000000
        /*6170*/ 	.short	0x010a
        /*6172*/ 	.byte	0x3f
	.zero		1


	//   ....[31]....
        /*6174*/ 	.word	0x00041df0
        /*6178*/ 	.word	0x00000005
        /*617c*/ 	.word	0x00000000
        /*6180*/ 	.short	0x010a
        /*6182*/ 	.byte	0x3f
	.zero		1


	//   ....[32]....
        /*6184*/ 	.word	0x00041e80
        /*6188*/ 	.word	0x00000005
        /*618c*/ 	.word	0x00000000
        /*6190*/ 	.short	0x010a
        /*6192*/ 	.byte	0x3f
	.zero		1


	//   ....[33]....
        /*6194*/ 	.word	0x00041f10
        /*6198*/ 	.word	0x00000003
        /*619c*/ 	.word	0x00000000
        /*61a0*/ 	.short	0x010a
        /*61a2*/ 	.byte	0x3f
	.zero		1


	//   ....[34]....
        /*61a4*/ 	.word	0x00041f70
        /*61a8*/ 	.word	0x00000003
        /*61ac*/ 	.word	0x00000000
        /*61b0*/ 	.short	0x010a
        /*61b2*/ 	.byte	0x3f
	.zero		1


	//   ....[35]....
        /*61b4*/ 	.word	0x00041fc0
        /*61b8*/ 	.word	0x00000005
        /*61bc*/ 	.word	0x00000000
        /*61c0*/ 	.short	0x010a
        /*61c2*/ 	.byte	0x3f
	.zero		1


	//   ....[36]....
        /*61c4*/ 	.word	0x00042090
        /*61c8*/ 	.word	0x0000000e
        /*61cc*/ 	.word	0x00000040
        /*61d0*/ 	.short	0x010a
        /*61d2*/ 	.byte	0x3f
	.zero		1


	//   ....[37]....
        /*61d4*/ 	.word	0x00042160
        /*61d8*/ 	.word	0x00000005
        /*61dc*/ 	.word	0x00000000
        /*61e0*/ 	.short	0x010a
        /*61e2*/ 	.byte	0x3f
	.zero		1


	//   ....[38]....
        /*61e4*/ 	.word	0x000421b0
        /*61e8*/ 	.word	0x00000005
        /*61ec*/ 	.word	0x00000000
        /*61f0*/ 	.short	0x010a
        /*61f2*/ 	.byte	0x3f
	.zero		1


	//   ....[39]....
        /*61f4*/ 	.word	0x00042200
        /*61f8*/ 	.word	0x00000005
        /*61fc*/ 	.word	0x00000000
        /*6200*/ 	.short	0x010a
        /*6202*/ 	.byte	0x3f
	.zero		1


	//   ....[40]....
        /*6204*/ 	.word	0x00042250
        /*6208*/ 	.word	0x00000005
        /*620c*/ 	.word	0x00000000
        /*6210*/ 	.short	0x010a
        /*6212*/ 	.byte	0x3f
	.zero		1


	//   ....[41]....
        /*6214*/ 	.word	0x000422a0
        /*6218*/ 	.word	0x00000005
        /*621c*/ 	.word	0x00000000
        /*6220*/ 	.short	0x010a
        /*6222*/ 	.byte	0x3f
	.zero		1


	//   ....[42]....
        /*6224*/ 	.word	0x000422f0
        /*6228*/ 	.word	0x00000005
        /*622c*/ 	.word	0x00000000
        /*6230*/ 	.short	0x010a
        /*6232*/ 	.byte	0x3f
	.zero		1


	//   ....[43]....
        /*6234*/ 	.word	0x00042340
        /*6238*/ 	.word	0x00000005
        /*623c*/ 	.word	0x00000000
        /*6240*/ 	.short	0x010a
        /*6242*/ 	.byte	0x3f
	.zero		1


	//----- nvinfo : EIATTR_NUM_MBARRIERS
	.align		4
.L_37:
        /*6244*/ 	.byte	0x03, 0x38
        /*6246*/ 	.short	0x0012


	//----- nvinfo : EIATTR_EXIT_INSTR_OFFSETS
	.align		4
        /*6248*/ 	.byte	0x04, 0x1c
        /*624a*/ 	.short	(.L_39 - .L_38)


	//   ....[0]....
.L_38:
        /*624c*/ 	.word	0x00000710


	//   ....[1]....
        /*6250*/ 	.word	0x00001030


	//   ....[2]....
        /*6254*/ 	.word	0x00040600


	//   ....[3]....
        /*6258*/ 	.word	0x00040c70


	//   ....[4]....
        /*625c*/ 	.word	0x00041f60


	//----- nvinfo : EIATTR_MAX_THREADS
	.align		4
.L_39:
        /*6260*/ 	.byte	0x04, 0x05
        /*6262*/ 	.short	(.L_41 - .L_40)
.L_40:
        /*6264*/ 	.word	0x00000180
        /*6268*/ 	.word	0x00000001
        /*626c*/ 	.word	0x00000001


	//----- nvinfo : EIATTR_CRS_STACK_SIZE
	.align		4
.L_41:
        /*6270*/ 	.byte	0x04, 0x1e
        /*6272*/ 	.short	(.L_43 - .L_42)
.L_42:
        /*6274*/ 	.word	0x00000000


	//----- nvinfo : EIATTR_CBANK_PARAM_SIZE
	.align		4
.L_43:
        /*6278*/ 	.byte	0x03, 0x19
        /*627a*/ 	.short	0x0470


	//----- nvinfo : EIATTR_PARAM_CBANK
	.align		4
        /*627c*/ 	.byte	0x04, 0x0a
        /*627e*/ 	.short	(.L_45 - .L_44)
	.align		4
.L_44:
        /*6280*/ 	.word	index@(.nv.constant0._ZN7cutlass13device_kernelINS_4gemm6kernel13GemmUniversalIN4cute5tupleIJiiiiEEENS1_10collective13CollectiveMmaINS1_34MainloopSm90TmaGmmaWarpSpecializedILi8ENS5_IJNS4_1CILi1EEESB_SB_EEENS1_35KernelTmaWarpSpecializedCooperativeEEENS5_IJNSA_ILi384EEENSA_ILi512EEENSA_ILi32EEEEEEaNS5_IJlSB_lEEEaSJ_NS4_8TiledMMAINS4_8MMA_AtomIJNS4_4SM904GMMA27MMA_64x256x32_S32S8S8_SS_TNEEEENS4_6LayoutINS5_IJNSA_ILi2EEESB_SB_EEENS5_IJSB_NSA_ILi0EEEST_EEEEENS5_IJNS4_10UnderscoreESW_SW_EEEEENS4_13SM90_TMA_LOADENS4_14ComposedLayoutINS4_7SwizzleILi1ELi4ELi3EEENS4_18smem_ptr_flag_bitsILi8EEENSQ_INS5_IJNSA_ILi8EEESH_EEENS5_IJSH_SB_EEEEEEEvNS4_8identityESZ_S19_vS1A_EENS_8epilogue10collective6detail29Sm90TmaWarpSpecializedAdapterINS1D_15DefaultEpilogueIaSJ_SJ_NS1C_6thread17LinearCombinationIaLi1EiiLNS1H_9ScaleType4KindE0ELNS_15FloatRoundStyleE2EaEENS1_15EpilogueDefaultEEEEEvvEEEEvNT_6ParamsE)
        /*6284*/ 	.short	0x0210
        /*6286*/ 	.short	0x0470


	//----- nvinfo : EIATTR_SW_WAR
	.align		4
.L_45:
        /*6288*/ 	.byte	0x04, 0x36
        /*628a*/ 	.short	(.L_47 - .L_46)
.L_46:
        /*628c*/ 	.word	0x00000008
.L_47:


//--------------------- .nv.callgraph             --------------------------
	.section	.nv.callgraph,"",@"SHT_CUDA_CALLGRAPH"
	.align	4
	.sectionentsize	8
	.align		4
        /*0000*/ 	.word	0x00000000
	.align		4
        /*0004*/ 	.word	0xffffffff
	.align		4
        /*0008*/ 	.word	index@(_ZN7cutlass13device_kernelINS_4gemm6kernel13GemmUniversalIN4cute5tupleIJiiiiEEENS1_10collective13CollectiveMmaINS1_34MainloopSm90TmaGmmaWarpSpecializedILi8ENS5_IJNS4_1CILi1EEESB_SB_EEENS1_35KernelTmaWarpSpecializedCooperativeEEENS5_IJNSA_ILi384EEENSA_ILi512EEENSA_ILi32EEEEEEaNS5_IJlSB_lEEEaSJ_NS4_8TiledMMAINS4_8MMA_AtomIJNS4_4SM904GMMA27MMA_64x256x32_S32S8S8_SS_TNEEEENS4_6LayoutINS5_IJNSA_ILi2EEESB_SB_EEENS5_IJSB_NSA_ILi0EEEST_EEEEENS5_IJNS4_10UnderscoreESW_SW_EEEEENS4_13SM90_TMA_LOADENS4_14ComposedLayoutINS4_7SwizzleILi1ELi4ELi3EEENS4_18smem_ptr_flag_bitsILi8EEENSQ_INS5_IJNSA_ILi8EEESH_EEENS5_IJSH_SB_EEEEEEEvNS4_8identityESZ_S19_vS1A_EENS_8epilogue10collective6detail29Sm90TmaWarpSpecializedAdapterINS1D_15DefaultEpilogueIaSJ_SJ_NS1C_6thread17LinearCombinationIaLi1EiiLNS1H_9ScaleType4KindE0ELNS_15FloatRoundStyleE2EaEENS1_15EpilogueDefaultEEEEEvvEEEEvNT_6ParamsE)
	.align		4
        /*000c*/ 	.word	index@(__assertfail)
	.align		4
        /*0010*/ 	.word	0x00000000
	.align		4
        /*0014*/ 	.word	0xfffffffe
	.align		4
        /*0018*/ 	.word	0x00000000
	.align		4
        /*001c*/ 	.word	0xfffffffd
	.align		4
        /*0020*/ 	.word	0x00000000
	.align		4
        /*0024*/ 	.word	0xfffffffc


//--------------------- .nv.constant4             --------------------------
	.section	.nv.constant4,"a",@progbits
	.align	8
	.align		8
.nv.constant4:
        /*0000*/ 	.dword	__assertfail
	.align		8
        /*0008*/ 	.dword	__unnamed_1
	.align		8
        /*0010*/ 	.dword	_ZN39_INTERNAL_0102b3c9_4_k_cu_83ba469e_59294cuda3std3__45__cpo5beginE
	.align		8
        /*0018*/ 	.dword	_ZN39_INTERNAL_0102b3c9_4_k_cu_83ba469e_59294cuda3std3__45__cpo3endE
	.align		8
        /*0020*/ 	.dword	_ZN39_INTERNAL_0102b3c9_4_k_cu_83ba469e_59294cuda3std3__45__cpo6cbeginE
	.align		8
        /*0028*/ 	.dword	_ZN39_INTERNAL_0102b3c9_4_k_cu_83ba469e_59294cuda3std3__45__cpo4cendE
	.align		8
        /*0030*/ 	.dword	_ZN39_INTERNAL_0102b3c9_4_k_cu_83ba469e_59294cuda3std3__441_GLOBAL__N__0102b3c9_4_k_cu_83ba469e_59296ignoreE
	.align		8
        /*0038*/ 	.dword	_ZN39_INTERNAL_0102b3c9_4_k_cu_83ba469e_59294cuda3std3__419piecewise_constructE
	.align		8
        /*0040*/ 	.dword	_ZN39_INTERNAL_0102b3c9_4_k_cu_83ba469e_59294cuda3std3__48in_placeE
	.align		8
        /*0048*/ 	.dword	_ZN39_INTERNAL_0102b3c9_4_k_cu_83ba469e_59294cuda3std6ranges3__45__cpo4swapE
	.align		8
        /*0050*/ 	.dword	_ZN39_INTERNAL_0102b3c9_4_k_cu_83ba469e_59294cuda3std6ranges3__45__cpo9iter_moveE
	.align		8
        /*0058*/ 	.dword	_ZN39_INTERNAL_0102b3c9_4_k_cu_83ba469e_59294cute7productE
	.align		8
        /*0060*/ 	.dword	_ZN39_INTERNAL_0102b3c9_4_k_cu_83ba469e_59294cute1_E
	.align		8
        /*0068*/ 	.dword	$str$22
	.align		8
        /*0070*/ 	.dword	$str$23


//--------------------- .text._ZN7cutlass13device_kernelINS_4gemm6kernel13GemmUniversalIN4cute5tupleIJiiiiEEENS1_10collective13CollectiveMmaINS1_34MainloopSm90TmaGmmaWarpSpecializedILi8ENS5_IJNS4_1CILi1EEESB_SB_EEENS1_35KernelTmaWarpSpecializedCooperativeEEENS5_IJNSA_ILi384EEENSA_ILi512EEENSA_ILi32EEEEEEaNS5_IJlSB_lEEEaSJ_NS4_8TiledMMAINS4_8MMA_AtomIJNS4_4SM904GMMA27MMA_64x256x32_S32S8S8_SS_TNEEEENS4_6LayoutINS5_IJNSA_ILi2EEESB_SB_EEENS5_IJSB_NSA_ILi0EEEST_EEEEENS5_IJNS4_10UnderscoreESW_SW_EEEEENS4_13SM90_TMA_LOADENS4_14ComposedLayoutINS4_7SwizzleILi1ELi4ELi3EEENS4_18smem_ptr_flag_bitsILi8EEENSQ_INS5_IJNSA_ILi8EEESH_EEENS5_IJSH_SB_EEEEEEEvNS4_8identityESZ_S19_vS1A_EENS_8epilogue10collective6detail29Sm90TmaWarpSpecializedAdapterINS1D_15DefaultEpilogueIaSJ_SJ_NS1C_6thread17LinearCombinationIaLi1EiiLNS1H_9ScaleType4KindE0ELNS_15FloatRoundStyleE2EaEENS1_15EpilogueDefaultEEEEEvvEEEEvNT_6ParamsE --------------------------
	.section	.text._ZN7cutlass13device_kernelINS_4gemm6kernel13GemmUniversalIN4cute5tupleIJiiiiEEENS1_10collective13CollectiveMmaINS1_34MainloopSm90TmaGmmaWarpSpecializedILi8ENS5_IJNS4_1CILi1EEESB_SB_EEENS1_35KernelTmaWarpSpecializedCooperativeEEENS5_IJNSA_ILi384EEENSA_ILi512EEENSA_ILi32EEEEEEaNS5_IJlSB_lEEEaSJ_NS4_8TiledMMAINS4_8MMA_AtomIJNS4_4SM904GMMA27MMA_64x256x32_S32S8S8_SS_TNEEEENS4_6LayoutINS5_IJNSA_ILi2EEESB_SB_EEENS5_IJSB_NSA_ILi0EEEST_EEEEENS5_IJNS4_10UnderscoreESW_SW_EEEEENS4_13SM90_TMA_LOADENS4_14ComposedLayoutINS4_7SwizzleILi1ELi4ELi3EEENS4_18smem_ptr_flag_bitsILi8EEENSQ_INS5_IJNSA_ILi8EEESH_EEENS5_IJSH_SB_EEEEEEEvNS4_8identityESZ_S19_vS1A_EENS_8epilogue10collective6detail29Sm90TmaWarpSpecializedAdapterINS1D_15DefaultEpilogueIaSJ_SJ_NS1C_6thread17LinearCombinationIaLi1EiiLNS1H_9ScaleType4KindE0ELNS_15FloatRoundStyleE2EaEENS1_15EpilogueDefaultEEEEEvvEEEEvNT_6ParamsE,"ax",@progbits
	.align	128
.text._ZN7cutlass13device_kernelINS_4gemm6kernel13GemmUniversalIN4cute5tupleIJiiiiEEENS1_10collective13CollectiveMmaINS1_34MainloopSm90TmaGmmaWarpSpecializedILi8ENS5_IJNS4_1CILi1EEESB_SB_EEENS1_35KernelTmaWarpSpecializedCooperativeEEENS5_IJNSA_ILi384EEENSA_ILi512EEENSA_ILi32EEEEEEaNS5_IJlSB_lEEEaSJ_NS4_8TiledMMAINS4_8MMA_AtomIJNS4_4SM904GMMA27MMA_64x256x32_S32S8S8_SS_TNEEEENS4_6LayoutINS5_IJNSA_ILi2EEESB_SB_EEENS5_IJSB_NSA_ILi0EEEST_EEEEENS5_IJNS4_10UnderscoreESW_SW_EEEEENS4_13SM90_TMA_LOADENS4_14ComposedLayoutINS4_7SwizzleILi1ELi4ELi3EEENS4_18smem_ptr_flag_bitsILi8EEENSQ_INS5_IJNSA_ILi8EEESH_EEENS5_IJSH_SB_EEEEEEEvNS4_8identityESZ_S19_vS1A_EENS_8epilogue10collective6detail29Sm90TmaWarpSpecializedAdapterINS1D_15DefaultEpilogueIaSJ_SJ_NS1C_6thread17LinearCombinationIaLi1EiiLNS1H_9ScaleType4KindE0ELNS_15FloatRoundStyleE2EaEENS1_15EpilogueDefaultEEEEEvvEEEEvNT_6ParamsE:
        .type           _ZN7cutlass13device_kernelINS_4gemm6kernel13GemmUniversalIN4cute5tupleIJiiiiEEENS1_10collective13CollectiveMmaINS1_34MainloopSm90TmaGmmaWarpSpecializedILi8ENS5_IJNS4_1CILi1EEESB_SB_EEENS1_35KernelTmaWarpSpecializedCooperativeEEENS5_IJNSA_ILi384EEENSA_ILi512EEENSA_ILi32EEEEEEaNS5_IJlSB_lEEEaSJ_NS4_8TiledMMAINS4_8MMA_AtomIJNS4_4SM904GMMA27MMA_64x256x32_S32S8S8_SS_TNEEEENS4_6LayoutINS5_IJNSA_ILi2EEESB_SB_EEENS5_IJSB_NSA_ILi0EEEST_EEEEENS5_IJNS4_10UnderscoreESW_SW_EEEEENS4_13SM90_TMA_LOADENS4_14ComposedLayoutINS4_7SwizzleILi1ELi4ELi3EEENS4_18smem_ptr_flag_bitsILi8EEENSQ_INS5_IJNSA_ILi8EEESH_EEENS5_IJSH_SB_EEEEEEEvNS4_8identityESZ_S19_vS1A_EENS_8epilogue10collective6detail29Sm90TmaWarpSpecializedAdapterINS1D_15DefaultEpilogueIaSJ_SJ_NS1C_6thread17LinearCombinationIaLi1EiiLNS1H_9ScaleType4KindE0ELNS_15FloatRoundStyleE2EaEENS1_15EpilogueDefaultEEEEEvvEEEEvNT_6ParamsE,@function
        .size           _ZN7cutlass13device_kernelINS_4gemm6kernel13GemmUniversalIN4cute5tupleIJiiiiEEENS1_10collective13CollectiveMmaINS1_34MainloopSm90TmaGmmaWarpSpecializedILi8ENS5_IJNS4_1CILi1EEESB_SB_EEENS1_35KernelTmaWarpSpecializedCooperativeEEENS5_IJNSA_ILi384EEENSA_ILi512EEENSA_ILi32EEEEEEaNS5_IJlSB_lEEEaSJ_NS4_8TiledMMAINS4_8MMA_AtomIJNS4_4SM904GMMA27MMA_64x256x32_S32S8S8_SS_TNEEEENS4_6LayoutINS5_IJNSA_ILi2EEESB_SB_EEENS5_IJSB_NSA_ILi0EEEST_EEEEENS5_IJNS4_10UnderscoreESW_SW_EEEEENS4_13SM90_TMA_LOADENS4_14ComposedLayoutINS4_7SwizzleILi1ELi4ELi3EEENS4_18smem_ptr_flag_bitsILi8EEENSQ_INS5_IJNSA_ILi8EEESH_EEENS5_IJSH_SB_EEEEEEEvNS4_8identityESZ_S19_vS1A_EENS_8epilogue10collective6detail29Sm90TmaWarpSpecializedAdapterINS1D_15DefaultEpilogueIaSJ_SJ_NS1C_6thread17LinearCombinationIaLi1EiiLNS1H_9ScaleType4KindE0ELNS_15FloatRoundStyleE2EaEENS1_15EpilogueDefaultEEEEEvvEEEEvNT_6ParamsE,(.L_x_1615 - _ZN7cutlass13device_kernelINS_4gemm6kernel13GemmUniversalIN4cute5tupleIJiiiiEEENS1_10collective13CollectiveMmaINS1_34MainloopSm90TmaGmmaWarpSpecializedILi8ENS5_IJNS4_1CILi1EEESB_SB_EEENS1_35KernelTmaWarpSpecializedCooperativeEEENS5_IJNSA_ILi384EEENSA_ILi512EEENSA_ILi32EEEEEEaNS5_IJlSB_lEEEaSJ_NS4_8TiledMMAINS4_8MMA_AtomIJNS4_4SM904GMMA27MMA_64x256x32_S32S8S8_SS_TNEEEENS4_6LayoutINS5_IJNSA_ILi2EEESB_SB_EEENS5_IJSB_NSA_ILi0EEEST_EEEEENS5_IJNS4_10UnderscoreESW_SW_EEEEENS4_13SM90_TMA_LOADENS4_14ComposedLayoutINS4_7SwizzleILi1ELi4ELi3EEENS4_18smem_ptr_flag_bitsILi8EEENSQ_INS5_IJNSA_ILi8EEESH_EEENS5_IJSH_SB_EEEEEEEvNS4_8identityESZ_S19_vS1A_EENS_8epilogue10collective6detail29Sm90TmaWarpSpecializedAdapterINS1D_15DefaultEpilogueIaSJ_SJ_NS1C_6thread17LinearCombinationIaLi1EiiLNS1H_9ScaleType4KindE0ELNS_15FloatRoundStyleE2EaEENS1_15EpilogueDefaultEEEEEvvEEEEvNT_6ParamsE)
        .other          _ZN7cutlass13device_kernelINS_4gemm6kernel13GemmUniversalIN4cute5tupleIJiiiiEEENS1_10collective13CollectiveMmaINS1_34MainloopSm90TmaGmmaWarpSpecializedILi8ENS5_IJNS4_1CILi1EEESB_SB_EEENS1_35KernelTmaWarpSpecializedCooperativeEEENS5_IJNSA_ILi384EEENSA_ILi512EEENSA_ILi32EEEEEEaNS5_IJlSB_lEEEaSJ_NS4_8TiledMMAINS4_8MMA_AtomIJNS4_4SM904GMMA27MMA_64x256x32_S32S8S8_SS_TNEEEENS4_6LayoutINS5_IJNSA_ILi2EEESB_SB_EEENS5_IJSB_NSA_ILi0EEEST_EEEEENS5_IJNS4_10UnderscoreESW_SW_EEEEENS4_13SM90_TMA_LOADENS4_14ComposedLayoutINS4_7SwizzleILi1ELi4ELi3EEENS4_18smem_ptr_flag_bitsILi8EEENSQ_INS5_IJNSA_ILi8EEESH_EEENS5_IJSH_SB_EEEEEEEvNS4_8identityESZ_S19_vS1A_EENS_8epilogue10collective6detail29Sm90TmaWarpSpecializedAdapterINS1D_15DefaultEpilogueIaSJ_SJ_NS1C_6thread17LinearCombinationIaLi1EiiLNS1H_9ScaleType4KindE0ELNS_15FloatRoundStyleE2EaEENS1_15EpilogueDefaultEEEEEvvEEEEvNT_6ParamsE,@"STO_CUDA_ENTRY STV_DEFAULT"
_ZN7cutlass13device_kernelINS_4gemm6kernel13GemmUniversalIN4cute5tupleIJiiiiEEENS1_10collective13CollectiveMmaINS1_34MainloopSm90TmaGmmaWarpSpecializedILi8ENS5_IJNS4_1CILi1EEESB_SB_EEENS1_35KernelTmaWarpSpecializedCooperativeEEENS5_IJNSA_ILi384EEENSA_ILi512EEENSA_ILi32EEEEEEaNS5_IJlSB_lEEEaSJ_NS4_8TiledMMAINS4_8MMA_AtomIJNS4_4SM904GMMA27MMA_64x256x32_S32S8S8_SS_TNEEEENS4_6LayoutINS5_IJNSA_ILi2EEESB_SB_EEENS5_IJSB_NSA_ILi0EEEST_EEEEENS5_IJNS4_10UnderscoreESW_SW_EEEEENS4_13SM90_TMA_LOADENS4_14ComposedLayoutINS4_7SwizzleILi1ELi4ELi3EEENS4_18smem_ptr_flag_bitsILi8EEENSQ_INS5_IJNSA_ILi8EEESH_EEENS5_IJSH_SB_EEEEEEEvNS4_8identityESZ_S19_vS1A_EENS_8epilogue10collective6detail29Sm90TmaWarpSpecializedAdapterINS1D_15DefaultEpilogueIaSJ_SJ_NS1C_6thread17LinearCombinationIaLi1EiiLNS1H_9ScaleType4KindE0ELNS_15FloatRoundStyleE2EaEENS1_15EpilogueDefaultEEEEEvvEEEEvNT_6ParamsE:
[----:B------:R-:W0:Y:S02]  /*0000*/  LDC R1, c[0x0][0x28] ;  /* 0x00000a00ff017b82 */ /* 0x000e240000000800 */
[----:B0-----:R-:W-:Y:S01]  /*0010*/  VIADD R1, R1, 0xffffecf0 ;  /* 0xffffecf001017836 */ /* 0x001fe20000000000 */
[----:B------:R-:W0:Y:S01]  /*0020*/  S2R R2, SR_TID.X ;  /* 0x0000000000027919 */ /* 0x000e220000002100 */
[----:B------:R-:W-:Y:S01]  /*0030*/  ELECT P0, URZ, PT ;  /* 0x00000000003f782f */ /* 0x000fe20003800000 */
[----:B------:R-:W-:Y:S01]  /*0040*/  BSSY B0, `(.L_x_0) ;  /* 0x0000015000007945 */ /* 0x000fe20003800000 */
[--C-:B0-----:R-:W-:Y:S02]  /*0050*/  SHF.R.U32.HI R0, RZ, 0x5, R2.reuse ;  /* 0x00000005ff007819 */ /* 0x101fe40000011602 */
[----:B------:R-:W-:-:S03]  /*0060*/  SHF.R.U32.HI R2, RZ, 0x7, R2 ;  /* 0x00000007ff027819 */ /* 0x000fc60000011602 */
[----:B------:R-:W0:Y:S04]  /*0070*/  SHFL.IDX PT, R3, R0, RZ, 0x1f ;  /* 0x00001fff00037589 */ /* 0x000e2800000e0000 */
[----:B------:R-:W1:Y:S01]  /*0080*/  SHFL.IDX PT, R2, R2, RZ, 0x1f ;  /* 0x00001fff02027589 */ /* 0x000e6200000e0000 */
[----:B0-----:R-:W-:Y:S02]  /*0090*/  R2UR UR4, R3 ;  /* 0x00000000030472ca */ /* 0x001fe400000e0000 */
[----:B-1----:R-:W-:-:S11]  /*00a0*/  R2UR UR6, R2 ;  /* 0x00000000020672ca */ /* 0x002fd600000e0000 */
[----:B------:R-:W-:Y:S02]  /*00b0*/  USHF.R.S32.HI UR5, URZ, 0x1f, UR4 ;  /* 0x0000001f3f057899 */ /* 0x000fe40008011404 */
[----:B------:R-:W-:Y:S02]  /*00c0*/  ISETP.NE.OR P0, PT, RZ, UR4, !P0 ;  /* 0x00000004ff007c0c */ /* 0x000fe4000c705670 */
[----:B------:R-:W-:-:S04]  /*00d0*/  ULEA.HI UR5, UR5, UR4, URZ, 0x2 ;  /* 0x0000000405057291 */ /* 0x000fc8000f8f103f */
[----:B------:R-:W-:-:S04]  /*00e0*/  ULOP3.LUT UR5, UR5, 0xfffffffc, URZ, 0xc0, !UPT ;  /* 0xfffffffc05057892 */ /* 0x000fc8000f8ec03f */
[----:B------:R-:W-:-:S03]  /*00f0*/  UIADD3 UR8, UR4, -UR5, URZ ;  /* 0x8000000504087290 */ /* 0x000fc6000fffe03f */
[----:B------:R-:W-:Y:S09]  /*0100*/  @P0 BRA `(.L_x_1) ;  /* 0x0000000000200947 */ /* 0x000ff20003800000 */
[----:B------:R-:W-:Y:S02]  /*0110*/  ULDC.64 UR4, c[0x0][0x198] ;  /* 0x0000660000047ab9 */ /* 0x000fe40000000a00 */
[----:B------:R-:W-:Y:S02]  /*0120*/  UIADD3 UR10, UP0, UR4, 0xf0, URZ ;  /* 0x000000f0040a7890 */ /* 0x000fe4000ff1e03f */
[----:B------:R-:W-:Y:S02]  /*0130*/  UIADD3 UR4, UP1, UR4, 0x1f0, URZ ;  /* 0x000001f004047890 */ /* 0x000fe4000ff3e03f */
[----:B------:R-:W-:Y:S02]  /*0140*/  UIADD3.X UR11, URZ, UR5, URZ, UP0, !UPT ;  /* 0x000000053f0b7290 */ /* 0x000fe400087fe43f */
[----:B------:R-:W-:-:S07]  /*0150*/  UIADD3.X UR5, URZ, UR5, URZ, UP1, !UPT ;  /* 0x000000053f057290 */ /* 0x000fce0008ffe43f */
[----:B------:R0:W-:Y:S02]  /*0160*/  UTMACCTL.PF [UR10] ;  /* 0x000000000a0079b9 */ /* 0x0001e40008040000 */
[----:B------:R0:W-:Y:S02]  /*0170*/  UTMACCTL.PF [UR4] ;  /* 0x00000000040079b9 */ /* 0x0001e40008040000 */
[----:B0-----:R-:W-:Y:S01]  /*0180*/  NOP ;  /* 0x0000000000007918 */ /* 0x001fe20000000000 */
.L_x_1:
[----:B------:R-:W-:Y:S05]  /*0190*/  BSYNC B0 ;  /* 0x0000000000007941 */ /* 0x000fea0003800000 */
.L_x_0:
[----:B------:R-:W0:Y:S01]  /*01a0*/  SHFL.IDX PT, R2, R0, RZ, 0x1f ;  /* 0x00001fff00027589 */ /* 0x000e2200000e0000 */
[----:B------:R-:W-:Y:S01]  /*01b0*/  UISETP.NE.AND UP0, UPT, UR8, 0x3, UPT ;  /* 0x000000030800788c */ /* 0x000fe2000bf05270 */
[----:B------:R-:W-:Y:S01]  /*01c0*/  ISETP.NE.AND P1, PT, RZ, UR6, PT ;  /* 0x00000006ff007c0c */ /* 0x000fe2000bf25270 */
[----:B------:R-:W-:Y:S02]  /*01d0*/  UIADD3 UR10, UR6, -0x1, URZ ;  /* 0xffffffff060a7890 */ /* 0x000fe4000fffe03f */
[----:B------:R-:W-:Y:S02]  /*01e0*/  UISETP.EQ.OR UP0, UPT, UR8, URZ, !UP0 ;  /* 0x0000003f0800728c */ /* 0x000fe4000c702670 */
[----:B------:R-:W-:Y:S02]  /*01f0*/  UISETP.GE.U32.AND UP1, UPT, UR10, 0x2, UPT ;  /* 0x000000020a00788c */ /* 0x000fe4000bf26070 */
[----:B------:R-:W-:-:S04]  /*0200*/  UISETP.EQ.AND UP0, UPT, UR6, URZ, UP0 ;  /* 0x0000003f0600728c */ /* 0x000fc80008702270 */
[----:B------:R-:W-:-:S04]  /*0210*/  USEL UR38, URZ, 0x1, !UP0 ;  /* 0x000000013f267887 */ /* 0x000fc8000c000000 */
[----:B------:R-:W-:Y:S01]  /*0220*/  USEL UR38, UR38, 0x2, UP1 ;  /* 0x0000000226267887 */ /* 0x000fe20008800000 */
[----:B0-----:R-:W-:-:S13]  /*0230*/  ISETP.NE.AND P0, PT, R2, RZ, PT ;  /* 0x000000ff0200720c */ /* 0x001fda0003f05270 */
[----:B------:R-:W-:Y:S05]  /*0240*/  @P0 BRA `(.L_x_2) ;  /* 0x0000000000840947 */ /* 0x000fea0003800000 */
[----:B------:R-:W-:Y:S01]  /*0250*/  ELECT P0, URZ, PT ;  /* 0x00000000003f782f */ /* 0x000fe20003800000 */
[----:B------:R-:W-:-:S12]  /*0260*/  BSSY B0, `(.L_x_2) ;  /* 0x000001f000007945 */ /* 0x000fd80003800000 */
[----:B------:R-:W-:Y:S05]  /*0270*/  @!P0 BRA `(.L_x_3) ;  /* 0x0000000000748947 */ /* 0x000fea0003800000 */
[----:B------:R-:W0:Y:S01]  /*0280*/  S2UR UR9, SR_CgaCtaId ;  /* 0x00000000000979c3 */ /* 0x000e220000008800 */
[----:B------:R-:W-:Y:S01]  /*0290*/  UMOV UR4, 0x400 ;  /* 0x0000040000047882 */ /* 0x000fe20000000000 */
[----:B------:R-:W-:Y:S01]  /*02a0*/  UMOV UR5, 0x1 ;  /* 0x0000000100057882 */ /* 0x000fe20000000000 */
[----:B------:R-:W-:Y:S02]  /*02b0*/  UMOV UR6, 0x100 ;  /* 0x0000010000067882 */ /* 0x000fe40000000000 */
[----:B------:R-:W-:-:S04]  /*02c0*/  UIADD3 UR6, -UR6, 0x100000, URZ ;  /* 0x0010000006067890 */ /* 0x000fc8000fffe13f */
[----:B------:R-:W-:Y:S02]  /*02d0*/  USHF.L.U32 UR7, UR6, 0xb, URZ ;  /* 0x0000000b06077899 */ /* 0x000fe4000800063f */
[----:B------:R-:W-:Y:S02]  /*02e0*/  USHF.L.U32 UR6, UR6, 0x1, URZ ;  /* 0x0000000106067899 */ /* 0x000fe4000800063f */
[----:B0-----:R-:W-:Y:S02]  /*02f0*/  ULEA UR9, UR9, UR4, 0x18 ;  /* 0x0000000409097291 */ /* 0x001fe4000f8ec03f */
[----:B------:R-:W-:-:S04]  /*0300*/  UIADD3 UR4, -UR5, 0x100000, URZ ;  /* 0x0010000005047890 */ /* 0x000fc8000fffe13f */
[----:B------:R-:W-:Y:S02]  /*0310*/  USHF.L.U32 UR5, UR4, 0xb, URZ ;  /* 0x0000000b04057899 */ /* 0x000fe4000800063f */
[----:B------:R-:W-:Y:S01]  /*0320*/  USHF.L.U32 UR4, UR4, 0x1, URZ ;  /* 0x0000000104047899 */ /* 0x000fe2000800063f */
[----:B------:R-:W0:Y:S11]  /*0330*/  FENCE.VIEW.ASYNC.S ;  /* 0x00000000000073c6 */ /* 0x000e360000000000 */
[----:B0-----:R0:W1:Y:S01]  /*0340*/  SYNCS.EXCH.64 URZ, [UR9], UR4 ;  /* 0x00000004093f75b2 */ /* 0x0010620008000100 */
[----:B------:R0:W2:Y:S01]  /*0350*/  SYNCS.EXCH.64 URZ, [UR9+0x40], UR6 ;  /* 0x00004006093f75b2 */ /* 0x0000a20008000100 */
[----:B------:R0:W3:Y:S01]  /*0360*/  SYNCS.EXCH.64 URZ, [UR9+0x8], UR4 ;  /* 0x00000804093f75b2 */ /* 0x0000e20008000100 */
[----:B------:R0:W4:Y:S01]  /*0370*/  SYNCS.EXCH.64 URZ, [UR9+0x48], UR6 ;  /* 0x00004806093f75b2 */ /* 0x0001220008000100 */
[----:B------:R0:W0:Y:S01]  /*0380*/  SYNCS.EXCH.64 URZ, [UR9+0x10], UR4 ;  /* 0x00001004093f75b2 */ /* 0x0000220008000100 */
        /* <DEDUP_REMOVED lines=11> */
[----:B------:R-:W-:Y:S01]  /*0440*/  NOP ;  /* 0x0000000000007918 */ /* 0x000fe20000000000 */
.L_x_3:
[----:B0-----:R-:W-:Y:S05]  /*0450*/  BSYNC B0 ;  /* 0x0000000000007941 */ /* 0x001fea0003800000 */
.L_x_2:
[----:B------:R-:W0:Y:S01]  /*0460*/  SHFL.IDX PT, R0, R0, RZ, 0x1f ;  /* 0x00001fff00007589 */ /* 0x000e2200000e0000 */
[----:B------:R-:W5:Y:S01]  /*0470*/  LDC R2, c[0x0][0x65c] ;  /* 0x00019700ff027b82 */ /* 0x000f620000000800 */
[----:B------:R-:W-:Y:S01]  /*0480*/  ELECT P0, URZ, PT ;  /* 0x00000000003f782f */ /* 0x000fe20003800000 */
[----:B------:R-:W-:Y:S01]  /*0490*/  IMAD.MOV.U32 R5, RZ, RZ, RZ ;  /* 0x000000ffff057224 */ /* 0x000fe200078e00ff */
[----:B------:R-:W1:Y:S01]  /*04a0*/  S2R R4, SR_CTAID.X ;  /* 0x0000000000047919 */ /* 0x000e620000002500 */
[----:B------:R-:W-:Y:S01]  /*04b0*/  UMOV UR4, 0x20 ;  /* 0x0000002000047882 */ /* 0x000fe20000000000 */
[----:B------:R-:W-:Y:S01]  /*04c0*/  NOP ;  /* 0x0000000000007918 */ /* 0x000fe20000000000 */
[----:B------:R-:W-:Y:S01]  /*04d0*/  NOP ;  /* 0x0000000000007918 */ /* 0x000fe20000000000 */
[----:B------:R-:W-:Y:S02]  /*04e0*/  LOP3.LUT R19, R19, 0xff7fffff, RZ, 0xc0, !PT ;  /* 0xff7fffff13137812 */ /* 0x000fe400078ec0ff */
[----:B0-----:R-:W-:-:S02]  /*04f0*/  ISETP.NE.OR P0, PT, R0, RZ, !P0 ;  /* 0x000000ff0000720c */ /* 0x001fc40004705670 */
[----:B-----5:R-:W-:Y:S01]  /*0500*/  ISETP.NE.AND P2, PT, R2, 0x1, PT ;  /* 0x000000010200780c */ /* 0x020fe20003f45270 */
[----:B------:R-:W0:Y:S10]  /*0510*/  S2R R0, SR_CTAID.Y ;  /* 0x0000000000007919 */ /* 0x000e340000002600 */
[----:B------:R-:W-:Y:S01]  /*0520*/  VOTEU.ALL UP0, P0 ;  /* 0x00000000003f7886 */ /* 0x000fe20000000000 */
[----:B------:R-:W-:Y:S01]  /*0530*/  VOTEU.ALL UP1, P0 ;  /* 0x00000000003f7886 */ /* 0x000fe20000020000 */
[----:B------:R-:W1:Y:S01]  /*0540*/  @P2 LDC R7, c[0x0][0x10] ;  /* 0x00000400ff072b82 */ /* 0x000e620000000800 */
[----:B------:R-:W-:Y:S01]  /*0550*/  @P2 IMAD.MOV.U32 R3, RZ, RZ, RZ ;  /* 0x000000ffff032224 */ /* 0x000fe200078e00ff */
[----:B------:R-:W-:Y:S01]  /*0560*/  @P2 LOP3.LUT R19, R19, 0x800000, RZ, 0xfc, !PT ;  /* 0x0080000013132812 */ /* 0x000fe200078efcff */
[----:B------:R-:W-:Y:S01]  /*0570*/  @P2 IMAD.MOV.U32 R11, RZ, RZ, RZ ;  /* 0x000000ffff0b2224 */ /* 0x000fe200078e00ff */
[----:B------:R-:W-:Y:S01]  /*0580*/  @!UP0 UMOV UR6, 0x400 ;  /* 0x0000040000068882 */ /* 0x000fe20000000000 */
[----:B------:R-:W-:-:S04]  /*0590*/  @!UP0 UIADD3 UR4, -UR4, 0x100000, URZ ;  /* 0x0010000004048890 */ /* 0x000fc8000fffe13f */
[----:B------:R-:W-:Y:S02]  /*05a0*/  @!UP0 USHF.L.U32 UR5, UR4, 0xb, URZ ;  /* 0x0000000b04058899 */ /* 0x000fe4000800063f */
[----:B------:R-:W-:Y:S01]  /*05b0*/  @!UP0 USHF.L.U32 UR4, UR4, 0x1, URZ ;  /* 0x0000000104048899 */ /* 0x000fe2000800063f */
[----:B------:R-:W5:Y:S08]  /*05c0*/  @!P2 LDC R9, c[0x0][0xc] ;  /* 0x00000300ff09ab82 */ /* 0x000f700000000800 */
[----:B------:R-:W2:Y:S01]  /*05d0*/  @!UP0 S2UR UR7, SR_CgaCtaId ;  /* 0x00000000000789c3 */ /* 0x000ea20000008800 */
[----:B0-----:R-:W-:-:S04]  /*05e0*/  @P2 IMAD.MOV.U32 R2, RZ, RZ, R0 ;  /* 0x000000ffff022224 */ /* 0x001fc800078e0000 */
[----:B-1----:R-:W-:-:S04]  /*05f0*/  @P2 IMAD.WIDE.U32 R6, R4, R7, R2 ;  /* 0x0000000704062225 */ /* 0x002fc800078e0002 */
[----:B------:R-:W-:Y:S02]  /*0600*/  @P2 IMAD.MOV.U32 R16, RZ, RZ, R6 ;  /* 0x000000ffff102224 */ /* 0x000fe400078e0006 */
[----:B------:R-:W-:Y:S02]  /*0610*/  @P2 IMAD.IADD R17, R7, 0x1, R11 ;  /* 0x0000000107112824 */ /* 0x000fe400078e020b */
[----:B-----5:R-:W-:-:S04]  /*0620*/  @!P2 IMAD.WIDE.U32 R2, R9, R0, R4 ;  /* 0x000000000902a225 */ /* 0x020fc800078e0004 */
[----:B------:R-:W-:Y:S02]  /*0630*/  @!P2 IMAD.MOV.U32 R16, RZ, RZ, R2 ;  /* 0x000000ffff10a224 */ /* 0x000fe400078e0002 */
[----:B------:R-:W-:Y:S01]  /*0640*/  @!P2 IMAD.MOV.U32 R17, RZ, RZ, R3 ;  /* 0x000000ffff11a224 */ /* 0x000fe200078e0003 */
[----:B--2---:R-:W-:Y:S02]  /*0650*/  @!UP0 ULEA UR6, UR7, UR6, 0x18 ;  /* 0x0000000607068291 */ /* 0x004fe4000f8ec03f */
[----:B------:R0:W-:Y:S01]  /*0660*/  STL [R1+0xa5c], R16 ;  /* 0x000a5c1001007387 */ /* 0x0001e20000100800 */
[----:B------:R-:W-:-:S03]  /*0670*/  VOTEU.ALL UP0, P0 ;  /* 0x00000000003f7886 */ /* 0x000fc60000000000 */
[----:B------:R0:W-:Y:S04]  /*0680*/  STL [R1+0xa58], R17 ;  /* 0x000a581101007387 */ /* 0x0001e80000100800 */
[----:B------:R-:W1:Y:S02]  /*0690*/  FENCE.VIEW.ASYNC.S ;  /* 0x00000000000073c6 */ /* 0x000e640000000000 */
[----:B-1----:R0:W3:Y:S01]  /*06a0*/  @!UP0 SYNCS.EXCH.64 URZ, [UR6+0x90], UR4 ;  /* 0x00009004063f85b2 */ /* 0x0020e20008000100 */
[----:B------:R0:W3:Y:S01]  /*06b0*/  @!UP1 SYNCS.EXCH.64 URZ, [UR6+0x98], UR4 ;  /* 0x00009804063f95b2 */ /* 0x0000e20008000100 */
[----:B------:R-:W-:Y:S01]  /*06c0*/  NOP ;  /* 0x0000000000007918 */ /* 0x000fe20000000000 */
[----:B---34-:R-:W-:Y:S06]  /*06d0*/  BAR.SYNC.DEFER_BLOCKING 0x0 ;  /* 0x0000000000007b1d */ /* 0x018fec0000010000 */
[----:B0-----:R-:W-:Y:S05]  /*06e0*/  @!P1 BRA `(.L_x_4) ;  /* 0x000003fc00c89947 */ /* 0x001fea0003800000 */
[----:B------:R-:W-:-:S06]  /*06f0*/  UISETP.GT.U32.AND UP0, UPT, UR10, 0x1, UPT ;  /* 0x000000010a00788c */ /* 0x000fcc000bf04070 */
[----:B------:R-:W-:-:S13]  /*0700*/  PLOP3.LUT P0, PT, PT, PT, UP0, 0x80, 0x0 ;  /* 0x000000000000781c */ /* 0x000fda0003f0f008 */
[----:B------:R-:W-:Y:S05]  /*0710*/  @P0 EXIT ;  /* 0x000000000000094d */ /* 0x000fea0003800000 */
[----:B------:R-:W-:Y:S01]  /*0720*/  ULDC.64 UR4, c[0x0][0x650] ;  /* 0x0001940000047ab9 */ /* 0x000fe20000000a00 */
[----:B------:R-:W-:Y:S01]  /*0730*/  UMOV UR48, 0xffffffff ;  /* 0xffffffff00307882 */ /* 0x000fe20000000000 */
[----:B------:R-:W-:Y:S01]  /*0740*/  ISETP.GE.U32.AND P0, PT, R16, UR4, PT ;  /* 0x0000000410007c0c */ /* 0x000fe2000bf06070 */
[----:B------:R-:W-:Y:S01]  /*0750*/  UMOV UR39, 0xffffffff ;  /* 0xffffffff00277882 */ /* 0x000fe20000000000 */
[----:B------:R-:W-:Y:S01]  /*0760*/  UMOV UR40, 0xffffffff ;  /* 0xffffffff00287882 */ /* 0x000fe20000000000 */
[----:B------:R-:W-:Y:S02]  /*0770*/  PRMT R6, RZ, 0x7610, R6 ;  /* 0x00007610ff067816 */ /* 0x000fe40000000006 */
[----:B------:R-:W-:-:S13]  /*0780*/  ISETP.GE.U32.AND.EX P0, PT, R17, UR5, PT, P0 ;  /* 0x0000000511007c0c */ /* 0x000fda000bf06100 */
[----:B------:R-:W-:Y:S05]  /*0790*/  @P0 BRA `(.L_x_5) ;  /* 0x00000004006c0947 */ /* 0x000fea0003800000 */
[----:B------:R-:W0:Y:S01]  /*07a0*/  LDC.64 R12, c[0x0][0x628] ;  /* 0x00018a00ff0c7b82 */ /* 0x000e220000000a00 */
[----:B------:R-:W-:Y:S02]  /*07b0*/  IMAD.MOV.U32 R2, RZ, RZ, R16 ;  /* 0x000000ffff027224 */ /* 0x000fe400078e0010 */
[----:B------:R-:W-:-:S05]  /*07c0*/  IMAD.MOV.U32 R3, RZ, RZ, R17 ;  /* 0x000000ffff037224 */ /* 0x000fca00078e0011 */
[----:B------:R-:W1:Y:S08]  /*07d0*/  LDC R10, c[0x0][0x630] ;  /* 0x00018c00ff0a7b82 */ /* 0x000e700000000800 */
[----:B------:R-:W2:Y:S01]  /*07e0*/  LDC.64 R14, c[0x0][0x620] ;  /* 0x00018800ff0e7b82 */ /* 0x000ea20000000a00 */
[----:B0-----:R-:W-:-:S04]  /*07f0*/  ISETP.NE.U32.AND P0, PT, R12, RZ, PT ;  /* 0x000000ff0c00720c */ /* 0x001fc80003f05070 */
[----:B------:R-:W-:-:S13]  /*0800*/  ISETP.NE.AND.EX P0, PT, R13, RZ, PT, P0 ;  /* 0x000000ff0d00720c */ /* 0x000fda0003f05300 */
[----:B-12---:R-:W-:Y:S05]  /*0810*/  @!P0 BRA `(.L_x_6) ;  /* 0x0000000000288947 */ /* 0x006fea0003800000 */
[----:B------:R-:W0:Y:S02]  /*0820*/  LDC R9, c[0x0][0x634] ;  /* 0x00018d00ff097b82 */ /* 0x000e240000000800 */
[----:B0-----:R-:W-:-:S05]  /*0830*/  IADD3 R9, P0, R16, R9, RZ ;  /* 0x0000000910097210 */ /* 0x001fca0007f1e0ff */
[----:B------:R-:W-:-:S04]  /*0840*/  IMAD.X R11, RZ, RZ, R17, P0 ;  /* 0x000000ffff0b7224 */ /* 0x000fc800000e0611 */
[----:B------:R-:W-:-:S04]  /*0850*/  IMAD.WIDE.U32 R2, R11, R12, RZ ;  /* 0x0000000c0b027225 */ /* 0x000fc800078e00ff */
[----:B------:R-:W-:-:S04]  /*0860*/  IMAD.WIDE.U32 R6, P0, R9, R13, R2 ;  /* 0x0000000d09067225 */ /* 0x000fc80007800002 */
[----:B------:R-:W-:-:S04]  /*0870*/  IMAD.WIDE.U32 R2, R9, R12, RZ ;  /* 0x0000000c09027225 */ /* 0x000fc800078e00ff */
[----:B------:R-:W-:Y:S01]  /*0880*/  IMAD.X R9, RZ, RZ, RZ, P0 ;  /* 0x000000ffff097224 */ /* 0x000fe200000e06ff */
[----:B------:R-:W-:Y:S01]  /*0890*/  IADD3 RZ, P0, R3, R6, RZ ;  /* 0x0000000603ff7210 */ /* 0x000fe20007f1e0ff */
[----:B------:R-:W-:-:S04]  /*08a0*/  IMAD.MOV.U32 R8, RZ, RZ, R7 ;  /* 0x000000ffff087224 */ /* 0x000fc800078e0007 */
[----:B------:R-:W-:-:S08]  /*08b0*/  IMAD.WIDE.U32.X R2, R11, R13, R8, P0 ;  /* 0x0000000d0b027225 */ /* 0x000fd000000e0408 */
.L_x_6:
[-CC-:B------:R-:W-:Y:S01]  /*08c0*/  SHF.R.U64 R22, R2, R10.reuse, R3.reuse ;  /* 0x0000000a02167219 */ /* 0x180fe20000001203 */
[----:B------:R-:W0:Y:S01]  /*08d0*/  LDC.64 R20, c[0x0][0x640] ;  /* 0x00019000ff147b82 */ /* 0x000e220000000a00 */
[----:B------:R-:W-:Y:S01]  /*08e0*/  SHF.R.U32.HI R2, RZ, R10, R3 ;  /* 0x0000000aff027219 */ /* 0x000fe20000011603 */
[----:B------:R-:W-:Y:S01]  /*08f0*/  ULDC UR4, c[0x0][0x150] ;  /* 0x0000540000047ab9 */ /* 0x000fe20000000800 */
[----:B------:R-:W-:Y:S01]  /*0900*/  IADD3 R9, P0, RZ, -R22, RZ ;  /* 0x80000016ff097210 */ /* 0x000fe20007f1e0ff */
[----:B------:R-:W-:Y:S01]  /*0910*/  IMAD.MOV.U32 R3, RZ, RZ, R17 ;  /* 0x000000ffff037224 */ /* 0x000fe200078e0011 */
[----:B------:R-:W-:-:S03]  /*0920*/  I2FP.F32.U32 R5, R4 ;  /* 0x0000000400057245 */ /* 0x000fc60000201000 */
[----:B------:R-:W1:Y:S01]  /*0930*/  LDC R8, c[0x0][0x618] ;  /* 0x00018600ff087b82 */ /* 0x000e620000000800 */
[----:B------:R-:W-:Y:S02]  /*0940*/  IMAD.X R11, RZ, RZ, ~R2, P0 ;  /* 0x000000ffff0b7224 */ /* 0x000fe400000e0e02 */
[----:B------:R-:W-:Y:S01]  /*0950*/  FMUL R5, R5, UR4 ;  /* 0x0000000405057c20 */ /* 0x000fe20008400000 */
[----:B------:R-:W-:Y:S01]  /*0960*/  IMAD.MOV.U32 R2, RZ, RZ, R16 ;  /* 0x000000ffff027224 */ /* 0x000fe200078e0010 */
[----:B------:R-:W-:Y:S01]  /*0970*/  ULDC UR4, c[0x0][0x154] ;  /* 0x0000550000047ab9 */ /* 0x000fe20000000800 */
[-C--:B------:R-:W-:Y:S02]  /*0980*/  IMAD R6, R11, R14.reuse, RZ ;  /* 0x0000000e0b067224 */ /* 0x080fe400078e02ff */
[C---:B------:R-:W-:Y:S01]  /*0990*/  IMAD.WIDE.U32 R2, R9.reuse, R14, R2 ;  /* 0x0000000e09027225 */ /* 0x040fe200078e0002 */
[----:B------:R-:W2:Y:S01]  /*09a0*/  LDC R7, c[0x0][0x144] ;  /* 0x00005100ff077b82 */ /* 0x000ea20000000800 */
[----:B------:R-:W3:Y:S02]  /*09b0*/  F2I.U32.TRUNC.NTZ R5, R5 ;  /* 0x0000000500057305 */ /* 0x000ee4000020f000 */
[----:B------:R-:W-:-:S04]  /*09c0*/  IMAD R9, R9, R15, R6 ;  /* 0x0000000f09097224 */ /* 0x000fc800078e0206 */
[----:B------:R-:W-:Y:S01]  /*09d0*/  IMAD.IADD R3, R3, 0x1, R9 ;  /* 0x0000000103037824 */ /* 0x000fe200078e0209 */
[----:B------:R-:W4:Y:S01]  /*09e0*/  LDC R10, c[0x0][0x608] ;  /* 0x00018200ff0a7b82 */ /* 0x000f220000000800 */
[----:B0-----:R-:W-:-:S04]  /*09f0*/  ISETP.NE.U32.AND P0, PT, R20, RZ, PT ;  /* 0x000000ff1400720c */ /* 0x001fc80003f05070 */
[----:B------:R-:W-:-:S03]  /*0a00*/  ISETP.NE.AND.EX P0, PT, R21, RZ, PT, P0 ;  /* 0x000000ff1500720c */ /* 0x000fc60003f05300 */
[----:B------:R-:W0:Y:S01]  /*0a10*/  LDC R15, c[0x0][0x658] ;  /* 0x00019600ff0f7b82 */ /* 0x000e220000000800 */
[----:B-1----:R-:W-:Y:S01]  /*0a20*/  SHF.R.U64 R12, R2, R8, R3 ;  /* 0x00000008020c7219 */ /* 0x002fe20000001203 */
[----:B---3--:R-:W-:Y:S01]  /*0a30*/  IMAD.MOV R6, RZ, RZ, -R5 ;  /* 0x000000ffff067224 */ /* 0x008fe200078e0a05 */
[----:B------:R-:W-:Y:S02]  /*0a40*/  I2FP.F32.U32 R2, R0 ;  /* 0x0000000000027245 */ /* 0x000fe40000201000 */
[----:B------:R-:W-:-:S03]  /*0a50*/  SHF.R.U32.HI R5, RZ, R8, R3 ;  /* 0x00000008ff057219 */ /* 0x000fc60000011603 */
[----:B------:R-:W1:Y:S01]  /*0a60*/  LDC R13, c[0x0][0x148] ;  /* 0x00005200ff0d7b82 */ /* 0x000e620000000800 */
[----:B--2---:R-:W-:Y:S02]  /*0a70*/  IMAD R8, R7, R6, R4 ;  /* 0x0000000607087224 */ /* 0x004fe400078e0204 */
[----:B------:R-:W-:Y:S01]  /*0a80*/  FMUL R3, R2, UR4 ;  /* 0x0000000402037c20 */ /* 0x000fe20008400000 */
[----:B------:R-:W-:Y:S02]  /*0a90*/  IMAD.MOV.U32 R2, RZ, RZ, -0x1 ;  /* 0xffffffffff027424 */ /* 0x000fe400078e00ff */
[----:B------:R-:W-:Y:S01]  /*0aa0*/  IMAD.MOV.U32 R6, RZ, RZ, 0x1 ;  /* 0x00000001ff067424 */ /* 0x000fe200078e00ff */
[----:B------:R2:W3:Y:S01]  /*0ab0*/  F2I.U32.TRUNC.NTZ R11, R3 ;  /* 0x00000003000b7305 */ /* 0x0004e2000020f000 */
[----:B------:R-:W1:Y:S01]  /*0ac0*/  LDC R17, c[0x0][0x600] ;  /* 0x00018000ff117b82 */ /* 0x000e620000000800 */
[-CC-:B----4-:R-:W-:Y:S02]  /*0ad0*/  SHF.R.U64 R25, R12, R10.reuse, R5.reuse ;  /* 0x0000000a0c197219 */ /* 0x190fe40000001205 */
[----:B------:R-:W-:-:S05]  /*0ae0*/  SHF.R.U32.HI R4, RZ, R10, R5 ;  /* 0x0000000aff047219 */ /* 0x000fca0000011605 */
[----:B------:R-:W4:Y:S01]  /*0af0*/  LDC R14, c[0x0][0x648] ;  /* 0x00019200ff0e7b82 */ /* 0x000f220000000800 */
[-CC-:B0-----:R-:W-:Y:S02]  /*0b00*/  SHF.R.U64 R18, R25, R15.reuse, R4.reuse ;  /* 0x0000000f19127219 */ /* 0x181fe40000001204 */
[-C--:B------:R-:W-:Y:S02]  /*0b10*/  SHF.L.U32 R2, R2, R15.reuse, RZ ;  /* 0x0000000f02027219 */ /* 0x080fe400000006ff */
[-C--:B------:R-:W-:Y:S02]  /*0b20*/  SHF.R.U32.HI R4, RZ, R15.reuse, R4 ;  /* 0x0000000fff047219 */ /* 0x080fe40000011604 */
[----:B------:R-:W-:Y:S01]  /*0b30*/  LOP3.LUT R10, RZ, R2, RZ, 0x33, !PT ;  /* 0x00000002ff0a7212 */ /* 0x000fe200078e33ff */
[----:B------:R-:W0:Y:S01]  /*0b40*/  LDC R23, c[0x0][0x638] ;  /* 0x00018e00ff177b82 */ /* 0x000e220000000800 */
[----:B------:R-:W-:Y:S01]  /*0b50*/  SHF.L.U32 R9, R6, R15, RZ ;  /* 0x0000000f06097219 */ /* 0x000fe200000006ff */
[----:B------:R-:W-:-:S02]  /*0b60*/  IMAD.MOV.U32 R2, RZ, RZ, R18 ;  /* 0x000000ffff027224 */ /* 0x000fc400078e0012 */
[----:B--2---:R-:W-:-:S04]  /*0b70*/  IMAD.MOV.U32 R3, RZ, RZ, R4 ;  /* 0x000000ffff037224 */ /* 0x004fc800078e0004 */
[----:B------:R-:W2:Y:S01]  /*0b80*/  LDC R16, c[0x0][0x610] ;  /* 0x00018400ff107b82 */ /* 0x000ea20000000800 */
[----:B---3--:R-:W-:Y:S05]  /*0b90*/  @!P0 BRA `(.L_x_7) ;  /* 0x0000000000288947 */ /* 0x008fea0003800000 */
[----:B------:R-:W3:Y:S02]  /*0ba0*/  LDC R7, c[0x0][0x64c] ;  /* 0x00019300ff077b82 */ /* 0x000ee40000000800 */
[----:B---3--:R-:W-:-:S05]  /*0bb0*/  IADD3 R7, P0, R18, R7, RZ ;  /* 0x0000000712077210 */ /* 0x008fca0007f1e0ff */
        /* <DEDUP_REMOVED lines=8> */
.L_x_7:
[----:B----4-:R-:W-:Y:S01]  /*0c40*/  SHF.R.U64 R2, R2, R14, R3 ;  /* 0x0000000e02027219 */ /* 0x010fe20000001203 */
[----:B-1----:R-:W-:Y:S01]  /*0c50*/  VIADD R3, R17, 0xffffffff ;  /* 0xffffffff11037836 */ /* 0x002fe20000000000 */
[----:B------:R-:W-:Y:S01]  /*0c60*/  LOP3.LUT R10, R25, R10, RZ, 0xc0, !PT ;  /* 0x0000000a190a7212 */ /* 0x000fe200078ec0ff */
[----:B------:R-:W-:Y:S01]  /*0c70*/  IMAD.MOV R11, RZ, RZ, -R11 ;  /* 0x000000ffff0b7224 */ /* 0x000fe200078e0a0b */
[----:B------:R-:W-:Y:S01]  /*0c80*/  R2UR UR40, R22 ;  /* 0x00000000162872ca */ /* 0x000fe200000e0000 */
[----:B------:R-:W-:Y:S01]  /*0c90*/  IMAD.MOV R4, RZ, RZ, -R2 ;  /* 0x000000ffff047224 */ /* 0x000fe200078e0a02 */
[----:B------:R-:W-:Y:S01]  /*0ca0*/  LOP3.LUT R3, R12, R3, RZ, 0xc0, !PT ;  /* 0x000000030c037212 */ /* 0x000fe200078ec0ff */
[----:B------:R-:W-:Y:S02]  /*0cb0*/  @P2 IMAD R8, R13, R11, R0 ;  /* 0x0000000b0d082224 */ /* 0x000fe400078e0200 */
[----:B------:R-:W-:Y:S02]  /*0cc0*/  IMAD R9, R9, R2, R10 ;  /* 0x0000000209097224 */ /* 0x000fe400078e020a */
[----:B0-----:R-:W-:-:S02]  /*0cd0*/  IMAD R0, R4, R23, R18 ;  /* 0x0000001704007224 */ /* 0x001fc400078e0212 */
[----:B--2---:R-:W-:Y:S02]  /*0ce0*/  IMAD R8, R9, R16, R8 ;  /* 0x0000001009087224 */ /* 0x004fe400078e0208 */
[----:B------:R-:W-:Y:S02]  /*0cf0*/  IMAD R3, R0, R17, R3 ;  /* 0x0000001100037224 */ /* 0x000fe400078e0203 */
[----:B------:R-:W-:-:S03]  /*0d00*/  IMAD.MOV.U32 R6, RZ, RZ, 0x1 ;  /* 0x00000001ff067424 */ /* 0x000fc600078e00ff */
[----:B------:R-:W-:Y:S02]  /*0d10*/  SEL R0, R3, R8, !P2 ;  /* 0x0000000803007207 */ /* 0x000fe40005000000 */
[----:B------:R-:W-:Y:S02]  /*0d20*/  SEL R8, R8, R3, !P2 ;  /* 0x0000000308087207 */ /* 0x000fe40005000000 */
[----:B------:R-:W-:Y:S02]  /*0d30*/  R2UR UR39, R0 ;  /* 0x00000000002772ca */ /* 0x000fe400000e0000 */
[----:B------:R-:W-:-:S15]  /*0d40*/  R2UR UR48, R8 ;  /* 0x00000000083072ca */ /* 0x000fde00000e0000 */
.L_x_5:
[----:B------:R-:W-:-:S08]  /*0d50*/  NOP ;  /* 0x0000000000007918 */ /* 0x000fd00000000000 */
[----:B------:R-:W0:Y:S02]  /*0d60*/  USETMAXREG.TRY_ALLOC.CTAPOOL UP0, 0xf0 ;  /* 0x000000f0000079c8 */ /* 0x000e240008000600 */
[----:B0-----:R-:W-:-:S13]  /*0d70*/  PLOP3.LUT P0, PT, PT, PT, UP0, 0x80, 0x0 ;  /* 0x000000000000781c */ /* 0x001fda0003f0f008 */
[----:B------:R-:W-:Y:S05]  /*0d80*/  @!P0 BRA `(.L_x_5) ;  /* 0xfffffffc00f08947 */ /* 0x000fea000383ffff */
[----:B------:R-:W-:Y:S01]  /*0d90*/  ULDC.64 UR4, c[0x0][0x598] ;  /* 0x0001660000047ab9 */ /* 0x000fe20000000a00 */
[----:B------:R-:W-:Y:S01]  /*0da0*/  ULDC.64 UR50, c[0x0][0x208] ;  /* 0x0000820000327ab9 */ /* 0x000fe20000000a00 */
[----:B------:R-:W-:-:S04]  /*0db0*/  ISETP.NE.U32.AND P0, PT, RZ, UR4, PT ;  /* 0x00000004ff007c0c */ /* 0x000fc8000bf05070 */
[----:B------:R-:W-:-:S13]  /*0dc0*/  ISETP.NE.AND.EX P0, PT, RZ, UR5, PT, P0 ;  /* 0x00000005ff007c0c */ /* 0x000fda000bf05300 */
[----:B------:R-:W-:Y:S05]  /*0dd0*/  @!P0 BRA `(.L_x_8) ;  /* 0x00000000001c8947 */ /* 0x000fea0003800000 */
[----:B------:R-:W0:Y:S02]  /*0de0*/  LDC.64 R2, c[0x0][0x598] ;  /* 0x00016600ff027b82 */ /* 0x000e240000000a00 */
[----:B0-----:R-:W2:Y:S02]  /*0df0*/  LDG.E.64 R2, desc[UR50][R2.64] ;  /* 0x0000003202027981 */ /* 0x001ea4000c1e1b00 */
[----:B--2---:R-:W-:-:S04]  /*0e00*/  ISETP.NE.U32.AND P0, PT, R2, RZ, PT ;  /* 0x000000ff0200720c */ /* 0x004fc80003f05070 */
[----:B------:R-:W-:-:S13]  /*0e10*/  ISETP.NE.AND.EX P0, PT, R3, RZ, PT, P0 ;  /* 0x000000ff0300720c */ /* 0x000fda0003f05300 */
[----:B------:R-:W-:Y:S05]  /*0e20*/  @!P0 BRA `(.L_x_8) ;  /* 0x0000000000088947 */ /* 0x000fea0003800000 */
[----:B------:R0:W5:Y:S01]  /*0e30*/  LD.E R17, desc[UR50][R2.64] ;  /* 0x0000003202117980 */ /* 0x000162000c101900 */
[----:B------:R-:W-:Y:S05]  /*0e40*/  BRA `(.L_x_9) ;  /* 0x0000000000247947 */ /* 0x000fea0003800000 */
.L_x_8:
[----:B------:R-:W-:Y:S02]  /*0e50*/  ULDC.64 UR4, c[0x0][0x588] ;  /* 0x0001620000047ab9 */ /* 0x000fe40000000a00 */
[----:B------:R-:W-:-:S04]  /*0e60*/  ISETP.NE.U32.AND P0, PT, RZ, UR4, PT ;  /* 0x00000004ff007c0c */ /* 0x000fc8000bf05070 */
[----:B------:R-:W-:-:S13]  /*0e70*/  ISETP.NE.AND.EX P0, PT, RZ, UR5, PT, P0 ;  /* 0x00000005ff007c0c */ /* 0x000fda000bf05300 */
[----:B------:R-:W-:Y:S05]  /*0e80*/  @!P0 BRA `(.L_x_10) ;  /* 0x00000000000c8947 */ /* 0x000fea0003800000 */
[----:B------:R-:W0:Y:S02]  /*0e90*/  LDC.64 R2, c[0x0][0x588] ;  /* 0x00016200ff027b82 */ /* 0x000e240000000a00 */
[----:B0-----:R1:W5:Y:S01]  /*0ea0*/  LDG.E R17, desc[UR50][R2.64] ;  /* 0x0000003202117981 */ /* 0x001362000c1e1900 */
[----:B------:R-:W-:Y:S05]  /*0eb0*/  BRA `(.L_x_9) ;  /* 0x0000000000087947 */ /* 0x000fea0003800000 */
.L_x_10:
[----:B------:R-:W-:Y:S02]  /*0ec0*/  ULDC UR4, c[0x0][0x580] ;  /* 0x0001600000047ab9 */ /* 0x000fe40000000800 */
[----:B------:R-:W-:-:S07]  /*0ed0*/  IMAD.U32 R17, RZ, RZ, UR4 ;  /* 0x00000004ff117e24 */ /* 0x000fce000f8e00ff */
.L_x_9:
[----:B------:R-:W-:Y:S02]  /*0ee0*/  ULDC.64 UR4, c[0x0][0x5a0] ;  /* 0x0001680000047ab9 */ /* 0x000fe40000000a00 */
[----:B------:R-:W-:-:S04]  /*0ef0*/  ISETP.NE.U32.AND P0, PT, RZ, UR4, PT ;  /* 0x00000004ff007c0c */ /* 0x000fc8000bf05070 */
[----:B------:R-:W-:-:S13]  /*0f00*/  ISETP.NE.AND.EX P0, PT, RZ, UR5, PT, P0 ;  /* 0x00000005ff007c0c */ /* 0x000fda000bf05300 */
[----:B------:R-:W-:Y:S05]  /*0f10*/  @!P0 BRA `(.L_x_11) ;  /* 0x00000000001c8947 */ /* 0x000fea0003800000 */
[----:B01----:R-:W0:Y:S02]  /*0f20*/  LDC.64 R2, c[0x0][0x5a0] ;  /* 0x00016800ff027b82 */ /* 0x003e240000000a00 */
[----:B0-----:R-:W2:Y:S02]  /*0f30*/  LDG.E.64 R2, desc[UR50][R2.64] ;  /* 0x0000003202027981 */ /* 0x001ea4000c1e1b00 */
[----:B--2---:R-:W-:-:S04]  /*0f40*/  ISETP.NE.U32.AND P0, PT, R2, RZ, PT ;  /* 0x000000ff0200720c */ /* 0x004fc80003f05070 */
[----:B------:R-:W-:-:S13]  /*0f50*/  ISETP.NE.AND.EX P0, PT, R3, RZ, PT, P0 ;  /* 0x000000ff0300720c */ /* 0x000fda0003f05300 */
[----:B------:R-:W-:Y:S05]  /*0f60*/  @!P0 BRA `(.L_x_11) ;  /* 0x0000000000088947 */ /* 0x000fea0003800000 */
[----:B------:R0:W5:Y:S01]  /*0f70*/  LD.E R18, desc[UR50][R2.64] ;  /* 0x0000003202127980 */ /* 0x000162000c101900 */
[----:B------:R-:W-:Y:S05]  /*0f80*/  BRA `(.L_x_12) ;  /* 0x0000000000247947 */ /* 0x000fea0003800000 */
.L_x_11:
[----:B------:R-:W-:Y:S02]  /*0f90*/  ULDC.64 UR4, c[0x0][0x590] ;  /* 0x0001640000047ab9 */ /* 0x000fe40000000a00 */
[----:B------:R-:W-:-:S04]  /*0fa0*/  ISETP.NE.U32.AND P0, PT, RZ, UR4, PT ;  /* 0x00000004ff007c0c */ /* 0x000fc8000bf05070 */
[----:B------:R-:W-:-:S13]  /*0fb0*/  ISETP.NE.AND.EX P0, PT, RZ, UR5, PT, P0 ;  /* 0x00000005ff007c0c */ /* 0x000fda000bf05300 */
[----:B------:R-:W-:Y:S05]  /*0fc0*/  @!P0 BRA `(.L_x_13) ;  /* 0x00000000000c8947 */ /* 0x000fea0003800000 */
[----:B01----:R-:W0:Y:S02]  /*0fd0*/  LDC.64 R2, c[0x0][0x590] ;  /* 0x00016400ff027b82 */ /* 0x003e240000000a00 */
[----:B0-----:R1:W5:Y:S01]  /*0fe0*/  LDG.E R18, desc[UR50][R2.64] ;  /* 0x0000003202127981 */ /* 0x001362000c1e1900 */
[----:B------:R-:W-:Y:S05]  /*0ff0*/  BRA `(.L_x_12) ;  /* 0x0000000000087947 */ /* 0x000fea0003800000 */
.L_x_13:
[----:B------:R-:W-:Y:S02]  /*1000*/  ULDC UR4, c[0x0][0x584] ;  /* 0x0001610000047ab9 */ /* 0x000fe40000000800 */
[----:B------:R-:W-:-:S07]  /*1010*/  IMAD.U32 R18, RZ, RZ, UR4 ;  /* 0x00000004ff127e24 */ /* 0x000fce000f8e00ff */
.L_x_12:
[----:B------:R-:W-:-:S13]  /*1020*/  LOP3.LUT P0, RZ, R6, 0xff, RZ, 0xc0, !PT ;  /* 0x000000ff06ff7812 */ /* 0x000fda000780c0ff */
[----:B------:R-:W-:Y:S05]  /*1030*/  @!P0 EXIT ;  /* 0x000000000000894d */ /* 0x000fea0003800000 */
[----:B------:R-:W-:Y:S01]  /*1040*/  ULDC UR4, c[0x0][0x28c] ;  /* 0x0000a30000047ab9 */ /* 0x000fe20000000800 */
[----:B------:R-:W-:Y:S01]  /*1050*/  ULDC.64 UR46, c[0x0][0x5c8] ;  /* 0x00017200002e7ab9 */ /* 0x000fe20000000a00 */
[----:B------:R-:W-:Y:S02]  /*1060*/  UIADD3 UR4, UR4, 0x1f, URZ ;  /* 0x0000001f04047890 */ /* 0x000fe4000fffe03f */
[----:B------:R-:W-:Y:S02]  /*1070*/  USHF.L.U64.HI UR41, UR46, 0x7, UR47 ;  /* 0x000000072e297899 */ /* 0x000fe4000801022f */
[----:B------:R-:W-:Y:S02]  /*1080*/  USHF.R.S32.HI UR5, URZ, 0x1f, UR4 ;  /* 0x0000001f3f057899 */ /* 0x000fe40008011404 */
[----:B------:R-:W-:Y:S02]  /*1090*/  USHF.L.U32 UR42, UR46, 0x7, URZ ;  /* 0x000000072e2a7899 */ /* 0x000fe4000800063f */
[----:B------:R-:W-:-:S02]  /*10a0*/  ULEA.HI UR5, UR5, UR4, URZ, 0x5 ;  /* 0x0000000405057291 */ /* 0x000fc4000f8f283f */
[----:B------:R-:W-:Y:S02]  /*10b0*/  USHF.L.U64.HI UR43, UR46, 0x3, UR47 ;  /* 0x000000032e2b7899 */ /* 0x000fe4000801022f */
[----:B------:R-:W-:Y:S02]  /*10c0*/  USHF.L.U32 UR44, UR46, 0x3, URZ ;  /* 0x000000032e2c7899 */ /* 0x000fe4000800063f */
[----:B------:R-:W-:Y:S02]  /*10d0*/  USHF.L.U64.HI UR45, UR46, 0x8, UR47 ;  /* 0x000000082e2d7899 */ /* 0x000fe4000801022f */
[----:B------:R-:W-:Y:S02]  /*10e0*/  USHF.L.U32 UR46, UR46, 0x8, URZ ;  /* 0x000000082e2e7899 */ /* 0x000fe4000800063f */
[----:B------:R-:W-:Y:S01]  /*10f0*/  USHF.R.S32.HI UR47, URZ, 0x5, UR5 ;  /* 0x000000053f2f7899 */ /* 0x000fe20008011405 */
[----:B------:R-:W-:Y:S01]  /*1100*/  UMOV UR36, URZ ;  /* 0x0000003f00247c82 */ /* 0x000fe20008000000 */
[----:B------:R-:W-:-:S10]  /*1110*/  UMOV UR37, URZ ;  /* 0x0000003f00257c82 */ /* 0x000fd40008000000 */
.L_x_1571:
[----:B--2---:R-:W2:Y:S01]  /*1120*/  S2R R0, SR_TID.X ;  /* 0x0000000000007919 */ /* 0x004ea20000002100 */
[----:B------:R-:W3:Y:S01]  /*1130*/  S2UR UR7, SR_CgaCtaId ;  /* 0x00000000000779c3 */ /* 0x000ee20000008800 */
[----:B------:R-:W-:Y:S02]  /*1140*/  UMOV UR6, 0x400 ;  /* 0x0000040000067882 */ /* 0x000fe40000000000 */
[----:B---3--:R-:W-:Y:S01]  /*1150*/  ULEA UR6, UR7, UR6, 0x18 ;  /* 0x0000000607067291 */ /* 0x008fe2000f8ec03f */
[----:B--2---:R-:W-:-:S04]  /*1160*/  LOP3.LUT R0, R0, 0x80, RZ, 0xc0, !PT ;  /* 0x0000008000007812 */ /* 0x004fc800078ec0ff */
[----:B------:R-:W-:-:S06]  /*1170*/  SHF.R.U32.HI R0, RZ, 0x7, R0 ;  /* 0x00000007ff007819 */ /* 0x000fcc0000011600 */
[----:B------:R-:W2:Y:S02]  /*1180*/  SHFL.IDX PT, R0, R0, RZ, 0x1f ;  /* 0x00001fff00007589 */ /* 0x000ea400000e0000 */
[----:B--2---:R-:W-:-:S13]  /*1190*/  R2UR UR4, R0 ;  /* 0x00000000000472ca */ /* 0x004fda00000e0000 */
[----:B------:R-:W-:-:S04]  /*11a0*/  ULEA.HI UR5, UR4, UR4, URZ, 0x1 ;  /* 0x0000000404057291 */ /* 0x000fc8000f8f083f */
[----:B------:R-:W-:-:S04]  /*11b0*/  ULOP3.LUT UR5, UR5, 0x1ffffe, URZ, 0xc0, !UPT ;  /* 0x001ffffe05057892 */ /* 0x000fc8000f8ec03f */
[----:B------:R-:W-:-:S03]  /*11c0*/  UIADD3 UR5, UR4, -UR5, URZ ;  /* 0x8000000504057290 */ /* 0x000fc6000fffe03f */
[----:B------:R-:W-:Y:S01]  /*11d0*/  ULDC UR4, c[0x0][0x28c] ;  /* 0x0000a30000047ab9 */ /* 0x000fe20000000800 */
[----:B------:R-:W-:Y:S01]  /*11e0*/  ULEA UR5, UR5, UR6, 0xb ;  /* 0x0000000605057291 */ /* 0x000fe2000f8e583f */
[----:B------:R-:W-:-:S03]  /*11f0*/  ISETP.LT.AND P0, PT, RZ, UR4, PT ;  /* 0x00000004ff007c0c */ /* 0x000fc6000bf01270 */
[----:B------:R-:W-:-:S04]  /*1200*/  UIADD3 UR5, UR5, 0x180, URZ ;  /* 0x0000018005057890 */ /* 0x000fc8000fffe03f */
[----:B------:R-:W-:-:S04]  /*1210*/  USHF.R.U32.HI UR5, URZ, 0x4, UR5 ;  /* 0x000000043f057899 */ /* 0x000fc80008011605 */
[----:B------:R-:W-:Y:S02]  /*1220*/  ULOP3.LUT UR49, UR5, 0x3fff, URZ, 0xc0, !UPT ;  /* 0x00003fff05317892 */ /* 0x000fe4000f8ec03f */
[----:B0-----:R-:W-:Y:S10]  /*1230*/  @P0 BRA `(.L_x_14) ;  /* 0x0000000000400947 */ /* 0x001ff40003800000 */
[----:B------:R-:W-:Y:S01]  /*1240*/  MOV R0, 0x0 ;  /* 0x0000000000007802 */ /* 0x000fe20000000f00 */
[----:B------:R-:W-:Y:S01]  /*1250*/  ULDC.64 UR4, c[0x4][0x68] ;  /* 0x01001a0000047ab9 */ /* 0x000fe20000000a00 */
[----:B------:R-:W-:Y:S01]  /*1260*/  ULDC.64 UR6, c[0x4][0x8] ;  /* 0x0100020000067ab9 */ /* 0x000fe20000000a00 */
[----:B------:R-:W-:Y:S01]  /*1270*/  IMAD.U32 R4, RZ, RZ, UR4 ;  /* 0x00000004ff047e24 */ /* 0x000fe2000f8e00ff */
[----:B01----:R0:W1:Y:S01]  /*1280*/  LDC.64 R2, c[0x4][R0] ;  /* 0x0100000000027b82 */ /* 0x0030620000000a00 */
[----:B------:R-:W-:Y:S01]  /*1290*/  IMAD.U32 R5, RZ, RZ, UR5 ;  /* 0x00000005ff057e24 */ /* 0x000fe2000f8e00ff */
[----:B------:R-:W-:Y:S01]  /*12a0*/  ULDC.64 UR4, c[0x4][0x70] ;  /* 0x01001c0000047ab9 */ /* 0x000fe20000000a00 */
[----:B------:R-:W-:Y:S02]  /*12b0*/  IMAD.U32 R10, RZ, RZ, UR6 ;  /* 0x00000006ff0a7e24 */ /* 0x000fe4000f8e00ff */
[----:B------:R-:W-:Y:S02]  /*12c0*/  IMAD.U32 R6, RZ, RZ, UR4 ;  /* 0x00000004ff067e24 */ /* 0x000fe4000f8e00ff */
[----:B------:R-:W-:-:S02]  /*12d0*/  IMAD.U32 R7, RZ, RZ, UR5 ;  /* 0x00000005ff077e24 */ /* 0x000fc4000f8e00ff */
[----:B------:R-:W-:Y:S02]  /*12e0*/  IMAD.U32 R11, RZ, RZ, UR7 ;  /* 0x00000007ff0b7e24 */ /* 0x000fe4000f8e00ff */
[----:B------:R-:W-:Y:S02]  /*12f0*/  IMAD.MOV.U32 R8, RZ, RZ, 0x1e1 ;  /* 0x000001e1ff087424 */ /* 0x000fe400078e00ff */
[----:B------:R-:W-:Y:S02]  /*1300*/  IMAD.MOV.U32 R12, RZ, RZ, 0x1 ;  /* 0x00000001ff0c7424 */ /* 0x000fe400078e00ff */
[----:B0-----:R-:W-:-:S07]  /*1310*/  IMAD.MOV.U32 R13, RZ, RZ, RZ ;  /* 0x000000ffff0d7224 */ /* 0x001fce00078e00ff */
[----:B------:R-:W-:-:S07]  /*1320*/  LEPC R20, `(.L_x_14) ;  /* 0x000000001014794e */ /* 0x000fce0000000000 */
[----:B-1---5:R-:W-:Y:S05]  /*1330*/  CALL.ABS.NOINC R2 ;  /* 0x0000000002007343 */ /* 0x022fea0003c00000 */
.L_x_14:
[----:B------:R-:W-:-:S06]  /*1340*/  ULOP3.LUT UR4, UR38, 0x1, URZ, 0xfc, !UPT ;  /* 0x0000000126047892 */ /* 0x000fcc000f8efc3f */
[----:B------:R-:W-:-:S05]  /*1350*/  IMAD.U32 R0, RZ, RZ, UR4 ;  /* 0x00000004ff007e24 */ /* 0x000fca000f8e00ff */
[----:B------:R-:W-:-:S13]  /*1360*/  ISETP.NE.AND P0, PT, R0, 0x3, PT ;  /* 0x000000030000780c */ /* 0x000fda0003f05270 */
[----:B------:R-:W-:Y:S05]  /*1370*/  @!P0 BRA `(.L_x_15) ;  /* 0x0000000000048947 */ /* 0x000fea0003800000 */
[----:B------:R-:W-:Y:S01]  /*1380*/  BPT.TRAP 0x1 ;  /* 0x000000040000795c */ /* 0x000fe20000300000 */
.L_x_15:
[----:B------:R-:W2:Y:S01]  /*1390*/  S2UR UR5, SR_CgaCtaId ;  /* 0x00000000000579c3 */ /* 0x000ea20000008800 */
[----:B------:R-:W-:Y:S01]  /*13a0*/  UMOV UR4, 0x400 ;  /* 0x0000040000047882 */ /* 0x000fe20000000000 */
[----:B01----:R-:W-:Y:S02]  /*13b0*/  IMAD.U32 R2, RZ, RZ, UR36 ;  /* 0x00000024ff027e24 */ /* 0x003fe4000f8e00ff */
[----:B------:R-:W-:-:S03]  /*13c0*/  IMAD.U32 R3, RZ, RZ, UR37 ;  /* 0x00000025ff037e24 */ /* 0x000fc6000f8e00ff */
[----:B------:R-:W-:Y:S01]  /*13d0*/  SHF.L.U32 R2, R2, 0x1f, RZ ;  /* 0x0000001f02027819 */ /* 0x000fe200000006ff */
[----:B--2---:R-:W-:-:S06]  /*13e0*/  ULEA UR4, UR5, UR4, 0x18 ;  /* 0x0000000405047291 */ /* 0x004fcc000f8ec03f */
[----:B------:R-:W-:-:S04]  /*13f0*/  IMAD.U32 R0, RZ, RZ, UR4 ;  /* 0x00000004ff007e24 */ /* 0x000fc8000f8e00ff */
[----:B------:R-:W-:-:S04]  /*1400*/  IMAD R3, R3, 0x8, R0 ;  /* 0x0000000803037824 */ /* 0x000fc800078e0200 */
[----:B------:R0:W1:Y:S01]  /*1410*/  SYNCS.PHASECHK.TRANS64.TRYWAIT P1, [R3+URZ], R2 ;  /* 0x00000002030075a7 */ /* 0x000062000802017f */
[----:B------:R-:W-:Y:S05]  /*1420*/  @!P0 BRA `(.L_x_16) ;  /* 0x0000000000048947 */ /* 0x000fea0003800000 */
[----:B------:R-:W-:Y:S01]  /*1430*/  BPT.TRAP 0x1 ;  /* 0x000000040000795c */ /* 0x000fe20000300000 */
.L_x_16:
[----:B-1----:R-:W-:Y:S05]  /*1440*/  @P1 BRA `(.L_x_17) ;  /* 0x0000000000081947 */ /* 0x002fea0003800000 */
[----:B------:R-:W1:Y:S02]  /*1450*/  SYNCS.PHASECHK.TRANS64.TRYWAIT P1, [R3+URZ], R2 ;  /* 0x00000002030075a7 */ /* 0x000e64000802017f */
[----:B-1----:R-:W-:Y:S05]  /*1460*/  @!P1 BRA `(.L_x_18) ;  /* 0x0000040800c09947 */ /* 0x002fea0003800000 */
.L_x_17:
[----:B------:R-:W-:-:S04]  /*1470*/  UISETP.LT.AND UP0, UPT, UR47, 0x1, UPT ;  /* 0x000000012f00788c */ /* 0x000fc8000bf01270 */
[----:B------:R-:W-:-:S06]  /*1480*/  USEL UR4, UR47, 0x1, UP0 ;  /* 0x000000012f047887 */ /* 0x000fcc0008000000 */
[----:B------:R-:W-:Y:S01]  /*1490*/  IMAD.U32 R4, RZ, RZ, UR4 ;  /* 0x00000004ff047e24 */ /* 0x000fe2000f8e00ff */
[----:B------:R-:W-:Y:S05]  /*14a0*/  WARPSYNC.ALL ;  /* 0x0000000000007948 */ /* 0x000fea0003800000 */
[----:B------:R-:W-:-:S04]  /*14b0*/  IADD3 R4, -R4, UR47, RZ ;  /* 0x0000002f04047c10 */ /* 0x000fc8000fffe1ff */
[----:B------:R-:W-:Y:S02]  /*14c0*/  ISETP.GE.AND P1, PT, R4, 0x1, PT ;  /* 0x000000010400780c */ /* 0x000fe40003f26270 */
[----:B------:R-:W-:Y:S01]  /*14d0*/  R2UR UR4, R0 ;  /* 0x00000000000472ca */ /* 0x000fe200000e0000 */
[----:B------:R-:W-:Y:S01]  /*14e0*/  ULOP3.LUT UR12, UR49, 0x10000, URZ, 0xfc, !UPT ;  /* 0x00010000310c7892 */ /* 0x000fe2000f8efc3f */
[----:B------:R-:W-:Y:S01]  /*14f0*/  WARPGROUP.ARRIVE ;  /* 0x00000000000079c5 */ /* 0x000fe20000000000 */
[----:B------:R-:W-:Y:S01]  /*1500*/  UMOV UR5, 0xc0000010 ;  /* 0xc000001000057882 */ /* 0x000fe20000000000 */
[----:B------:R-:W-:Y:S01]  /*1510*/  UMOV UR7, 0xc0000010 ;  /* 0xc000001000077882 */ /* 0x000fe20000000000 */
[----:B------:R-:W-:Y:S01]  /*1520*/  UIMAD UR14, UR37, 0x300, UR12 ;  /* 0x00000300250e78a4 */ /* 0x000fe2000f8e020c */
[----:B------:R-:W-:Y:S01]  /*1530*/  UMOV UR9, UR5 ;  /* 0x0000000500097c82 */ /* 0x000fe20008000000 */
[----:B------:R-:W-:-:S06]  /*1540*/  UMOV UR11, 0xc0000010 ;  /* 0xc0000010000b7882 */ /* 0x000fcc0000000000 */
[----:B------:R-:W-:-:S04]  /*1550*/  UIADD3 UR4, UR4, 0x18180, URZ ;  /* 0x0001818004047890 */ /* 0x000fc8000fffe03f */
[----:B------:R-:W-:-:S04]  /*1560*/  USHF.R.U32.HI UR4, URZ, 0x4, UR4 ;  /* 0x000000043f047899 */ /* 0x000fc80008011604 */
[----:B------:R-:W-:-:S04]  /*1570*/  ULOP3.LUT UR4, UR4, 0x3fff, URZ, 0xc0, !UPT ;  /* 0x00003fff04047892 */ /* 0x000fc8000f8ec03f */
[----:B------:R-:W-:-:S03]  /*1580*/  ULOP3.LUT UR13, UR4, 0x10000, URZ, 0xfc, !UPT ;  /* 0x00010000040d7892 */ /* 0x000fc6000f8efc3f */
[----:B------:R-:W-:Y:S01]  /*1590*/  UMOV UR4, UR14 ;  /* 0x0000000e00047c82 */ /* 0x000fe20008000000 */
[----:B------:R-:W-:Y:S01]  /*15a0*/  ULEA UR6, UR37, UR13, 0xa ;  /* 0x0000000d25067291 */ /* 0x000fe2000f8e503f */
[----:B------:R-:W-:-:S03]  /*15b0*/  UMOV UR8, UR4 ;  /* 0x0000000400087c82 */ /* 0x000fc60008000000 */
[----:B------:R-:W-:-:S05]  /*15c0*/  UIADD3 UR10, UR6, 0x200, URZ ;  /* 0x00000200060a7890 */ /* 0x000fca000fffe03f */
[----:B------:R-:W-:Y:S03]  /*15d0*/  IGMMA.64x256x32.S8.S8 R24, gdesc[UR4], RZ, !UPT, gsb0 ;  /* 0x06600000041879f1 */ /* 0x000fe6000c0410ff */
[----:B------:R-:W-:Y:S02]  /*15e0*/  WARPGROUP.DEPBAR.LE gsb0, 0x0 ;  /* 0x00008000000079c5 */ /* 0x000fe40000010000 */
[----:B------:R-:W-:Y:S04]  /*15f0*/  STL.64 [R1+0x800], R24 ;  /* 0x0008001801007387 */ /* 0x000fe80000100a00 */
        /* <DEDUP_REMOVED lines=62> */
[----:B------:R2:W-:Y:S02]  /*19e0*/  STL.64 [R1+0x9f8], R150 ;  /* 0x0009f89601007387 */ /* 0x0005e40000100a00 */
[----:B--2---:R-:W-:-:S06]  /*19f0*/  WARPGROUP.ARRIVE ;  /* 0x00000000000079c5 */ /* 0x004fcc0000000000 */
[----:B------:R-:W-:Y:S01]  /*1a00*/  IGMMA.64x256x32.S8.S8 R24, gdesc[UR8], RZ, !UPT, gsb0 ;  /* 0x06600000081879f1 */ /* 0x000fe2000c0410ff */
[----:B------:R-:W-:Y:S01]  /*1a10*/  UIADD3 UR8, UR14, 0x100, URZ ;  /* 0x000001000e087890 */ /* 0x000fe2000fffe03f */
[----:B------:R-:W-:Y:S02]  /*1a20*/  UMOV UR9, 0xc0000010 ;  /* 0xc000001000097882 */ /* 0x000fe40000000000 */
[----:B------:R-:W-:-:S04]  /*1a30*/  UMOV UR5, UR9 ;  /* 0x0000000900057c82 */ /* 0x000fc80008000000 */
[----:B------:R-:W-:Y:S01]  /*1a40*/  UMOV UR4, UR8 ;  /* 0x0000000800047c82 */ /* 0x000fe20008000000 */
        /* <DEDUP_REMOVED lines=66> */
[----:B------:R-:W-:Y:S03]  /*1e70*/  IGMMA.64x256x32.S8.S8 R24, gdesc[UR8], RZ, !UPT, gsb0 ;  /* 0x06600000081879f1 */ /* 0x000fe6000c0410ff */
[----:B------:R-:W-:Y:S02]  /*1e80*/  WARPGROUP.DEPBAR.LE gsb0, 0x0 ;  /* 0x00008000000079c5 */ /* 0x000fe40000010000 */
[----:B------:R-:W-:Y:S04]  /*1e90*/  STL.64 [R1], R24 ;  /* 0x0000001801007387 */ /* 0x000fe80000100a00 */
        /* <DEDUP_REMOVED lines=66> */
[----:B------:R-:W-:Y:S01]  /*22c0*/  UMOV UR5, 0xc0000010 ;  /* 0xc000001000057882 */ /* 0x000fe20000000000 */
        /* <DEDUP_REMOVED lines=67> */
[----:B------:R-:W-:Y:S01]  /*2700*/  UMOV UR6, UR10 ;  /* 0x0000000a00067c82 */ /* 0x000fe20008000000 */
        /* <DEDUP_REMOVED lines=69> */
[----:B------:R-:W-:Y:S05]  /*2b60*/  @!P1 BRA `(.L_x_19) ;  /* 0x0000004c00e89947 */ /* 0x000fea0003800000 */
[----:B------:R-:W-:Y:S02]  /*2b70*/  UIADD3 UR4, UR37, 0x1, URZ ;  /* 0x0000000125047890 */ /* 0x000fe4000fffe03f */
[----:B01----:R-:W-:Y:S02]  /*2b80*/  IMAD.U32 R2, RZ, RZ, UR37 ;  /* 0x00000025ff027e24 */ /* 0x003fe4000f8e00ff */
[----:B------:R-:W-:-:S04]  /*2b90*/  UISETP.NE.AND UP0, UPT, UR4, 0x8, UPT ;  /* 0x000000080400788c */ /* 0x000fc8000bf05270 */
[----:B------:R-:W-:Y:S02]  /*2ba0*/  USEL UR5, URZ, 0x1, UP0 ;  /* 0x000000013f057887 */ /* 0x000fe40008000000 */
[----:B------:R-:W-:Y:S02]  /*2bb0*/  USEL UR14, UR4, URZ, UP0 ;  /* 0x0000003f040e7287 */ /* 0x000fe40008000000 */
[----:B------:R-:W-:-:S06]  /*2bc0*/  ULOP3.LUT UR5, UR36, UR5, URZ, 0x3c, !UPT ;  /* 0x0000000524057292 */ /* 0x000fcc000f8e3c3f */
[----:B------:R-:W-:-:S07]  /*2bd0*/  IMAD.U32 R3, RZ, RZ, UR5 ;  /* 0x00000005ff037e24 */ /* 0x000fce000f8e00ff */
.L_x_26:
[----:B0-----:R-:W-:Y:S05]  /*2be0*/  @!P0 BRA `(.L_x_20) ;  /* 0x0000000000048947 */ /* 0x001fea0003800000 */
[----:B------:R-:W-:Y:S01]  /*2bf0*/  BPT.TRAP 0x1 ;  /* 0x000000040000795c */ /* 0x000fe20000300000 */
.L_x_20:
[----:B------:R-:W0:Y:S01]  /*2c00*/  S2UR UR5, SR_CgaCtaId ;  /* 0x00000000000579c3 */ /* 0x000e220000008800 */
[----:B------:R-:W-:Y:S01]  /*2c10*/  UMOV UR4, 0x400 ;  /* 0x0000040000047882 */ /* 0x000fe20000000000 */
[----:B------:R-:W-:Y:S01]  /*2c20*/  IMAD.U32 R5, RZ, RZ, UR14 ;  /* 0x0000000eff057e24 */ /* 0x000fe2000f8e00ff */
[----:B------:R-:W-:Y:S01]  /*2c30*/  SHF.L.U32 R6, R3, 0x1f, RZ ;  /* 0x0000001f03067819 */ /* 0x000fe200000006ff */
[----:B0-----:R-:W-:-:S06]  /*2c40*/  ULEA UR4, UR5, UR4, 0x18 ;  /* 0x0000000405047291 */ /* 0x001fcc000f8ec03f */
[----:B------:R-:W-:-:S04]  /*2c50*/  IMAD.U32 R0, RZ, RZ, UR4 ;  /* 0x00000004ff007e24 */ /* 0x000fc8000f8e00ff */
[----:B------:R-:W-:-:S04]  /*2c60*/  IMAD R5, R5, 0x8, R0 ;  /* 0x0000000805057824 */ /* 0x000fc800078e0200 */
[----:B------:R0:W1:Y:S01]  /*2c70*/  SYNCS.PHASECHK.TRANS64.TRYWAIT P1, [R5+URZ], R6 ;  /* 0x00000006050075a7 */ /* 0x000062000802017f */
[----:B------:R-:W-:Y:S05]  /*2c80*/  @!P0 BRA `(.L_x_21) ;  /* 0x0000000000048947 */ /* 0x000fea0003800000 */
[----:B------:R-:W-:Y:S01]  /*2c90*/  BPT.TRAP 0x1 ;  /* 0x000000040000795c */ /* 0x000fe20000300000 */
.L_x_21:
[----:B-1----:R-:W-:Y:S05]  /*2ca0*/  @P1 BRA `(.L_x_22) ;  /* 0x0000000000081947 */ /* 0x002fea0003800000 */
[----:B------:R-:W1:Y:S02]  /*2cb0*/  SYNCS.PHASECHK.TRANS64.TRYWAIT P1, [R5+URZ], R6 ;  /* 0x00000006050075a7 */ /* 0x000e64000802017f */
[----:B-1----:R-:W-:Y:S05]  /*2cc0*/  @!P1 BRA `(.L_x_23) ;  /* 0x000003f000bc9947 */ /* 0x002fea0003800000 */
.L_x_22:
        /* <DEDUP_REMOVED lines=21> */
[----:B------:R2:W-:Y:S04]  /*2e20*/  STL.64 [R1+0xa60], R108 ;  /* 0x000a606c01007387 */ /* 0x0005e80000100a00 */
[----:B--2---:R-:W2:Y:S04]  /*2e30*/  LDL.LU.64 R108, [R1+0x400] ;  /* 0x00040000016c7983 */ /* 0x004ea80000300a00 */
[----:B------:R-:W3:Y:S04]  /*2e40*/  LDL.LU.64 R110, [R1+0x408] ;  /* 0x00040800016e7983 */ /* 0x000ee80000300a00 */
[----:B------:R-:W4:Y:S04]  /*2e50*/  LDL.LU.64 R112, [R1+0x410] ;  /* 0x0004100001707983 */ /* 0x000f280000300a00 */
[----:B------:R-:W2:Y:S04]  /*2e60*/  LDL.LU.64 R114, [R1+0x418] ;  /* 0x0004180001727983 */ /* 0x000ea80000300a00 */
        /* <DEDUP_REMOVED lines=18> */
[----:B--2---:R-:W-:Y:S04]  /*2f90*/  STL.64 [R1+0xd08], R150 ;  /* 0x000d089601007387 */ /* 0x004fe80000100a00 */
[----:B----4-:R-:W-:Y:S04]  /*2fa0*/  STL.64 [R1+0xd00], R148 ;  /* 0x000d009401007387 */ /* 0x010fe80000100a00 */
[----:B---3--:R-:W-:Y:S04]  /*2fb0*/  STL.64 [R1+0xcf8], R146 ;  /* 0x000cf89201007387 */ /* 0x008fe80000100a00 */
        /* <DEDUP_REMOVED lines=189> */
[----:B--2---:R-:W2:Y:S04]  /*3b90*/  LDL.LU.64 R24, [R1] ;  /* 0x0000000001187983 */ /* 0x004ea80000300a00 */
        /* <DEDUP_REMOVED lines=256> */
[----:B------:R-:W2:Y:S04]  /*4ba0*/  LDL.LU.64 R26, [R1+0x808] ;  /* 0x00080800011a7983 */ /* 0x000ea80000300a00 */
        /* <DEDUP_REMOVED lines=61> */
[----:B------:R-:W2:Y:S01]  /*4f80*/  LDL.LU.64 R150, [R1+0x9f8] ;  /* 0x0009f80001967983 */ /* 0x000ea20000300a00 */
[----:B------:R-:W-:-:S02]  /*4f90*/  UIMAD UR15, UR14, 0x300, UR12 ;  /* 0x000003000e0f78a4 */ /* 0x000fc4000f8e020c */
[----:B------:R-:W-:Y:S01]  /*4fa0*/  ULEA UR6, UR14, UR13, 0xa ;  /* 0x0000000d0e067291 */ /* 0x000fe2000f8e503f */
[----:B------:R-:W3:Y:S01]  /*4fb0*/  LDL.LU.64 R152, [R1+0x4b0] ;  /* 0x0004b00001987983 */ /* 0x000ee20000300a00 */
[----:B------:R-:W-:Y:S01]  /*4fc0*/  UMOV UR5, 0xc0000010 ;  /* 0xc000001000057882 */ /* 0x000fe20000000000 */
[----:B------:R-:W-:Y:S02]  /*4fd0*/  UMOV UR7, 0xc0000010 ;  /* 0xc000001000077882 */ /* 0x000fe40000000000 */
[----:B------:R-:W-:Y:S01]  /*4fe0*/  UMOV UR4, UR15 ;  /* 0x0000000f00047c82 */ /* 0x000fe20008000000 */
[----:B------:R-:W3:Y:S04]  /*4ff0*/  LDL.LU.64 R154, [R1+0x4b8] ;  /* 0x0004b800019a7983 */ /* 0x000ee80000300a00 */
        /* <DEDUP_REMOVED lines=39> */
[----:B------:R-:W3:Y:S01]  /*5270*/  LDL.LU.64 R234, [R1+0x5f8] ;  /* 0x0005f80001ea7983 */ /* 0x000ee20000300a00 */
[----:B--2---:R-:W-:-:S06]  /*5280*/  WARPGROUP.ARRIVE ;  /* 0x00000000000079c5 */ /* 0x004fcc0000000000 */
[----:B------:R-:W-:Y:S03]  /*5290*/  IGMMA.64x256x32.S8.S8 R24, gdesc[UR4], R24, gsb0 ;  /* 0x06600000041879f1 */ /* 0x000fe60008041018 */
        /* <DEDUP_REMOVED lines=129> */
[----:B------:R-:W-:Y:S01]  /*5ab0*/  UIADD3 UR10, UR6, 0x200, URZ ;  /* 0x00000200060a7890 */ /* 0x000fe2000fffe03f */
[----:B------:R-:W-:Y:S01]  /*5ac0*/  UMOV UR8, UR4 ;  /* 0x0000000400087c82 */ /* 0x000fe20008000000 */
[----:B------:R-:W-:Y:S01]  /*5ad0*/  UMOV UR9, UR5 ;  /* 0x0000000500097c82 */ /* 0x000fe20008000000 */
[----:B------:R-:W-:Y:S01]  /*5ae0*/  UMOV UR11, 0xc0000010 ;  /* 0xc0000010000b7882 */ /* 0x000fe20000000000 */
        /* <DEDUP_REMOVED lines=132> */
[----:B------:R-:W-:Y:S01]  /*6330*/  UMOV UR9, 0xc0000010 ;  /* 0xc000001000097882 */ /* 0x000fe20000000000 */
[----:B--2---:R-:W-:-:S07]  /*6340*/  WARPGROUP.ARRIVE ;  /* 0x00000000000079c5 */ /* 0x004fce0000000000 */
[----:B------:R-:W-:Y:S03]  /*6350*/  IGMMA.64x256x32.S8.S8 R24, gdesc[UR8], R24, gsb0 ;  /* 0x06600000081879f1 */ /* 0x000fe60008041018 */
        /* <DEDUP_REMOVED lines=129> */
[----:B------:R-:W-:Y:S01]  /*6b70*/  UMOV UR4, UR8 ;  /* 0x0000000800047c82 */ /* 0x000fe20008000000 */
[----:B------:R-:W-:Y:S01]  /*6b80*/  UMOV UR5, UR9 ;  /* 0x0000000900057c82 */ /* 0x000fe20008000000 */
        /* <DEDUP_REMOVED lines=67> */
[----:B--2---:R-:W3:Y:S04]  /*6fc0*/  LDL.LU.64 R150, [R1+0xd08] ;  /* 0x000d080001967983 */ /* 0x004ee80000300a00 */
        /* <DEDUP_REMOVED lines=21> */
[----:B------:R-:W-:Y:S01]  /*7120*/  UIADD3 UR4, UR15, 0x200, URZ ;  /* 0x000002000f047890 */ /* 0x000fe2000fffe03f */
[----:B------:R-:W-:-:S02]  /*7130*/  UMOV UR5, 0xc0000010 ;  /* 0xc000001000057882 */ /* 0x000fc40000000000 */
        /* <DEDUP_REMOVED lines=42> */
[----:B---3--:R-:W-:-:S06]  /*73e0*/  WARPGROUP.ARRIVE ;  /* 0x00000000000079c5 */ /* 0x008fcc0000000000 */
        /* <DEDUP_REMOVED lines=66> */
[----:B---3--:R-:W2:Y:S04]  /*7810*/  LDL.LU.64 R150, [R1+0xb08] ;  /* 0x000b080001967983 */ /* 0x008ea80000300a00 */
        /* <DEDUP_REMOVED lines=26> */
[----:B----4-:R-:W-:Y:S05]  /*79c0*/  @!P0 BRA `(.L_x_24) ;  /* 0x0000000000048947 */ /* 0x010fea0003800000 */
[----:B------:R-:W-:Y:S01]  /*79d0*/  BPT.TRAP 0x1 ;  /* 0x000000040000795c */ /* 0x000fe20000300000 */
.L_x_24:
[----:B------:R-:W-:Y:S01]  /*79e0*/  UISETP.GT.U32.AND UP0, UPT, UR38, 0x1, UPT ;  /* 0x000000012600788c */ /* 0x000fe2000bf04070 */
[----:B01----:R-:W-:-:S04]  /*79f0*/  IMAD R5, R2, 0x8, R0 ;  /* 0x0000000802057824 */ /* 0x003fc800078e0200 */
[----:B------:R-:W-:Y:S01]  /*7a00*/  VIADD R5, R5, 0x40 ;  /* 0x0000004005057836 */ /* 0x000fe20000000000 */
[----:B------:R-:W-:-:S04]  /*7a10*/  PLOP3.LUT P1, PT, PT, PT, UP0, 0x80, 0x0 ;  /* 0x000000000000781c */ /* 0x000fc80003f2f008 */
[----:B------:R-:W-:-:S04]  /*7a20*/  PRMT R5, RZ, 0x654, R5 ;  /* 0x00000654ff057816 */ /* 0x000fc80000000005 */
[----:B------:R0:W-:Y:S05]  /*7a30*/  SYNCS.ARRIVE.TRANS64.RED.A1T0 RZ, [R5+URZ], RZ ;  /* 0x000000ff05ff79a7 */ /* 0x0001ea000810043f */
[----:B------:R-:W-:Y:S05]  /*7a40*/  @P1 BRA `(.L_x_25) ;  /* 0x0000000000041947 */ /* 0x000fea0003800000 */
[----:B------:R-:W-:Y:S01]  /*7a50*/  BPT.TRAP 0x1 ;  /* 0x000000040000795c */ /* 0x000fe20000300000 */
.L_x_25:
[----:B------:R-:W-:Y:S01]  /*7a60*/  UIADD3 UR14, UR14, 0x1, URZ ;  /* 0x000000010e0e7890 */ /* 0x000fe2000fffe03f */
[----:B------:R-:W-:Y:S01]  /*7a70*/  ISETP.GT.AND P2, PT, R4, 0x1, PT ;  /* 0x000000010400780c */ /* 0x000fe20003f44270 */
[----:B------:R-:W-:Y:S02]  /*7a80*/  VIADD R2, R2, 0x1 ;  /* 0x0000000102027836 */ /* 0x000fe40000000000 */
[----:B------:R-:W-:Y:S01]  /*7a90*/  UISETP.NE.AND UP0, UPT, UR14, 0x8, UPT ;  /* 0x000000080e00788c */ /* 0x000fe2000bf05270 */
[----:B------:R-:W-:Y:S02]  /*7aa0*/  VIADD R4, R4, 0xffffffff ;  /* 0xffffffff04047836 */ /* 0x000fe40000000000 */
[C---:B------:R-:W-:Y:S01]  /*7ab0*/  ISETP.NE.AND P1, PT, R2.reuse, 0x8, PT ;  /* 0x000000080200780c */ /* 0x040fe20003f25270 */
[----:B------:R-:W-:Y:S02]  /*7ac0*/  USEL UR4, URZ, 0x1, UP0 ;  /* 0x000000013f047887 */ /* 0x000fe40008000000 */
[----:B------:R-:W-:Y:S01]  /*7ad0*/  USEL UR14, UR14, URZ, UP0 ;  /* 0x0000003f0e0e7287 */ /* 0x000fe20008000000 */
[----:B------:R-:W-:-:S03]  /*7ae0*/  SEL R2, R2, RZ, P1 ;  /* 0x000000ff02027207 */ /* 0x000fc60000800000 */
[----:B------:R-:W-:Y:S01]  /*7af0*/  LOP3.LUT R3, R3, UR4, RZ, 0x3c, !PT ;  /* 0x0000000403037c12 */ /* 0x000fe2000f8e3cff */
[----:B------:R-:W-:Y:S07]  /*7b00*/  @P2 BRA `(.L_x_26) ;  /* 0xffffffb000342947 */ /* 0x000fee000383ffff */
.L_x_19:
[----:B01----:R-:W0:Y:S02]  /*7b10*/  LDC R2, c[0x0][0x28c] ;  /* 0x0000a300ff027b82 */ /* 0x003e240000000800 */
[----:B0-----:R-:W-:-:S13]  /*7b20*/  ISETP.GE.AND P1, PT, R2, 0x1, PT ;  /* 0x000000010200780c */ /* 0x001fda0003f26270 */
[----:B------:R-:W-:Y:S05]  /*7b30*/  @!P1 BRA `(.L_x_27) ;  /* 0x00000000003c9947 */ /* 0x000fea0003800000 */
[----:B------:R-:W-:Y:S05]  /*7b40*/  @!P0 BRA `(.L_x_28) ;  /* 0x0000000000048947 */ /* 0x000fea0003800000 */
[----:B------:R-:W-:Y:S01]  /*7b50*/  BPT.TRAP 0x1 ;  /* 0x000000040000795c */ /* 0x000fe20000300000 */
.L_x_28:
[----:B------:R-:W-:-:S04]  /*7b60*/  UISETP.LT.AND UP0, UPT, UR47, 0x1, UPT ;  /* 0x000000012f00788c */ /* 0x000fc8000bf01270 */
[----:B------:R-:W-:Y:S02]  /*7b70*/  USEL UR4, UR47, 0x1, UP0 ;  /* 0x000000012f047887 */ /* 0x000fe40008000000 */
[----:B------:R-:W-:Y:S02]  /*7b80*/  UISETP.GT.U32.AND UP0, UPT, UR38, 0x1, UPT ;  /* 0x000000012600788c */ /* 0x000fe4000bf04070 */
[----:B------:R-:W-:-:S04]  /*7b90*/  UIADD3 UR4, UR37, UR47, -UR4 ;  /* 0x0000002f25047290 */ /* 0x000fc8000fffe804 */
[----:B------:R-:W-:Y:S01]  /*7ba0*/  USHF.L.U32 UR4, UR4, 0x3, URZ ;  /* 0x0000000304047899 */ /* 0x000fe2000800063f */
[----:B------:R-:W-:-:S03]  /*7bb0*/  PLOP3.LUT P0, PT, PT, PT, UP0, 0x80, 0x0 ;  /* 0x000000000000781c */ /* 0x000fc60003f0f008 */
[----:B------:R-:W-:-:S06]  /*7bc0*/  ULOP3.LUT UR4, UR4, 0x38, URZ, 0xc0, !UPT ;  /* 0x0000003804047892 */ /* 0x000fcc000f8ec03f */
[----:B------:R-:W-:-:S05]  /*7bd0*/  IMAD.U32 R2, RZ, RZ, UR4 ;  /* 0x00000004ff027e24 */ /* 0x000fca000f8e00ff */
[----:B------:R-:W-:-:S04]  /*7be0*/  IADD3 R0, R0, 0x40, R2 ;  /* 0x0000004000007810 */ /* 0x000fc80007ffe002 */
[----:B------:R-:W-:-:S04]  /*7bf0*/  PRMT R0, RZ, 0x654, R0 ;  /* 0x00000654ff007816 */ /* 0x000fc80000000000 */
[----:B------:R0:W-:Y:S01]  /*7c00*/  SYNCS.ARRIVE.TRANS64.RED.A1T0 RZ, [R0+URZ], RZ ;  /* 0x000000ff00ff79a7 */ /* 0x0001e2000810043f */
[----:B------:R-:W-:Y:S05]  /*7c10*/  @P0 BRA `(.L_x_27) ;  /* 0x0000000000040947 */ /* 0x000fea0003800000 */
[----:B------:R-:W-:Y:S01]  /*7c20*/  BPT.TRAP 0x1 ;  /* 0x000000040000795c */ /* 0x000fe20000300000 */
.L_x_27:
[----:B------:R-:W1:Y:S01]  /*7c30*/  S2R R6, SR_TID.X ;  /* 0x0000000000067919 */ /* 0x000e620000002100 */
[----:B------:R-:W-:Y:S02]  /*7c40*/  USHF.L.U32 UR39, UR39, 0x9, URZ ;  /* 0x0000000927277899 */ /* 0x000fe4000800063f */
[----:B------:R-:W-:Y:S02]  /*7c50*/  UIMAD.WIDE UR6, UR48, 0x180, URZ ;  /* 0x00000180300678a5 */ /* 0x000fe4000f8e023f */
[----:B------:R-:W-:Y:S02]  /*7c60*/  USHF.R.S32.HI UR11, URZ, 0x1f, UR40 ;  /* 0x0000001f3f0b7899 */ /* 0x000fe40008011428 */
[----:B------:R-:W-:Y:S01]  /*7c70*/  IMAD.U32 R14, RZ, RZ, UR39 ;  /* 0x00000027ff0e7e24 */ /* 0x000fe2000f8e00ff */
[----:B------:R-:W-:Y:S01]  /*7c80*/  ULDC.64 UR8, c[0x0][0x5d0] ;  /* 0x0001740000087ab9 */ /* 0x000fe20000000a00 */
[----:B------:R-:W-:Y:S01]  /*7c90*/  ULDC UR10, c[0x0][0x288] ;  /* 0x0000a200000a7ab9 */ /* 0x000fe20000000800 */
[----:B------:R-:W-:-:S02]  /*7ca0*/  UIMAD UR4, UR11, UR8, URZ ;  /* 0x000000080b0472a4 */ /* 0x000fc4000f8e023f */
[----:B------:R-:W-:Y:S02]  /*7cb0*/  UIADD3 UR37, UR47, UR37, URZ ;  /* 0x000000252f257290 */ /* 0x000fe4000fffe03f */
[----:B------:R-:W-:Y:S02]  /*7cc0*/  UIMAD UR4, UR40, UR9, UR4 ;  /* 0x00000009280472a4 */ /* 0x000fe4000f8e0204 */
[----:B------:R-:W-:Y:S02]  /*7cd0*/  UIMAD UR48, UR48, 0x180, URZ ;  /* 0x00000180303078a4 */ /* 0x000fe4000f8e023f */
[----:B------:R-:W-:Y:S01]  /*7ce0*/  UISETP.GE.AND UP1, UPT, UR39, UR10, UPT ;  /* 0x0000000a2700728c */ /* 0x000fe2000bf26270 */
[----:B------:R-:W-:Y:S01]  /*7cf0*/  ULDC UR5, c[0x0][0x284] ;  /* 0x0000a10000057ab9 */ /* 0x000fe20000000800 */
[----:B------:R-:W-:Y:S01]  /*7d00*/  UISETP.GT.U32.AND UP0, UPT, UR37, 0x7, UPT ;  /* 0x000000072500788c */ /* 0x000fe2000bf04070 */
[----:B------:R-:W-:Y:S01]  /*7d10*/  IMAD.U32 R23, RZ, RZ, UR5 ;  /* 0x00000005ff177e24 */ /* 0x000fe2000f8e00ff */
[----:B------:R-:W-:Y:S01]  /*7d20*/  UISETP.GE.OR UP1, UPT, UR48, UR5, UP1 ;  /* 0x000000053000728c */ /* 0x000fe20008f26670 */
[----:B------:R-:W-:Y:S01]  /*7d30*/  ULDC.64 UR12, c[0x0][0x5c8] ;  /* 0x00017200000c7ab9 */ /* 0x000fe20000000a00 */
[----:B------:R-:W-:Y:S01]  /*7d40*/  UISETP.LT.U32.AND UP0, UPT, UR47, 0x8, UP0 ;  /* 0x000000082f00788c */ /* 0x000fe20008701070 */
[----:B------:R-:W-:-:S03]  /*7d50*/  IMAD.U32 R10, RZ, RZ, UR13 ;  /* 0x0000000dff0a7e24 */ /* 0x000fc6000f8e00ff */
[----:B------:R-:W-:Y:S01]  /*7d60*/  PLOP3.LUT P0, PT, PT, PT, UP1, 0x80, 0x0 ;  /* 0x000000000000781c */ /* 0x000fe20003f0f018 */
[----:B------:R-:W-:Y:S01]  /*7d70*/  USEL UR5, URZ, 0x1, !UP0 ;  /* 0x000000013f057887 */ /* 0x000fe2000c000000 */
[--C-:B-1----:R-:W-:Y:S01]  /*7d80*/  SHF.R.U32.HI R2, RZ, 0x7, R6.reuse ;  /* 0x00000007ff027819 */ /* 0x102fe20000011606 */
[----:B------:R-:W-:Y:S01]  /*7d90*/  IMAD.SHL.U32 R15, R6, 0x2, RZ ;  /* 0x00000002060f7824 */ /* 0x000fe200078e00ff */
[----:B------:R-:W-:Y:S02]  /*7da0*/  SHF.R.U32.HI R3, RZ, 0x2, R6 ;  /* 0x00000002ff037819 */ /* 0x000fe40000011606 */
[----:B------:R-:W-:Y:S02]  /*7db0*/  LOP3.LUT R2, R2, 0x1, RZ, 0xc0, !PT ;  /* 0x0000000102027812 */ /* 0x000fe400078ec0ff */
[----:B------:R-:W-:Y:S02]  /*7dc0*/  LOP3.LUT R4, R6, 0x60, RZ, 0xc0, !PT ;  /* 0x0000006006047812 */ /* 0x000fe400078ec0ff */
[----:B------:R-:W-:Y:S01]  /*7dd0*/  LOP3.LUT R3, R3, 0x7, RZ, 0xc0, !PT ;  /* 0x0000000703037812 */ /* 0x000fe200078ec0ff */
[----:B------:R-:W-:Y:S01]  /*7de0*/  IMAD.SHL.U32 R5, R2, 0x40, RZ ;  /* 0x0000004002057824 */ /* 0x000fe200078e00ff */
[----:B------:R-:W-:-:S02]  /*7df0*/  SHF.R.U32.HI R4, RZ, 0x1, R4 ;  /* 0x00000001ff047819 */ /* 0x000fc40000011604 */
[----:B------:R-:W-:Y:S02]  /*7e00*/  LOP3.LUT R14, R14, 0x6, R15, 0xf8, !PT ;  /* 0x000000060e0e7812 */ /* 0x000fe400078ef80f */
[--C-:B0-----:R-:W-:Y:S02]  /*7e10*/  IADD3 R0, RZ, -R4, -R3.reuse ;  /* 0x80000004ff007210 */ /* 0x101fe40007ffe803 */
[----:B------:R-:W-:Y:S02]  /*7e20*/  LOP3.LUT R5, R5, 0x40, R3, 0xe2, !PT ;  /* 0x0000004005057812 */ /* 0x000fe400078ee203 */
[----:B------:R-:W-:Y:S01]  /*7e30*/  SHF.R.S32.HI R15, RZ, 0x1f, R14 ;  /* 0x0000001fff0f7819 */ /* 0x000fe2000001140e */
[----:B------:R-:W-:Y:S01]  /*7e40*/  IMAD R0, R2, -0x40, R0 ;  /* 0xffffffc002007824 */ /* 0x000fe200078e0200 */
[----:B------:R-:W-:Y:S01]  /*7e50*/  LOP3.LUT R5, R5, UR6, R4, 0xfe, !PT ;  /* 0x0000000605057c12 */ /* 0x000fe2000f8efe04 */
[----:B------:R-:W-:Y:S01]  /*7e60*/  IMAD.MOV.U32 R2, RZ, RZ, -0x2 ;  /* 0xfffffffeff027424 */ /* 0x000fe200078e00ff */
[----:B------:R-:W-:-:S02]  /*7e70*/  LOP3.LUT R4, R6, 0x3, RZ, 0xc0, !PT ;  /* 0x0000000306047812 */ /* 0x000fc400078ec0ff */
[----:B------:R-:W-:Y:S01]  /*7e80*/  IADD3 R23, R23, -UR48, R0 ;  /* 0x8000003017177c10 */ /* 0x000fe2000fffe000 */
[----:B------:R-:W-:Y:S02]  /*7e90*/  UMOV UR48, 0xffffffff ;  /* 0xffffffff00307882 */ /* 0x000fe40000000000 */
[----:B------:R-:W-:Y:S02]  /*7ea0*/  IMAD R4, R4, R2, UR10 ;  /* 0x0000000a04047e24 */ /* 0x000fe4000f8e0202 */
[----:B------:R-:W-:Y:S01]  /*7eb0*/  IMAD.U32 R2, RZ, RZ, UR8 ;  /* 0x00000008ff027e24 */ /* 0x000fe2000f8e00ff */
[----:B------:R-:W-:Y:S01]  /*7ec0*/  UIMAD UR8, UR7, UR12, URZ ;  /* 0x0000000c070872a4 */ /* 0x000fe2000f8e023f */
[----:B------:R-:W-:Y:S02]  /*7ed0*/  VIADD R0, R4, -UR39 ;  /* 0x8000002704007c36 */ /* 0x000fe40008000000 */
[----:B------:R-:W-:-:S04]  /*7ee0*/  IMAD.WIDE.U32 R2, R2, UR40, R14 ;  /* 0x0000002802027c25 */ /* 0x000fc8000f8e000e */
[----:B------:R-:W-:Y:S01]  /*7ef0*/  VIADD R3, R3, UR4 ;  /* 0x0000000403037c36 */ /* 0x000fe20008000000 */
[----:B------:R-:W-:Y:S01]  /*7f00*/  USHF.R.U32.HI UR4, URZ, 0x3, UR37 ;  /* 0x000000033f047899 */ /* 0x000fe20008011625 */
[C---:B------:R-:W-:Y:S01]  /*7f10*/  IMAD R10, R5.reuse, R10, UR8 ;  /* 0x00000008050a7e24 */ /* 0x040fe2000f8e020a */
[----:B------:R-:W-:Y:S01]  /*7f20*/  ULOP3.LUT UR37, UR37, 0x7, URZ, 0xc0, !UPT ;  /* 0x0000000725257892 */ /* 0x000fe2000f8ec03f */
[----:B------:R-:W-:Y:S01]  /*7f30*/  IMAD.WIDE.U32 R2, R5, UR12, R2 ;  /* 0x0000000c05027c25 */ /* 0x000fe2000f8e0002 */
[----:B------:R-:W-:-:S04]  /*7f40*/  ULOP3.LUT UR4, UR4, 0x1, URZ, 0xc0, !UPT ;  /* 0x0000000104047892 */ /* 0x000fc8000f8ec03f */
[----:B------:R-:W-:-:S04]  /*7f50*/  UISETP.NE.U32.AND UP2, UPT, UR4, 0x1, UPT ;  /* 0x000000010400788c */ /* 0x000fc8000bf45070 */
[----:B------:R-:W-:-:S04]  /*7f60*/  UISETP.GT.U32.AND UP2, UPT, UR47, 0x7, !UP2 ;  /* 0x000000072f00788c */ /* 0x000fc8000d744070 */
[----:B------:R-:W-:-:S04]  /*7f70*/  USEL UR4, URZ, 0x1, !UP2 ;  /* 0x000000013f047887 */ /* 0x000fc8000d000000 */
[----:B------:R-:W-:Y:S01]  /*7f80*/  ULOP3.LUT UR36, UR4, UR36, UR5, 0x96, !UPT ;  /* 0x0000002404247292 */ /* 0x000fe2000f8e9605 */
[----:B------:R-:W-:Y:S11]  /*7f90*/  @P0 BRA `(.L_x_29) ;  /* 0x0000037c00cc0947 */ /* 0x000ff60003800000 */
[----:B-----5:R-:W-:Y:S01]  /*7fa0*/  ISETP.NE.AND P0, PT, R18, RZ, PT ;  /* 0x000000ff1200720c */ /* 0x020fe20003f05270 */
[----:B------:R-:W-:Y:S01]  /*7fb0*/  BSSY B0, `(.L_x_29) ;  /* 0x00037f1000007945 */ /* 0x000fe20003800000 */
[----:B------:R-:W-:-:S11]  /*7fc0*/  IMAD.IADD R10, R3, 0x1, R10 ;  /* 0x00000001030a7824 */ /* 0x000fd600078e020a */
[----:B------:R-:W-:Y:S05]  /*7fd0*/  @!P0 BRA `(.L_x_30) ;  /* 0x0000024c00988947 */ /* 0x000fea0003800000 */
[----:B------:R-:W0:Y:S01]  /*7fe0*/  LDC.64 R8, c[0x0][0x5b0] ;  /* 0x00016c00ff087b82 */ /* 0x000e220000000a00 */
[----:B------:R-:W-:Y:S01]  /*7ff0*/  ULDC.64 UR8, c[0x0][0x5b8] ;  /* 0x00016e0000087ab9 */ /* 0x000fe20000000a00 */
[----:B------:R-:W-:Y:S01]  /*8000*/  ISETP.GE.AND P1, PT, R23, 0x1, PT ;  /* 0x000000011700780c */ /* 0x000fe20003f26270 */
[----:B------:R-:W-:Y:S02]  /*8010*/  UIMAD UR4, UR11, UR8, URZ ;  /* 0x000000080b0472a4 */ /* 0x000fe4000f8e023f */
[----:B------:R-:W-:Y:S01]  /*8020*/  IMAD.U32 R4, RZ, RZ, UR8 ;  /* 0x00000008ff047e24 */ /* 0x000fe2000f8e00ff */
[----:B------:R-:W-:Y:S01]  /*8030*/  BSSY B1, `(.L_x_31) ;  /* 0x000000f000017945 */ /* 0x000fe20003800000 */
[----:B------:R-:W-:Y:S01]  /*8040*/  ISETP.LT.OR P2, PT, R0, 0x1, !P1 ;  /* 0x000000010000780c */ /* 0x000fe20004f41670 */
[----:B------:R-:W-:Y:S01]  /*8050*/  UIMAD UR4, UR40, UR9, UR4 ;  /* 0x00000009280472a4 */ /* 0x000fe2000f8e0204 */
[----:B------:R-:W1:Y:S01]  /*8060*/  LDC.64 R156, c[0x0][0x5a8] ;  /* 0x00016a00ff9c7b82 */ /* 0x000e620000000a00 */
[----:B------:R-:W-:-:S04]  /*8070*/  IMAD.WIDE.U32 R14, R4, UR40, R14 ;  /* 0x00000028040e7c25 */ /* 0x000fc8000f8e000e */
[----:B------:R-:W-:Y:S02]  /*8080*/  VIADD R159, R15, UR4 ;  /* 0x000000040f9f7c36 */ /* 0x000fe40008000000 */
[----:B------:R-:W-:Y:S01]  /*8090*/  IMAD.MOV.U32 R158, RZ, RZ, R14 ;  /* 0x000000ffff9e7224 */ /* 0x000fe200078e000e */
[----:B0-----:R-:W-:-:S03]  /*80a0*/  R2UR UR5, R8 ;  /* 0x00000000080572ca */ /* 0x001fc600000e0000 */
[----:B------:R-:W-:-:S03]  /*80b0*/  IMAD.WIDE.U32 R6, R5, R8, R158 ;  /* 0x0000000805067225 */ /* 0x000fc600078e009e */
[----:B-1----:R-:W-:-:S07]  /*80c0*/  IADD3 R154, P0, R6, R156, RZ ;  /* 0x0000009c069a7210 */ /* 0x002fce0007f1e0ff */
[----:B------:R-:W-:-:S06]  /*80d0*/  UIMAD UR4, UR7, UR5, URZ ;  /* 0x00000005070472a4 */ /* 0x000fcc000f8e023f */
[----:B------:R-:W-:-:S05]  /*80e0*/  IMAD R11, R5, R9, UR4 ;  /* 0x00000004050b7e24 */ /* 0x000fca000f8e0209 */
[----:B------:R-:W-:Y:S01]  /*80f0*/  IADD3.X R155, R157, R7, R11, P0, !PT ;  /* 0x000000079d9b7210 */ /* 0x000fe200007fe40b */
[----:B------:R-:W-:Y:S06]  /*8100*/  @P2 BRA `(.L_x_32) ;  /* 0x0000000000042947 */ /* 0x000fec0003800000 */
[----:B------:R0:W5:Y:S02]  /*8110*/  LDG.E.U8 R16, desc[UR50][R154.64] ;  /* 0x000000329a107981 */ /* 0x000164000c1e1100 */
.L_x_32:
[----:B------:R-:W-:Y:S05]  /*8120*/  BSYNC B1 ;  /* 0x0000000000017941 */ /* 0x000fea0003800000 */
.L_x_31:
[----:B------:R-:W2:Y:S01]  /*8130*/  LDL.LU R6, [R1+0x800] ;  /* 0x0008000001067983 */ /* 0x000ea20000300800 */
[----:B-----5:R-:W-:Y:S01]  /*8140*/  LOP3.LUT R3, R16, 0xffff, RZ, 0xc0, !PT ;  /* 0x0000ffff10037812 */ /* 0x020fe200078ec0ff */
[----:B------:R-:W-:Y:S01]  /*8150*/  ULDC.64 UR4, c[0x0][0x5c0] ;  /* 0x0001700000047ab9 */ /* 0x000fe20000000a00 */
[----:B------:R-:W-:Y:S01]  /*8160*/  ISETP.LT.OR P3, PT, R0, 0x2, !P1 ;  /* 0x000000020000780c */ /* 0x000fe20004f61670 */
[----:B------:R-:W-:Y:S01]  /*8170*/  BSSY B1, `(.L_x_33) ;  /* 0x000000b000017945 */ /* 0x000fe20003800000 */
[----:B------:R-:W-:Y:S02]  /*8180*/  PRMT R3, R3, 0x8880, RZ ;  /* 0x0000888003037816 */ /* 0x000fe400000000ff */
[----:B------:R-:W-:-:S03]  /*8190*/  IADD3 R2, P0, R2, UR4, RZ ;  /* 0x0000000402027c10 */ /* 0x000fc6000ff1e0ff */
[----:B------:R-:W-:Y:S01]  /*81a0*/  IMAD R4, R3, R18, RZ ;  /* 0x0000001203047224 */ /* 0x000fe200078e02ff */
[----:B------:R-:W-:-:S03]  /*81b0*/  IADD3.X R3, R10, UR5, RZ, P0, !PT ;  /* 0x000000050a037c10 */ /* 0x000fc600087fe4ff */
[----:B--2---:R-:W-:-:S05]  /*81c0*/  @!P2 IMAD R6, R6, R17, R4 ;  /* 0x000000110606a224 */ /* 0x004fca00078e0204 */
[----:B------:R1:W-:Y:S01]  /*81d0*/  @!P2 STG.E.U8 desc[UR50][R2.64], R6 ;  /* 0x000000060200a986 */ /* 0x0003e2000c101132 */
[----:B------:R-:W-:Y:S05]  /*81e0*/  @P3 BRA `(.L_x_34) ;  /* 0x00000000000c3947 */ /* 0x000fea0003800000 */
[----:B------:R-:W2:Y:S02]  /*81f0*/  LDG.E.U8 R16, desc[UR50][R154.64+0x1] ;  /* 0x000001329a107981 */ /* 0x000ea4000c1e1100 */
[----:B--2---:R-:W-:-:S05]  /*8200*/  PRMT R4, R16, 0x8880, RZ ;  /* 0x0000888010047816 */ /* 0x004fca00000000ff */
[----:B------:R-:W-:-:S07]  /*8210*/  IMAD R4, R4, R18, RZ ;  /* 0x0000001204047224 */ /* 0x000fce00078e02ff */
.L_x_34:
[----:B------:R-:W-:Y:S05]  /*8220*/  BSYNC B1 ;  /* 0x0000000000017941 */ /* 0x000fea0003800000 */
.L_x_33:
[----:B-1----:R-:W2:Y:S01]  /*8230*/  LDL.LU R6, [R1+0x804] ;  /* 0x0008040001067983 */ /* 0x002ea20000300800 */
[----:B------:R-:W-:Y:S01]  /*8240*/  ISETP.GE.AND P2, PT, R23, 0x9, PT ;  /* 0x000000091700780c */ /* 0x000fe20003f46270 */
[----:B------:R-:W-:Y:S01]  /*8250*/  BSSY B1, `(.L_x_35) ;  /* 0x0000010000017945 */ /* 0x000fe20003800000 */
[----:B------:R-:W-:Y:S02]  /*8260*/  SHF.L.U64.HI R7, R8, 0x3, R9 ;  /* 0x0000000308077819 */ /* 0x000fe40000010209 */
[----:B------:R-:W-:Y:S01]  /*8270*/  ISETP.LT.OR P0, PT, R0, 0x2, !P2 ;  /* 0x000000020000780c */ /* 0x000fe20005701670 */
[----:B--2---:R-:W-:-:S05]  /*8280*/  @!P3 IMAD R6, R6, R17, R4 ;  /* 0x000000110606b224 */ /* 0x004fca00078e0204 */
[----:B------:R1:W-:Y:S01]  /*8290*/  @!P3 STG.E.U8 desc[UR50][R2.64+0x1], R6 ;  /* 0x000001060200b986 */ /* 0x0003e2000c101132 */
[----:B------:R-:W-:Y:S01]  /*82a0*/  ISETP.LT.OR P3, PT, R0, 0x1, !P2 ;  /* 0x000000010000780c */ /* 0x000fe20005761670 */
[----:B-1----:R-:W-:-:S04]  /*82b0*/  IMAD.SHL.U32 R6, R8, 0x8, RZ ;  /* 0x0000000808067824 */ /* 0x002fc800078e00ff */
[----:B------:R-:W-:-:S04]  /*82c0*/  IMAD.WIDE.U32 R152, R5, R8, R6 ;  /* 0x0000000805987225 */ /* 0x000fc800078e0006 */
[----:B------:R-:W-:Y:S01]  /*82d0*/  IMAD.IADD R11, R11, 0x1, R153 ;  /* 0x000000010b0b7824 */ /* 0x000fe200078e0299 */
[----:B------:R-:W-:-:S04]  /*82e0*/  IADD3 R152, P4, P5, R14, R156, R152 ;  /* 0x0000009c0e987210 */ /* 0x000fc80007d9e098 */
[----:B------:R-:W-:Y:S02]  /*82f0*/  IADD3.X R153, R159, R157, R11, P4, P5 ;  /* 0x0000009d9f997210 */ /* 0x000fe400027ea40b */
[----:B------:R-:W-:Y:S01]  /*8300*/  @!P3 IADD3 R10, P4, R2, UR44, RZ ;  /* 0x0000002c020abc10 */ /* 0x000fe2000ff9e0ff */
[----:B------:R-:W-:-:S12]  /*8310*/  @P3 BRA `(.L_x_36) ;  /* 0x00000000000c3947 */ /* 0x000fd80003800000 */
[----:B------:R-:W2:Y:S02]  /*8320*/  LDG.E.U8 R16, desc[UR50][R152.64] ;  /* 0x0000003298107981 */ /* 0x000ea4000c1e1100 */
[----:B--2---:R-:W-:-:S05]  /*8330*/  PRMT R4, R16, 0x8880, RZ ;  /* 0x0000888010047816 */ /* 0x004fca00000000ff */
[----:B------:R-:W-:-:S07]  /*8340*/  IMAD R4, R4, R18, RZ ;  /* 0x0000001204047224 */ /* 0x000fce00078e02ff */
.L_x_36:
[----:B------:R-:W-:Y:S05]  /*8350*/  BSYNC B1 ;  /* 0x0000000000017941 */ /* 0x000fea0003800000 */
.L_x_35:
[----:B------:R-:W2:Y:S01]  /*8360*/  LDL.LU R12, [R1+0x808] ;  /* 0x00080800010c7983 */ /* 0x000ea20000300800 */
[----:B------:R-:W-:Y:S01]  /*8370*/  @!P3 IADD3.X R11, R3, UR43, RZ, P4, !PT ;  /* 0x0000002b030bbc10 */ /* 0x000fe2000a7fe4ff */
[----:B------:R-:W-:Y:S01]  /*8380*/  BSSY B1, `(.L_x_37) ;  /* 0x000000c000017945 */ /* 0x000fe20003800000 */
[C---:B------:R-:W-:Y:S02]  /*8390*/  ISETP.LT.OR P5, PT, R0.reuse, 0x9, !P1 ;  /* 0x000000090000780c */ /* 0x040fe40004fa1670 */
[----:B------:R-:W-:Y:S01]  /*83a0*/  ISETP.LT.OR P4, PT, R0, 0xa, !P1 ;  /* 0x0000000a0000780c */ /* 0x000fe20004f81670 */
[----:B--2---:R-:W-:-:S05]  /*83b0*/  @!P3 IMAD R12, R12, R17, R4 ;  /* 0x000000110c0cb224 */ /* 0x004fca00078e0204 */
[----:B------:R1:W-:Y:S02]  /*83c0*/  @!P3 STG.E.U8 desc[UR50][R10.64], R12 ;  /* 0x0000000c0a00b986 */ /* 0x0003e4000c101132 */
[----:B-1----:R-:W-:-:S04]  /*83d0*/  @!P0 IADD3 R10, P3, R2, UR44, RZ ;  /* 0x0000002c020a8c10 */ /* 0x002fc8000ff7e0ff */
[----:B------:R-:W-:Y:S02]  /*83e0*/  @!P0 IADD3.X R11, R3, UR43, RZ, P3, !PT ;  /* 0x0000002b030b8c10 */ /* 0x000fe40009ffe4ff */
[----:B------:R-:W-:Y:S01]  /*83f0*/  ISETP.LT.OR P3, PT, R0, 0x9, !P2 ;  /* 0x000000090000780c */ /* 0x000fe20005761670 */
[----:B------:R-:W-:-:S12]  /*8400*/  @P0 BRA `(.L_x_38) ;  /* 0x00000000000c0947 */ /* 0x000fd80003800000 */
[----:B------:R-:W2:Y:S02]  /*8410*/  LDG.E.U8 R16, desc[UR50][R152.64+0x1] ;  /* 0x0000013298107981 */ /* 0x000ea4000c1e1100 */
[----:B--2---:R-:W-:-:S05]  /*8420*/  PRMT R4, R16, 0x8880, RZ ;  /* 0x0000888010047816 */ /* 0x004fca00000000ff */
[----:B------:R-:W-:-:S07]  /*8430*/  IMAD R4, R4, R18, RZ ;  /* 0x0000001204047224 */ /* 0x000fce00078e02ff */
.L_x_38:
[----:B------:R-:W-:Y:S05]  /*8440*/  BSYNC B1 ;  /* 0x0000000000017941 */ /* 0x000fea0003800000 */
.L_x_37:
[----:B------:R-:W2:Y:S01]  /*8450*/  LDL.LU R12, [R1+0x80c] ;  /* 0x00080c00010c7983 */ /* 0x000ea20000300800 */
[----:B------:R-:W-:Y:S01]  /*8460*/  BSSY B1, `(.L_x_39) ;  /* 0x0000007000017945 */ /* 0x000fe20003800000 */
[----:B--2---:R-:W-:-:S05]  /*8470*/  @!P0 IMAD R12, R12, R17, R4 ;  /* 0x000000110c0c8224 */ /* 0x004fca00078e0204 */
[----:B------:R1:W-:Y:S01]  /*8480*/  @!P0 STG.E.U8 desc[UR50][R10.64+0x1], R12 ;  /* 0x0000010c0a008986 */ /* 0x0003e2000c101132 */
[----:B------:R-:W-:Y:S05]  /*8490*/  @P5 BRA `(.L_x_40) ;  /* 0x00000000000c5947 */ /* 0x000fea0003800000 */
[----:B------:R-:W2:Y:S02]  /*84a0*/  LDG.E.U8 R16, desc[UR50][R154.64+0x8] ;  /* 0x000008329a107981 */ /* 0x000ea4000c1e1100 */
[----:B--2---:R-:W-:-:S05]  /*84b0*/  PRMT R4, R16, 0x8880, RZ ;  /* 0x0000888010047816 */ /* 0x004fca00000000ff */
[----:B------:R-:W-:-:S07]  /*84c0*/  IMAD R4, R4, R18, RZ ;  /* 0x0000001204047224 */ /* 0x000fce00078e02ff */
.L_x_40:
[----:B------:R-:W-:Y:S05]  /*84d0*/  BSYNC B1 ;  /* 0x0000000000017941 */ /* 0x000fea0003800000 */
.L_x_39:
[----:B-1----:R-:W2:Y:S01]  /*84e0*/  LDL.LU R10, [R1+0x810] ;  /* 0x00081000010a7983 */ /* 0x002ea20000300800 */
[----:B------:R-:W-:Y:S01]  /*84f0*/  BSSY B1, `(.L_x_41) ;  /* 0x0000007000017945 */ /* 0x000fe20003800000 */
[----:B--2---:R-:W-:-:S05]  /*8500*/  @!P5 IMAD R10, R10, R17, R4 ;  /* 0x000000110a0ad224 */ /* 0x004fca00078e0204 */
[----:B------:R1:W-:Y:S01]  /*8510*/  @!P5 STG.E.U8 desc[UR50][R2.64+0x8], R10 ;  /* 0x0000080a0200d986 */ /* 0x0003e2000c101132 */
[----:B------:R-:W-:Y:S05]  /*8520*/  @P4 BRA `(.L_x_42) ;  /* 0x00000000000c4947 */ /* 0x000fea0003800000 */
[----:B------:R-:W2:Y:S02]  /*8530*/  LDG.E.U8 R16, desc[UR50][R154.64+0x9] ;  /* 0x000009329a107981 */ /* 0x000ea4000c1e1100 */
[----:B--2---:R-:W-:-:S05]  /*8540*/  PRMT R4, R16, 0x8880, RZ ;  /* 0x0000888010047816 */ /* 0x004fca00000000ff */
[----:B------:R-:W-:-:S07]  /*8550*/  IMAD R4, R4, R18, RZ ;  /* 0x0000001204047224 */ /* 0x000fce00078e02ff */
.L_x_42:
[----:B------:R-:W-:Y:S05]  /*8560*/  BSYNC B1 ;  /* 0x0000000000017941 */ /* 0x000fea0003800000 */
.L_x_41:
[----:B-1----:R-:W2:Y:S01]  /*8570*/  LDL.LU R10, [R1+0x814] ;  /* 0x00081400010a7983 */ /* 0x002ea20000300800 */
[----:B------:R-:W-:Y:S01]  /*8580*/  BSSY B1, `(.L_x_43) ;  /* 0x0000009000017945 */ /* 0x000fe20003800000 */
[----:B------:R-:W-:Y:S01]  /*8590*/  ISETP.LT.OR P0, PT, R0, 0xa, !P2 ;  /* 0x0000000a0000780c */ /* 0x000fe20005701670 */
[----:B--2---:R-:W-:-:S05]  /*85a0*/  @!P4 IMAD R10, R10, R17, R4 ;  /* 0x000000110a0ac224 */ /* 0x004fca00078e0204 */
[----:B------:R1:W-:Y:S02]  /*85b0*/  @!P4 STG.E.U8 desc[UR50][R2.64+0x9], R10 ;  /* 0x0000090a0200c986 */ /* 0x0003e4000c101132 */
[----:B-1----:R-:W-:Y:S01]  /*85c0*/  @!P3 IADD3 R10, P4, R2, UR44, RZ ;  /* 0x0000002c020abc10 */ /* 0x002fe2000ff9e0ff */
[----:B------:R-:W-:-:S12]  /*85d0*/  @P3 BRA `(.L_x_44) ;  /* 0x00000000000c3947 */ /* 0x000fd80003800000 */
[----:B------:R-:W2:Y:S02]  /*85e0*/  LDG.E.U8 R16, desc[UR50][R152.64+0x8] ;  /* 0x0000083298107981 */ /* 0x000ea4000c1e1100 */
[----:B--2---:R-:W-:-:S05]  /*85f0*/  PRMT R4, R16, 0x8880, RZ ;  /* 0x0000888010047816 */ /* 0x004fca00000000ff */
[----:B------:R-:W-:-:S07]  /*8600*/  IMAD R4, R4, R18, RZ ;  /* 0x0000001204047224 */ /* 0x000fce00078e02ff */
.L_x_44:
[----:B------:R-:W-:Y:S05]  /*8610*/  BSYNC B1 ;  /* 0x0000000000017941 */ /* 0x000fea0003800000 */
.L_x_43:
        /* <DEDUP_REMOVED lines=14> */
.L_x_46:
[----:B------:R-:W-:Y:S05]  /*8700*/  BSYNC B1 ;  /* 0x0000000000017941 */ /* 0x000fea0003800000 */
.L_x_45:
        /* <DEDUP_REMOVED lines=8> */
.L_x_48:
[----:B------:R-:W-:Y:S05]  /*8790*/  BSYNC B1 ;  /* 0x0000000000017941 */ /* 0x000fea0003800000 */
.L_x_47:
        /* <DEDUP_REMOVED lines=8> */
.L_x_50:
[----:B------:R-:W-:Y:S05]  /*8820*/  BSYNC B1 ;  /* 0x0000000000017941 */ /* 0x000fea0003800000 */
.L_x_49:
        /* <DEDUP_REMOVED lines=10> */
.L_x_52:
[----:B------:R-:W-:Y:S05]  /*88d0*/  BSYNC B1 ;  /* 0x0000000000017941 */ /* 0x000fea0003800000 */
.L_x_51:
        /* <DEDUP_REMOVED lines=14> */
.L_x_54:
[----:B------:R-:W-:Y:S05]  /*89c0*/  BSYNC B1 ;  /* 0x0000000000017941 */ /* 0x000fea0003800000 */
.L_x_53:
        /* <DEDUP_REMOVED lines=8> */
.L_x_56:
[----:B------:R-:W-:Y:S05]  /*8a50*/  BSYNC B1 ;  /* 0x0000000000017941 */ /* 0x000fea0003800000 */
.L_x_55:
        /* <DEDUP_REMOVED lines=8> */
.L_x_58:
[----:B------:R-:W-:Y:S05]  /*8ae0*/  BSYNC B1 ;  /* 0x0000000000017941 */ /* 0x000fea0003800000 */
.L_x_57:
        /* <DEDUP_REMOVED lines=10> */
.L_x_60:
[----:B------:R-:W-:Y:S05]  /*8b90*/  BSYNC B1 ;  /* 0x0000000000017941 */ /* 0x000fea0003800000 */
.L_x_59:
        /* <DEDUP_REMOVED lines=14> */
.L_x_62:
[----:B------:R-:W-:Y:S05]  /*8c80*/  BSYNC B1 ;  /* 0x0000000000017941 */ /* 0x000fea0003800000 */
.L_x_61:
        /* <DEDUP_REMOVED lines=8> */
.L_x_64:
[----:B------:R-:W-:Y:S05]  /*8d10*/  BSYNC B1 ;  /* 0x0000000000017941 */ /* 0x000fea0003800000 */
.L_x_63:
        /* <DEDUP_REMOVED lines=8> */
.L_x_66:
[----:B------:R-:W-:Y:S05]  /*8da0*/  BSYNC B1 ;  /* 0x0000000000017941 */ /* 0x000fea0003800000 */
.L_x_65:
        /* <DEDUP_REMOVED lines=10> */
.L_x_68:
[----:B------:R-:W-:Y:S05]  /*8e50*/  BSYNC B1 ;  /* 0x0000000000017941 */ /* 0x000fea0003800000 */
.L_x_67:
        /* <DEDUP_REMOVED lines=14> */
.L_x_70:
[----:B------:R-:W-:Y:S05]  /*8f40*/  BSYNC B1 ;  /* 0x0000000000017941 */ /* 0x000fea0003800000 */
.L_x_69:
        /* <DEDUP_REMOVED lines=8> */
.L_x_72:
[----:B------:R-:W-:Y:S05]  /*8fd0*/  BSYNC B1 ;  /* 0x0000000000017941 */ /* 0x000fea0003800000 */
.L_x_71:
        /* <DEDUP_REMOVED lines=8> */
.L_x_74:
[----:B------:R-:W-:Y:S05]  /*9060*/  BSYNC B1 ;  /* 0x0000000000017941 */ /* 0x000fea0003800000 */
.L_x_73:
        /* <DEDUP_REMOVED lines=10> */
.L_x_76:
[----:B------:R-:W-:Y:S05]  /*9110*/  BSYNC B1 ;  /* 0x0000000000017941 */ /* 0x000fea0003800000 */
.L_x_75:
        /* <DEDUP_REMOVED lines=14> */
.L_x_78:
[----:B------:R-:W-:Y:S05]  /*9200*/  BSYNC B1 ;  /* 0x0000000000017941 */ /* 0x000fea0003800000 */
.L_x_77:
        /* <DEDUP_REMOVED lines=8> */
.L_x_80:
[----:B------:R-:W-:Y:S05]  /*9290*/  BSYNC B1 ;  /* 0x0000000000017941 */ /* 0x000fea0003800000 */
.L_x_79:
        /* <DEDUP_REMOVED lines=8> */
.L_x_82:
[----:B------:R-:W-:Y:S05]  /*9320*/  BSYNC B1 ;  /* 0x0000000000017941 */ /* 0x000fea0003800000 */
.L_x_81:
        /* <DEDUP_REMOVED lines=10> */
.L_x_84:
[----:B------:R-:W-:Y:S05]  /*93d0*/  BSYNC B1 ;  /* 0x0000000000017941 */ /* 0x000fea0003800000 */
.L_x_83:
        /* <DEDUP_REMOVED lines=14> */
.L_x_86:
[----:B------:R-:W-:Y:S05]  /*94c0*/  BSYNC B1 ;  /* 0x0000000000017941 */ /* 0x000fea0003800000 */
.L_x_85:
        /* <DEDUP_REMOVED lines=8> */
.L_x_88:
[----:B------:R-:W-:Y:S05]  /*9550*/  BSYNC B1 ;  /* 0x0000000000017941 */ /* 0x000fea0003800000 */
.L_x_87:
        /* <DEDUP_REMOVED lines=8> */
.L_x_90:
[----:B------:R-:W-:Y:S05]  /*95e0*/  BSYNC B1 ;  /* 0x0000000000017941 */ /* 0x000fea0003800000 */
.L_x_89:
        /* <DEDUP_REMOVED lines=10> */
.L_x_92:
[----:B------:R-:W-:Y:S05]  /*9690*/  BSYNC B1 ;  /* 0x0000000000017941 */ /* 0x000fea0003800000 */
.L_x_91:
        /* <DEDUP_REMOVED lines=14> */
.L_x_94:
[----:B------:R-:W-:Y:S05]  /*9780*/  BSYNC B1 ;  /* 0x0000000000017941 */ /* 0x000fea0003800000 */
.L_x_93:
        /* <DEDUP_REMOVED lines=8> */
.L_x_96:
[----:B------:R-:W-:Y:S05]  /*9810*/  BSYNC B1 ;  /* 0x0000000000017941 */ /* 0x000fea0003800000 */
.L_x_95:
        /* <DEDUP_REMOVED lines=8> */
.L_x_98:
[----:B------:R-:W-:Y:S05]  /*98a0*/  BSYNC B1 ;  /* 0x0000000000017941 */ /* 0x000fea0003800000 */
.L_x_97:
        /* <DEDUP_REMOVED lines=10> */
.L_x_100:
[----:B------:R-:W-:Y:S05]  /*9950*/  BSYNC B1 ;  /* 0x0000000000017941 */ /* 0x000fea0003800000 */
.L_x_99:
        /* <DEDUP_REMOVED lines=14> */
.L_x_102:
[----:B------:R-:W-:Y:S05]  /*9a40*/  BSYNC B1 ;  /* 0x0000000000017941 */ /* 0x000fea0003800000 */
.L_x_101:
        /* <DEDUP_REMOVED lines=8> */
.L_x_104:
[----:B------:R-:W-:Y:S05]  /*9ad0*/  BSYNC B1 ;  /* 0x0000000000017941 */ /* 0x000fea0003800000 */
.L_x_103:
        /* <DEDUP_REMOVED lines=8> */
.L_x_106:
[----:B------:R-:W-:Y:S05]  /*9b60*/  BSYNC B1 ;  /* 0x0000000000017941 */ /* 0x000fea0003800000 */
.L_x_105:
        /* <DEDUP_REMOVED lines=10> */
.L_x_108:
[----:B------:R-:W-:Y:S05]  /*9c10*/  BSYNC B1 ;  /* 0x0000000000017941 */ /* 0x000fea0003800000 */
.L_x_107:
        /* <DEDUP_REMOVED lines=14> */
.L_x_110:
[----:B------:R-:W-:Y:S05]  /*9d00*/  BSYNC B1 ;  /* 0x0000000000017941 */ /* 0x000fea0003800000 */
.L_x_109:
        /* <DEDUP_REMOVED lines=8> */
.L_x_112:
[----:B------:R-:W-:Y:S05]  /*9d90*/  BSYNC B1 ;  /* 0x0000000000017941 */ /* 0x000fea0003800000 */
.L_x_111:
        /* <DEDUP_REMOVED lines=8> */
.L_x_114:
[----:B------:R-:W-:Y:S05]  /*9e20*/  BSYNC B1 ;  /* 0x0000000000017941 */ /* 0x000fea0003800000 */
.L_x_113:
        /* <DEDUP_REMOVED lines=10> */
.L_x_116:
[----:B------:R-:W-:Y:S05]  /*9ed0*/  BSYNC B1 ;  /* 0x0000000000017941 */ /* 0x000fea0003800000 */
.L_x_115:
        /* <DEDUP_REMOVED lines=14> */
.L_x_118:
[----:B------:R-:W-:Y:S05]  /*9fc0*/  BSYNC B1 ;  /* 0x0000000000017941 */ /* 0x000fea0003800000 */
.L_x_117:
        /* <DEDUP_REMOVED lines=8> */
.L_x_120:
[----:B------:R-:W-:Y:S05]  /*a050*/  BSYNC B1 ;  /* 0x0000000000017941 */ /* 0x000fea0003800000 */
.L_x_119:
        /* <DEDUP_REMOVED lines=8> */
.L_x_122:
[----:B------:R-:W-:Y:S05]  /*a0e0*/  BSYNC B1 ;  /* 0x0000000000017941 */ /* 0x000fea0003800000 */
.L_x_121:
[----:B-1----:R-:W2:Y:S01]  /*a0f0*/  LDL.LU R10, [R1+0x8b4] ;  /* 0x0008b400010a7983 */ /* 0x002ea20000300800 */
[----:B------:R-:W-:Y:S01]  /*a100*/  BSSY B1, `(.L_x_123) ;  /* 0x000000a000017945 */ /* 0x000fe20003800000 */
[----:B------:R-:W-:Y:S02]  /*a110*/  ISETP.LT.OR P0, PT, R0, 0x61, !P1 ;  /* 0x000000610000780c */ /* 0x000fe40004f01670 */
[----:B------:R-:W-:Y:S01]  /*a120*/  @!P3 IADD3 R12, P5, R2, UR44, RZ ;  /* 0x0000002c020cbc10 */ /* 0x000fe2000ffbe0ff */
[----:B--2---:R-:W-:-:S05]  /*a130*/  @!P4 IMAD R10, R10, R17, R4 ;  /* 0x000000110a0ac224 */ /* 0x004fca00078e0204 */
[----:B------:R1:W-:Y:S01]  /*a140*/  @!P4 STG.E.U8 desc[UR50][R2.64+0x59], R10 ;  /* 0x0000590a0200c986 */ /* 0x0003e2000c101132 */
[----:B------:R-:W-:Y:S01]  /*a150*/  ISETP.LT.OR P4, PT, R0, 0x5a, !P2 ;  /* 0x0000005a0000780c */ /* 0x000fe20005781670 */
[----:B------:R-:W-:-:S12]  /*a160*/  @P3 BRA `(.L_x_124) ;  /* 0x00000000000c3947 */ /* 0x000fd80003800000 */
[----:B------:R-:W2:Y:S02]  /*a170*/  LDG.E.U8 R16, desc[UR50][R152.64+0x58] ;  /* 0x0000583298107981 */ /* 0x000ea4000c1e1100 */
[----:B--2---:R-:W-:-:S05]  /*a180*/  PRMT R4, R16, 0x8880, RZ ;  /* 0x0000888010047816 */ /* 0x004fca00000000ff */
[----:B------:R-:W-:-:S07]  /*a190*/  IMAD R4, R4, R18, RZ ;  /* 0x0000001204047224 */ /* 0x000fce00078e02ff */
.L_x_124:
[----:B------:R-:W-:Y:S05]  /*a1a0*/  BSYNC B1 ;  /* 0x0000000000017941 */ /* 0x000fea0003800000 */
.L_x_123:
[----:B------:R-:W2:Y:S01]  /*a1b0*/  LDL.LU R20, [R1+0x8b8] ;  /* 0x0008b80001147983 */ /* 0x000ea20000300800 */
[----:B------:R-:W-:Y:S01]  /*a1c0*/  @!P3 IADD3.X R13, R3, UR43, RZ, P5, !PT ;  /* 0x0000002b030dbc10 */ /* 0x000fe2000affe4ff */
[----:B------:R-:W-:Y:S01]  /*a1d0*/  BSSY B1, `(.L_x_125) ;  /* 0x0000008000017945 */ /* 0x000fe20003800000 */
[----:B-1----:R-:W-:Y:S01]  /*a1e0*/  @!P4 IADD3 R10, P5, R2, UR44, RZ ;  /* 0x0000002c020acc10 */ /* 0x002fe2000ffbe0ff */
[----:B--2---:R-:W-:-:S05]  /*a1f0*/  @!P3 IMAD R20, R20, R17, R4 ;  /* 0x000000111414b224 */ /* 0x004fca00078e0204 */
[----:B------:R1:W-:Y:S01]  /*a200*/  @!P3 STG.E.U8 desc[UR50][R12.64+0x58], R20 ;  /* 0x000058140c00b986 */ /* 0x0003e2000c101132 */
[----:B------:R-:W-:Y:S06]  /*a210*/  @P4 BRA `(.L_x_126) ;  /* 0x00000000000c4947 */ /* 0x000fec0003800000 */
[----:B------:R-:W2:Y:S02]  /*a220*/  LDG.E.U8 R16, desc[UR50][R152.64+0x59] ;  /* 0x0000593298107981 */ /* 0x000ea4000c1e1100 */
[----:B--2---:R-:W-:-:S05]  /*a230*/  PRMT R4, R16, 0x8880, RZ ;  /* 0x0000888010047816 */ /* 0x004fca00000000ff */
[----:B------:R-:W-:-:S07]  /*a240*/  IMAD R4, R4, R18, RZ ;  /* 0x0000001204047224 */ /* 0x000fce00078e02ff */
.L_x_126:
[----:B------:R-:W-:Y:S05]  /*a250*/  BSYNC B1 ;  /* 0x0000000000017941 */ /* 0x000fea0003800000 */
.L_x_125:
[----:B-1----:R-:W2:Y:S01]  /*a260*/  LDL.LU R12, [R1+0x8bc] ;  /* 0x0008bc00010c7983 */ /* 0x002ea20000300800 */
[----:B------:R-:W-:Y:S01]  /*a270*/  @!P4 IADD3.X R11, R3, UR43, RZ, P5, !PT ;  /* 0x0000002b030bcc10 */ /* 0x000fe2000affe4ff */
[----:B------:R-:W-:Y:S01]  /*a280*/  BSSY B1, `(.L_x_127) ;  /* 0x0000007000017945 */ /* 0x000fe20003800000 */
[----:B--2---:R-:W-:-:S05]  /*a290*/  @!P4 IMAD R12, R12, R17, R4 ;  /* 0x000000110c0cc224 */ /* 0x004fca00078e0204 */
[----:B------:R1:W-:Y:S01]  /*a2a0*/  @!P4 STG.E.U8 desc[UR50][R10.64+0x59], R12 ;  /* 0x0000590c0a00c986 */ /* 0x0003e2000c101132 */
[----:B------:R-:W-:Y:S05]  /*a2b0*/  @P0 BRA `(.L_x_128) ;  /* 0x00000000000c0947 */ /* 0x000fea0003800000 */
[----:B------:R-:W2:Y:S02]  /*a2c0*/  LDG.E.U8 R16, desc[UR50][R154.64+0x60] ;  /* 0x000060329a107981 */ /* 0x000ea4000c1e1100 */
[----:B--2---:R-:W-:-:S05]  /*a2d0*/  PRMT R4, R16, 0x8880, RZ ;  /* 0x0000888010047816 */ /* 0x004fca00000000ff */
[----:B------:R-:W-:-:S07]  /*a2e0*/  IMAD R4, R4, R18, RZ ;  /* 0x0000001204047224 */ /* 0x000fce00078e02ff */
.L_x_128:
[----:B------:R-:W-:Y:S05]  /*a2f0*/  BSYNC B1 ;  /* 0x0000000000017941 */ /* 0x000fea0003800000 */
.L_x_127:
[----:B-1----:R-:W2:Y:S01]  /*a300*/  LDL.LU R10, [R1+0x8c0] ;  /* 0x0008c000010a7983 */ /* 0x002ea20000300800 */
[----:B------:R-:W-:Y:S01]  /*a310*/  IADD3 R12, P3, R5, 0x80, RZ ;  /* 0x00000080050c7810 */ /* 0x000fe20007f7e0ff */
[----:B------:R-:W-:Y:S01]  /*a320*/  IMAD.U32 R162, RZ, RZ, UR44 ;  /* 0x0000002cffa27e24 */ /* 0x000fe2000f8e00ff */
[----:B------:R-:W-:Y:S01]  /*a330*/  ISETP.GE.AND P4, PT, R23, 0x89, PT ;  /* 0x000000891700780c */ /* 0x000fe20003f86270 */
[----:B------:R-:W-:Y:S02]  /*a340*/  BSSY B1, `(.L_x_129) ;  /* 0x000001c000017945 */ /* 0x000fe40003800000 */
[----:B------:R-:W-:-:S04]  /*a350*/  IMAD.WIDE.U32 R20, R12, R8, R6 ;  /* 0x000000080c147225 */ /* 0x000fc800078e0006 */
[----:B--2---:R-:W-:-:S05]  /*a360*/  @!P0 IMAD R10, R10, R17, R4 ;  /* 0x000000110a0a8224 */ /* 0x004fca00078e0204 */
[----:B------:R1:W-:Y:S01]  /*a370*/  @!P0 STG.E.U8 desc[UR50][R2.64+0x60], R10 ;  /* 0x0000600a02008986 */ /* 0x0003e2000c101132 */
[----:B------:R-:W-:-:S05]  /*a380*/  IADD3 R164, P0, R5, 0x100, RZ ;  /* 0x0000010005a47810 */ /* 0x000fca0007f1e0ff */
[----:B------:R-:W-:Y:S01]  /*a390*/  IMAD.X R5, RZ, RZ, UR7, P0 ;  /* 0x00000007ff057e24 */ /* 0x000fe200080e06ff */
[----:B------:R-:W-:Y:S01]  /*a3a0*/  ISETP.LT.OR P0, PT, R0, 0xa, !P4 ;  /* 0x0000000a0000780c */ /* 0x000fe20006701670 */
[----:B------:R-:W-:-:S04]  /*a3b0*/  IMAD.WIDE.U32 R6, R164, R8, R6 ;  /* 0x00000008a4067225 */ /* 0x000fc800078e0006 */
[----:B-1----:R-:W-:Y:S01]  /*a3c0*/  IMAD.X R10, RZ, RZ, UR7, P3 ;  /* 0x00000007ff0a7e24 */ /* 0x002fe200098e06ff */
[----:B------:R-:W-:Y:S01]  /*a3d0*/  IADD3 R20, P3, P5, R14, R156, R20 ;  /* 0x0000009c0e147210 */ /* 0x000fe20007d7e014 */
[-C--:B------:R-:W-:Y:S02]  /*a3e0*/  IMAD R5, R5, R8.reuse, RZ ;  /* 0x0000000805057224 */ /* 0x080fe400078e02ff */
[----:B------:R-:W-:Y:S02]  /*a3f0*/  IMAD R10, R10, R8, RZ ;  /* 0x000000080a0a7224 */ /* 0x000fe400078e02ff */
[-C--:B------:R-:W-:Y:S02]  /*a400*/  IMAD R165, R164, R9.reuse, R5 ;  /* 0x00000009a4a57224 */ /* 0x080fe400078e0205 */
[----:B------:R-:W-:-:S04]  /*a410*/  IMAD R11, R12, R9, R10 ;  /* 0x000000090c0b7224 */ /* 0x000fc800078e020a */
[----:B------:R-:W-:-:S05]  /*a420*/  IMAD.IADD R5, R11, 0x1, R21 ;  /* 0x000000010b057824 */ /* 0x000fca00078e0215 */
[----:B------:R-:W-:Y:S01]  /*a430*/  IADD3.X R21, R159, R157, R5, P3, P5 ;  /* 0x0000009d9f157210 */ /* 0x000fe20001fea405 */
[----:B------:R-:W-:Y:S01]  /*a440*/  IMAD.U32 R5, RZ, RZ, UR43 ;  /* 0x0000002bff057e24 */ /* 0x000fe2000f8e00ff */
[----:B------:R-:W-:-:S04]  /*a450*/  @!P0 IADD3 R162, P3, P5, R162, UR42, R2 ;  /* 0x0000002aa2a28c10 */ /* 0x000fc8000fd7e002 */
[----:B------:R-:W-:Y:S02]  /*a460*/  @!P0 IADD3.X R163, R5, UR41, R3, P3, P5 ;  /* 0x0000002905a38c10 */ /* 0x000fe40009fea403 */
[----:B------:R-:W-:Y:S01]  /*a470*/  IADD3 R14, P3, P5, R14, R156, R6 ;  /* 0x0000009c0e0e7210 */ /* 0x000fe20007d7e006 */
[----:B------:R-:W-:-:S05]  /*a480*/  IMAD.IADD R6, R165, 0x1, R7 ;  /* 0x00000001a5067824 */ /* 0x000fca00078e0207 */
[----:B------:R-:W-:Y:S02]  /*a490*/  IADD3.X R15, R159, R157, R6, P3, P5 ;  /* 0x0000009d9f0f7210 */ /* 0x000fe40001fea406 */
[C---:B------:R-:W-:Y:S02]  /*a4a0*/  ISETP.LT.OR P5, PT, R0.reuse, 0x62, !P1 ;  /* 0x000000620000780c */ /* 0x040fe40004fa1670 */
[----:B------:R-:W-:-:S11]  /*a4b0*/  ISETP.LT.OR P3, PT, R0, 0x61, !P2 ;  /* 0x000000610000780c */ /* 0x000fd60005761670 */
[----:B------:R-:W-:Y:S05]  /*a4c0*/  @P5 BRA `(.L_x_130) ;  /* 0x00000000000c5947 */ /* 0x000fea0003800000 */
[----:B------:R-:W2:Y:S02]  /*a4d0*/  LDG.E.U8 R16, desc[UR50][R154.64+0x61] ;  /* 0x000061329a107981 */ /* 0x000ea4000c1e1100 */
[----:B--2---:R-:W-:-:S05]  /*a4e0*/  PRMT R4, R16, 0x8880, RZ ;  /* 0x0000888010047816 */ /* 0x004fca00000000ff */
[----:B------:R-:W-:-:S07]  /*a4f0*/  IMAD R4, R4, R18, RZ ;  /* 0x0000001204047224 */ /* 0x000fce00078e02ff */
.L_x_130:
[----:B------:R-:W-:Y:S05]  /*a500*/  BSYNC B1 ;  /* 0x0000000000017941 */ /* 0x000fea0003800000 */
.L_x_129:
[----:B------:R-:W2:Y:S01]  /*a510*/  LDL.LU R5, [R1+0x8c4] ;  /* 0x0008c40001057983 */ /* 0x000ea20000300800 */
[----:B------:R-:W-:Y:S01]  /*a520*/  BSSY B1, `(.L_x_131) ;  /* 0x000000a000017945 */ /* 0x000fe20003800000 */
[----:B--2---:R-:W-:-:S05]  /*a530*/  @!P5 IMAD R5, R5, R17, R4 ;  /* 0x000000110505d224 */ /* 0x004fca00078e0204 */
[----:B------:R1:W-:Y:S01]  /*a540*/  @!P5 STG.E.U8 desc[UR50][R2.64+0x61], R5 ;  /* 0x000061050200d986 */ /* 0x0003e2000c101132 */
[----:B------:R-:W-:-:S04]  /*a550*/  @!P3 IADD3 R6, P5, R2, UR44, RZ ;  /* 0x0000002c0206bc10 */ /* 0x000fc8000ffbe0ff */
[----:B------:R-:W-:Y:S02]  /*a560*/  @!P3 IADD3.X R7, R3, UR43, RZ, P5, !PT ;  /* 0x0000002b0307bc10 */ /* 0x000fe4000affe4ff */
[----:B------:R-:W-:Y:S01]  /*a570*/  ISETP.LT.OR P5, PT, R0, 0x62, !P2 ;  /* 0x000000620000780c */ /* 0x000fe200057a1670 */
[----:B------:R-:W-:-:S12]  /*a580*/  @P3 BRA `(.L_x_132) ;  /* 0x00000000000c3947 */ /* 0x000fd80003800000 */
[----:B------:R-:W2:Y:S02]  /*a590*/  LDG.E.U8 R16, desc[UR50][R152.64+0x60] ;  /* 0x0000603298107981 */ /* 0x000ea4000c1e1100 */
[----:B--2---:R-:W-:-:S05]  /*a5a0*/  PRMT R4, R16, 0x8880, RZ ;  /* 0x0000888010047816 */ /* 0x004fca00000000ff */
[----:B------:R-:W-:-:S07]  /*a5b0*/  IMAD R4, R4, R18, RZ ;  /* 0x0000001204047224 */ /* 0x000fce00078e02ff */
.L_x_132:
[----:B------:R-:W-:Y:S05]  /*a5c0*/  BSYNC B1 ;  /* 0x0000000000017941 */ /* 0x000fea0003800000 */
.L_x_131:
[----:B-1----:R-:W2:Y:S01]  /*a5d0*/  LDL.LU R5, [R1+0x8c8] ;  /* 0x0008c80001057983 */ /* 0x002ea20000300800 */
[----:B------:R-:W-:Y:S01]  /*a5e0*/  BSSY B1, `(.L_x_133) ;  /* 0x000000a000017945 */ /* 0x000fe20003800000 */
        /* <DEDUP_REMOVED lines=9> */
.L_x_134:
[----:B------:R-:W-:Y:S05]  /*a680*/  BSYNC B1 ;  /* 0x0000000000017941 */ /* 0x000fea0003800000 */
.L_x_133:
        /* <DEDUP_REMOVED lines=8> */
.L_x_136:
[----:B------:R-:W-:Y:S05]  /*a710*/  BSYNC B1 ;  /* 0x0000000000017941 */ /* 0x000fea0003800000 */
.L_x_135:
[----:B-1----:R-:W2:Y:S01]  /*a720*/  LDL.LU R5, [R1+0x8d0] ;  /* 0x0008d00001057983 */ /* 0x002ea20000300800 */
[----:B------:R-:W-:Y:S01]  /*a730*/  ISETP.LT.OR P5, PT, R0, 0x6a, !P1 ;  /* 0x0000006a0000780c */ /* 0x000fe20004fa1670 */
[----:B------:R-:W-:Y:S01]  /*a740*/  BSSY B1, `(.L_x_137) ;  /* 0x0000008000017945 */ /* 0x000fe20003800000 */
[----:B--2---:R-:W-:-:S05]  /*a750*/  @!P3 IMAD R5, R5, R17, R4 ;  /* 0x000000110505b224 */ /* 0x004fca00078e0204 */
[----:B------:R1:W-:Y:S01]  /*a760*/  @!P3 STG.E.U8 desc[UR50][R2.64+0x68], R5 ;  /* 0x000068050200b986 */ /* 0x0003e2000c101132 */
[----:B------:R-:W-:-:S05]  /*a770*/  ISETP.LT.OR P3, PT, R0, 0x69, !P2 ;  /* 0x000000690000780c */ /* 0x000fca0005761670 */
[----:B------:R-:W-:Y:S08]  /*a780*/  @P5 BRA `(.L_x_138) ;  /* 0x00000000000c5947 */ /* 0x000ff00003800000 */
[----:B------:R-:W2:Y:S02]  /*a790*/  LDG.E.U8 R16, desc[UR50][R154.64+0x69] ;  /* 0x000069329a107981 */ /* 0x000ea4000c1e1100 */
[----:B--2---:R-:W-:-:S05]  /*a7a0*/  PRMT R4, R16, 0x8880, RZ ;  /* 0x0000888010047816 */ /* 0x004fca00000000ff */
[----:B------:R-:W-:-:S07]  /*a7b0*/  IMAD R4, R4, R18, RZ ;  /* 0x0000001204047224 */ /* 0x000fce00078e02ff */
.L_x_138:
[----:B------:R-:W-:Y:S05]  /*a7c0*/  BSYNC B1 ;  /* 0x0000000000017941 */ /* 0x000fea0003800000 */
.L_x_137:
[----:B-1----:R-:W2:Y:S01]  /*a7d0*/  LDL.LU R5, [R1+0x8d4] ;  /* 0x0008d40001057983 */ /* 0x002ea20000300800 */
        /* <DEDUP_REMOVED lines=10> */
.L_x_140:
[----:B------:R-:W-:Y:S05]  /*a880*/  BSYNC B1 ;  /* 0x0000000000017941 */ /* 0x000fea0003800000 */
.L_x_139:
        /* <DEDUP_REMOVED lines=11> */
.L_x_142:
[----:B------:R-:W-:Y:S05]  /*a940*/  BSYNC B1 ;  /* 0x0000000000017941 */ /* 0x000fea0003800000 */
.L_x_141:
        /* <DEDUP_REMOVED lines=8> */
.L_x_144:
[----:B------:R-:W-:Y:S05]  /*a9d0*/  BSYNC B1 ;  /* 0x0000000000017941 */ /* 0x000fea0003800000 */
.L_x_143:
        /* <DEDUP_REMOVED lines=10> */
.L_x_146:
[----:B------:R-:W-:Y:S05]  /*aa80*/  BSYNC B1 ;  /* 0x0000000000017941 */ /* 0x000fea0003800000 */
.L_x_145:
        /* <DEDUP_REMOVED lines=11> */
.L_x_148:
[----:B------:R-:W-:Y:S05]  /*ab40*/  BSYNC B1 ;  /* 0x0000000000017941 */ /* 0x000fea0003800000 */
.L_x_147:
        /* <DEDUP_REMOVED lines=11> */
.L_x_150:
[----:B------:R-:W-:Y:S05]  /*ac00*/  BSYNC B1 ;  /* 0x0000000000017941 */ /* 0x000fea0003800000 */
.L_x_149:
        /* <DEDUP_REMOVED lines=8> */
.L_x_152:
[----:B------:R-:W-:Y:S05]  /*ac90*/  BSYNC B1 ;  /* 0x0000000000017941 */ /* 0x000fea0003800000 */
.L_x_151:
        /* <DEDUP_REMOVED lines=10> */
.L_x_154:
[----:B------:R-:W-:Y:S05]  /*ad40*/  BSYNC B1 ;  /* 0x0000000000017941 */ /* 0x000fea0003800000 */
.L_x_153:
        /* <DEDUP_REMOVED lines=11> */
.L_x_156:
[----:B------:R-:W-:Y:S05]  /*ae00*/  BSYNC B1 ;  /* 0x0000000000017941 */ /* 0x000fea0003800000 */
.L_x_155:
        /* <DEDUP_REMOVED lines=11> */
.L_x_158:
[----:B------:R-:W-:Y:S05]  /*aec0*/  BSYNC B1 ;  /* 0x0000000000017941 */ /* 0x000fea0003800000 */
.L_x_157:
        /* <DEDUP_REMOVED lines=8> */
.L_x_160:
[----:B------:R-:W-:Y:S05]  /*af50*/  BSYNC B1 ;  /* 0x0000000000017941 */ /* 0x000fea0003800000 */
.L_x_159:
        /* <DEDUP_REMOVED lines=10> */
.L_x_162:
[----:B------:R-:W-:Y:S05]  /*b000*/  BSYNC B1 ;  /* 0x0000000000017941 */ /* 0x000fea0003800000 */
.L_x_161:
        /* <DEDUP_REMOVED lines=11> */
.L_x_164:
[----:B------:R-:W-:Y:S05]  /*b0c0*/  BSYNC B1 ;  /* 0x0000000000017941 */ /* 0x000fea0003800000 */
.L_x_163:
        /* <DEDUP_REMOVED lines=11> */
.L_x_166:
[----:B------:R-:W-:Y:S05]  /*b180*/  BSYNC B1 ;  /* 0x0000000000017941 */ /* 0x000fea0003800000 */
.L_x_165:
        /* <DEDUP_REMOVED lines=8> */
.L_x_168:
[----:B------:R-:W-:Y:S05]  /*b210*/  BSYNC B1 ;  /* 0x0000000000017941 */ /* 0x000fea0003800000 */
.L_x_167:
        /* <DEDUP_REMOVED lines=10> */
.L_x_170:
[----:B------:R-:W-:Y:S05]  /*b2c0*/  BSYNC B1 ;  /* 0x0000000000017941 */ /* 0x000fea0003800000 */
.L_x_169:
        /* <DEDUP_REMOVED lines=11> */
.L_x_172:
[----:B------:R-:W-:Y:S05]  /*b380*/  BSYNC B1 ;  /* 0x0000000000017941 */ /* 0x000fea0003800000 */
.L_x_171:
        /* <DEDUP_REMOVED lines=11> */
.L_x_174:
[----:B------:R-:W-:Y:S05]  /*b440*/  BSYNC B1 ;  /* 0x0000000000017941 */ /* 0x000fea0003800000 */
.L_x_173:
        /* <DEDUP_REMOVED lines=8> */
.L_x_176:
[----:B------:R-:W-:Y:S05]  /*b4d0*/  BSYNC B1 ;  /* 0x0000000000017941 */ /* 0x000fea0003800000 */
.L_x_175:
        /* <DEDUP_REMOVED lines=10> */
.L_x_178:
[----:B------:R-:W-:Y:S05]  /*b580*/  BSYNC B1 ;  /* 0x0000000000017941 */ /* 0x000fea0003800000 */
.L_x_177:
        /* <DEDUP_REMOVED lines=11> */
.L_x_180:
[----:B------:R-:W-:Y:S05]  /*b640*/  BSYNC B1 ;  /* 0x0000000000017941 */ /* 0x000fea0003800000 */
.L_x_179:
        /* <DEDUP_REMOVED lines=11> */
.L_x_182:
[----:B------:R-:W-:Y:S05]  /*b700*/  BSYNC B1 ;  /* 0x0000000000017941 */ /* 0x000fea0003800000 */
.L_x_181:
        /* <DEDUP_REMOVED lines=8> */
.L_x_184:
[----:B------:R-:W-:Y:S05]  /*b790*/  BSYNC B1 ;  /* 0x0000000000017941 */ /* 0x000fea0003800000 */
.L_x_183:
        /* <DEDUP_REMOVED lines=10> */
.L_x_186:
[----:B------:R-:W-:Y:S05]  /*b840*/  BSYNC B1 ;  /* 0x0000000000017941 */ /* 0x000fea0003800000 */
.L_x_185:
        /* <DEDUP_REMOVED lines=11> */
.L_x_188:
[----:B------:R-:W-:Y:S05]  /*b900*/  BSYNC B1 ;  /* 0x0000000000017941 */ /* 0x000fea0003800000 */
.L_x_187:
        /* <DEDUP_REMOVED lines=11> */
.L_x_190:
[----:B------:R-:W-:Y:S05]  /*b9c0*/  BSYNC B1 ;  /* 0x0000000000017941 */ /* 0x000fea0003800000 */
.L_x_189:
        /* <DEDUP_REMOVED lines=8> */
.L_x_192:
[----:B------:R-:W-:Y:S05]  /*ba50*/  BSYNC B1 ;  /* 0x0000000000017941 */ /* 0x000fea0003800000 */
.L_x_191:
        /* <DEDUP_REMOVED lines=10> */
.L_x_194:
[----:B------:R-:W-:Y:S05]  /*bb00*/  BSYNC B1 ;  /* 0x0000000000017941 */ /* 0x000fea0003800000 */
.L_x_193:
        /* <DEDUP_REMOVED lines=11> */
.L_x_196:
[----:B------:R-:W-:Y:S05]  /*bbc0*/  BSYNC B1 ;  /* 0x0000000000017941 */ /* 0x000fea0003800000 */
.L_x_195:
        /* <DEDUP_REMOVED lines=11> */
.L_x_198:
[----:B------:R-:W-:Y:S05]  /*bc80*/  BSYNC B1 ;  /* 0x0000000000017941 */ /* 0x000fea0003800000 */
.L_x_197:
        /* <DEDUP_REMOVED lines=8> */
.L_x_200:
[----:B------:R-:W-:Y:S05]  /*bd10*/  BSYNC B1 ;  /* 0x0000000000017941 */ /* 0x000fea0003800000 */
.L_x_199:
        /* <DEDUP_REMOVED lines=10> */
.L_x_202:
[----:B------:R-:W-:Y:S05]  /*bdc0*/  BSYNC B1 ;  /* 0x0000000000017941 */ /* 0x000fea0003800000 */
.L_x_201:
        /* <DEDUP_REMOVED lines=11> */
.L_x_204:
[----:B------:R-:W-:Y:S05]  /*be80*/  BSYNC B1 ;  /* 0x0000000000017941 */ /* 0x000fea0003800000 */
.L_x_203:
        /* <DEDUP_REMOVED lines=11> */
.L_x_206:
[----:B------:R-:W-:Y:S05]  /*bf40*/  BSYNC B1 ;  /* 0x0000000000017941 */ /* 0x000fea0003800000 */
.L_x_205:
        /* <DEDUP_REMOVED lines=8> */
.L_x_208:
[----:B------:R-:W-:Y:S05]  /*bfd0*/  BSYNC B1 ;  /* 0x0000000000017941 */ /* 0x000fea0003800000 */
.L_x_207:
        /* <DEDUP_REMOVED lines=10> */
.L_x_210:
[----:B------:R-:W-:Y:S05]  /*c080*/  BSYNC B1 ;  /* 0x0000000000017941 */ /* 0x000fea0003800000 */
.L_x_209:
        /* <DEDUP_REMOVED lines=11> */
.L_x_212:
[----:B------:R-:W-:Y:S05]  /*c140*/  BSYNC B1 ;  /* 0x0000000000017941 */ /* 0x000fea0003800000 */
.L_x_211:
        /* <DEDUP_REMOVED lines=11> */
.L_x_214:
[----:B------:R-:W-:Y:S05]  /*c200*/  BSYNC B1 ;  /* 0x0000000000017941 */ /* 0x000fea0003800000 */
.L_x_213:
        /* <DEDUP_REMOVED lines=8> */
.L_x_216:
[----:B------:R-:W-:Y:S05]  /*c290*/  BSYNC B1 ;  /* 0x0000000000017941 */ /* 0x000fea0003800000 */
.L_x_215:
        /* <DEDUP_REMOVED lines=10> */
.L_x_218:
[----:B------:R-:W-:Y:S05]  /*c340*/  BSYNC B1 ;  /* 0x0000000000017941 */ /* 0x000fea0003800000 */
.L_x_217:
        /* <DEDUP_REMOVED lines=11> */
.L_x_220:
[----:B------:R-:W-:Y:S05]  /*c400*/  BSYNC B1 ;  /* 0x0000000000017941 */ /* 0x000fea0003800000 */
.L_x_219:
        /* <DEDUP_REMOVED lines=11> */
.L_x_222:
[----:B------:R-:W-:Y:S05]  /*c4c0*/  BSYNC B1 ;  /* 0x0000000000017941 */ /* 0x000fea0003800000 */
.L_x_221:
        /* <DEDUP_REMOVED lines=8> */
.L_x_224:
[----:B------:R-:W-:Y:S05]  /*c550*/  BSYNC B1 ;  /* 0x0000000000017941 */ /* 0x000fea0003800000 */
.L_x_223:
        /* <DEDUP_REMOVED lines=10> */
.L_x_226:
[----:B------:R-:W-:Y:S05]  /*c600*/  BSYNC B1 ;  /* 0x0000000000017941 */ /* 0x000fea0003800000 */
.L_x_225:
        /* <DEDUP_REMOVED lines=11> */
.L_x_228:
[----:B------:R-:W-:Y:S05]  /*c6c0*/  BSYNC B1 ;  /* 0x0000000000017941 */ /* 0x000fea0003800000 */
.L_x_227:
        /* <DEDUP_REMOVED lines=11> */
.L_x_230:
[----:B------:R-:W-:Y:S05]  /*c780*/  BSYNC B1 ;  /* 0x0000000000017941 */ /* 0x000fea0003800000 */
.L_x_229:
        /* <DEDUP_REMOVED lines=8> */
.L_x_232:
[----:B------:R-:W-:Y:S05]  /*c810*/  BSYNC B1 ;  /* 0x0000000000017941 */ /* 0x000fea0003800000 */
.L_x_231:
        /* <DEDUP_REMOVED lines=10> */
.L_x_234:
[----:B------:R-:W-:Y:S05]  /*c8c0*/  BSYNC B1 ;  /* 0x0000000000017941 */ /* 0x000fea0003800000 */
.L_x_233:
        /* <DEDUP_REMOVED lines=11> */
.L_x_236:
[----:B------:R-:W-:Y:S05]  /*c980*/  BSYNC B1 ;  /* 0x0000000000017941 */ /* 0x000fea0003800000 */
.L_x_235:
        /* <DEDUP_REMOVED lines=11> */
.L_x_238:
[----:B------:R-:W-:Y:S05]  /*ca40*/  BSYNC B1 ;  /* 0x0000000000017941 */ /* 0x000fea0003800000 */
.L_x_237:
        /* <DEDUP_REMOVED lines=8> */
.L_x_240:
[----:B------:R-:W-:Y:S05]  /*cad0*/  BSYNC B1 ;  /* 0x0000000000017941 */ /* 0x000fea0003800000 */
.L_x_239:
        /* <DEDUP_REMOVED lines=10> */
.L_x_242:
[----:B------:R-:W-:Y:S05]  /*cb80*/  BSYNC B1 ;  /* 0x0000000000017941 */ /* 0x000fea0003800000 */
.L_x_241:
        /* <DEDUP_REMOVED lines=11> */
.L_x_244:
[----:B------:R-:W-:Y:S05]  /*cc40*/  BSYNC B1 ;  /* 0x0000000000017941 */ /* 0x000fea0003800000 */
.L_x_243:
        /* <DEDUP_REMOVED lines=11> */
.L_x_246:
[----:B------:R-:W-:Y:S05]  /*cd00*/  BSYNC B1 ;  /* 0x0000000000017941 */ /* 0x000fea0003800000 */
.L_x_245:
        /* <DEDUP_REMOVED lines=8> */
.L_x_248:
[----:B------:R-:W-:Y:S05]  /*cd90*/  BSYNC B1 ;  /* 0x0000000000017941 */ /* 0x000fea0003800000 */
.L_x_247:
        /* <DEDUP_REMOVED lines=10> */
.L_x_250:
[----:B------:R-:W-:Y:S05]  /*ce40*/  BSYNC B1 ;  /* 0x0000000000017941 */ /* 0x000fea0003800000 */
.L_x_249:
        /* <DEDUP_REMOVED lines=11> */
.L_x_252:
[----:B------:R-:W-:Y:S05]  /*cf00*/  BSYNC B1 ;  /* 0x0000000000017941 */ /* 0x000fea0003800000 */
.L_x_251:
        /* <DEDUP_REMOVED lines=11> */
.L_x_254:
[----:B------:R-:W-:Y:S05]  /*cfc0*/  BSYNC B1 ;  /* 0x0000000000017941 */ /* 0x000fea0003800000 */
.L_x_253:
        /* <DEDUP_REMOVED lines=8> */
.L_x_256:
[----:B------:R-:W-:Y:S05]  /*d050*/  BSYNC B1 ;  /* 0x0000000000017941 */ /* 0x000fea0003800000 */
.L_x_255:
        /* <DEDUP_REMOVED lines=10> */
.L_x_258:
[----:B------:R-:W-:Y:S05]  /*d100*/  BSYNC B1 ;  /* 0x0000000000017941 */ /* 0x000fea0003800000 */
.L_x_257:
        /* <DEDUP_REMOVED lines=11> */
.L_x_260:
[----:B------:R-:W-:Y:S05]  /*d1c0*/  BSYNC B1 ;  /* 0x0000000000017941 */ /* 0x000fea0003800000 */
.L_x_259:
        /* <DEDUP_REMOVED lines=11> */
.L_x_262:
[----:B------:R-:W-:Y:S05]  /*d280*/  BSYNC B1 ;  /* 0x0000000000017941 */ /* 0x000fea0003800000 */
.L_x_261:
        /* <DEDUP_REMOVED lines=8> */
.L_x_264:
[----:B------:R-:W-:Y:S05]  /*d310*/  BSYNC B1 ;  /* 0x0000000000017941 */ /* 0x000fea0003800000 */
.L_x_263:
        /* <DEDUP_REMOVED lines=10> */
.L_x_266:
[----:B------:R-:W-:Y:S05]  /*d3c0*/  BSYNC B1 ;  /* 0x0000000000017941 */ /* 0x000fea0003800000 */
.L_x_265:
        /* <DEDUP_REMOVED lines=11> */
.L_x_268:
[----:B------:R-:W-:Y:S05]  /*d480*/  BSYNC B1 ;  /* 0x0000000000017941 */ /* 0x000fea0003800000 */
.L_x_267:
        /* <DEDUP_REMOVED lines=11> */
.L_x_270:
[----:B------:R-:W-:Y:S05]  /*d540*/  BSYNC B1 ;  /* 0x0000000000017941 */ /* 0x000fea0003800000 */
.L_x_269:
        /* <DEDUP_REMOVED lines=8> */
.L_x_272:
[----:B------:R-:W-:Y:S05]  /*d5d0*/  BSYNC B1 ;  /* 0x0000000000017941 */ /* 0x000fea0003800000 */
.L_x_271:
        /* <DEDUP_REMOVED lines=10> */
.L_x_274:
[----:B------:R-:W-:Y:S05]  /*d680*/  BSYNC B1 ;  /* 0x0000000000017941 */ /* 0x000fea0003800000 */
.L_x_273:
        /* <DEDUP_REMOVED lines=11> */
.L_x_276:
[----:B------:R-:W-:Y:S05]  /*d740*/  BSYNC B1 ;  /* 0x0000000000017941 */ /* 0x000fea0003800000 */
.L_x_275:
        /* <DEDUP_REMOVED lines=11> */
.L_x_278:
[----:B------:R-:W-:Y:S05]  /*d800*/  BSYNC B1 ;  /* 0x0000000000017941 */ /* 0x000fea0003800000 */
.L_x_277:
        /* <DEDUP_REMOVED lines=8> */
.L_x_280:
[----:B------:R-:W-:Y:S05]  /*d890*/  BSYNC B1 ;  /* 0x0000000000017941 */ /* 0x000fea0003800000 */
.L_x_279:
[----:B-1----:R-:W2:Y:S01]  /*d8a0*/  LDL.LU R5, [R1+0x9f0] ;  /* 0x0009f00001057983 */ /* 0x002ea20000300800 */
[----:B------:R-:W-:Y:S01]  /*d8b0*/  BSSY B1, `(.L_x_281) ;  /* 0x0000009000017945 */ /* 0x000fe20003800000 */
[----:B------:R-:W-:Y:S01]  /*d8c0*/  ISETP.LT.OR P5, PT, R0, 0xf9, !P2 ;  /* 0x000000f90000780c */ /* 0x000fe200057a1670 */
[----:B--2---:R-:W-:-:S05]  /*d8d0*/  @!P3 IMAD R5, R5, R17, R4 ;  /* 0x000000110505b224 */ /* 0x004fca00078e0204 */
[----:B------:R1:W-:Y:S01]  /*d8e0*/  @!P3 STG.E.U8 desc[UR50][R2.64+0xf8], R5 ;  /* 0x0000f8050200b986 */ /* 0x0003e2000c101132 */
[----:B------:R-:W-:-:S13]  /*d8f0*/  ISETP.LT.OR P3, PT, R0, 0xfa, !P1 ;  /* 0x000000fa0000780c */ /* 0x000fda0004f61670 */
[----:B-1----:R-:W-:Y:S05]  /*d900*/  @P3 BRA `(.L_x_282) ;  /* 0x00000000000c3947 */ /* 0x002fea0003800000 */
[----:B------:R-:W2:Y:S02]  /*d910*/  LDG.E.U8 R16, desc[UR50][R154.64+0xf9] ;  /* 0x0000f9329a107981 */ /* 0x000ea4000c1e1100 */
[----:B--2---:R-:W-:-:S05]  /*d920*/  PRMT R4, R16, 0x8880, RZ ;  /* 0x0000888010047816 */ /* 0x004fca00000000ff */
[----:B------:R-:W-:-:S07]  /*d930*/  IMAD R4, R4, R18, RZ ;  /* 0x0000001204047224 */ /* 0x000fce00078e02ff */
.L_x_282:
[----:B------:R-:W-:Y:S05]  /*d940*/  BSYNC B1 ;  /* 0x0000000000017941 */ /* 0x000fea0003800000 */
.L_x_281:
        /* <DEDUP_REMOVED lines=11> */
.L_x_284:
[----:B------:R-:W-:Y:S05]  /*da00*/  BSYNC B1 ;  /* 0x0000000000017941 */ /* 0x000fea0003800000 */
.L_x_283:
[----:B-1----:R-:W2:Y:S01]  /*da10*/  LDL.LU R5, [R1+0x9f8] ;  /* 0x0009f80001057983 */ /* 0x002ea20000300800 */
[----:B------:R-:W-:Y:S01]  /*da20*/  IMAD.WIDE.U32 R12, R12, R8, R158 ;  /* 0x000000080c0c7225 */ /* 0x000fe200078e009e */
[----:B------:R-:W-:Y:S03]  /*da30*/  BSSY B1, `(.L_x_285) ;  /* 0x000000a000017945 */ /* 0x000fe60003800000 */
[----:B--2---:R-:W-:-:S05]  /*da40*/  @!P5 IMAD R5, R5, R17, R4 ;  /* 0x000000110505d224 */ /* 0x004fca00078e0204 */
[----:B------:R1:W-:Y:S02]  /*da50*/  @!P5 STG.E.U8 desc[UR50][R6.64+0xf8], R5 ;  /* 0x0000f8050600d986 */ /* 0x0003e4000c101132 */
[----:B-1----:R-:W-:-:S04]  /*da60*/  @!P3 IADD3 R6, P5, R2, UR44, RZ ;  /* 0x0000002c0206bc10 */ /* 0x002fc8000ffbe0ff */
[----:B------:R-:W-:Y:S02]  /*da70*/  @!P3 IADD3.X R7, R3, UR43, RZ, P5, !PT ;  /* 0x0000002b0307bc10 */ /* 0x000fe4000affe4ff */
[----:B------:R-:W-:Y:S01]  /*da80*/  IADD3 R10, P5, R12, R156, RZ ;  /* 0x0000009c0c0a7210 */ /* 0x000fe20007fbe0ff */
[----:B------:R-:W-:-:S12]  /*da90*/  @P3 BRA `(.L_x_286) ;  /* 0x00000000000c3947 */ /* 0x000fd80003800000 */
[----:B------:R-:W2:Y:S02]  /*daa0*/  LDG.E.U8 R16, desc[UR50][R152.64+0xf9] ;  /* 0x0000f93298107981 */ /* 0x000ea4000c1e1100 */
[----:B--2---:R-:W-:-:S05]  /*dab0*/  PRMT R4, R16, 0x8880, RZ ;  /* 0x0000888010047816 */ /* 0x004fca00000000ff */
[----:B------:R-:W-:-:S07]  /*dac0*/  IMAD R4, R4, R18, RZ ;  /* 0x0000001204047224 */ /* 0x000fce00078e02ff */
.L_x_286:
[----:B------:R-:W-:Y:S05]  /*dad0*/  BSYNC B1 ;  /* 0x0000000000017941 */ /* 0x000fea0003800000 */
.L_x_285:
[----:B------:R-:W2:Y:S01]  /*dae0*/  LDL.LU R5, [R1+0x9fc] ;  /* 0x0009fc0001057983 */ /* 0x000ea20000300800 */
[----:B------:R-:W-:Y:S01]  /*daf0*/  ISETP.GE.AND P6, PT, R23, 0x81, PT ;  /* 0x000000811700780c */ /* 0x000fe20003fc6270 */
[----:B------:R-:W-:Y:S01]  /*db00*/  BSSY B1, `(.L_x_287) ;  /* 0x000000d000017945 */ /* 0x000fe20003800000 */
[----:B------:R-:W-:Y:S02]  /*db10*/  LOP3.LUT R22, R22, 0xfffffffb, RZ, 0xc0, !PT ;  /* 0xfffffffb16167812 */ /* 0x000fe400078ec0ff */
[----:B------:R-:W-:-:S09]  /*db20*/  IADD3.X R11, R157, R13, R11, P5, !PT ;  /* 0x0000000d9d0b7210 */ /* 0x000fd20002ffe40b */
[----:B------:R-:W-:Y:S01]  /*db30*/  @P6 LOP3.LUT R22, R22, 0x4, RZ, 0xfc, !PT ;  /* 0x0000000416166812 */ /* 0x000fe200078efcff */
[----:B--2---:R-:W-:-:S05]  /*db40*/  @!P3 IMAD R5, R5, R17, R4 ;  /* 0x000000110505b224 */ /* 0x004fca00078e0204 */
[----:B------:R1:W-:Y:S02]  /*db50*/  @!P3 STG.E.U8 desc[UR50][R6.64+0xf9], R5 ;  /* 0x0000f9050600b986 */ /* 0x0003e4000c101132 */
[----:B-1----:R-:W-:-:S04]  /*db60*/  IADD3 R6, P3, R2, UR42, RZ ;  /* 0x0000002a02067c10 */ /* 0x002fc8000ff7e0ff */
[----:B------:R-:W-:Y:S02]  /*db70*/  IADD3.X R7, R3, UR41, RZ, P3, !PT ;  /* 0x0000002903077c10 */ /* 0x000fe40009ffe4ff */
[----:B------:R-:W-:-:S13]  /*db80*/  ISETP.LT.OR P3, PT, R0, 0x1, !P6 ;  /* 0x000000010000780c */ /* 0x000fda0007761670 */
[----:B------:R-:W-:Y:S05]  /*db90*/  @P3 BRA `(.L_x_288) ;  /* 0x00000000000c3947 */ /* 0x000fea0003800000 */
[----:B------:R-:W2:Y:S02]  /*dba0*/  LDG.E.U8 R16, desc[UR50][R10.64] ;  /* 0x000000320a107981 */ /* 0x000ea4000c1e1100 */
[----:B--2---:R-:W-:-:S05]  /*dbb0*/  PRMT R4, R16, 0x8880, RZ ;  /* 0x0000888010047816 */ /* 0x004fca00000000ff */
[----:B------:R-:W-:-:S07]  /*dbc0*/  IMAD R4, R4, R18, RZ ;  /* 0x0000001204047224 */ /* 0x000fce00078e02ff */
.L_x_288:
[----:B------:R-:W-:Y:S05]  /*dbd0*/  BSYNC B1 ;  /* 0x0000000000017941 */ /* 0x000fea0003800000 */
.L_x_287:
[----:B------:R-:W2:Y:S01]  /*dbe0*/  LDL.LU R5, [R1+0x600] ;  /* 0x0006000001057983 */ /* 0x000ea20000300800 */
[----:B------:R-:W-:Y:S01]  /*dbf0*/  BSSY B1, `(.L_x_289) ;  /* 0x0000008000017945 */ /* 0x000fe20003800000 */
[----:B--2---:R-:W-:-:S05]  /*dc00*/  @!P3 IMAD R5, R5, R17, R4 ;  /* 0x000000110505b224 */ /* 0x004fca00078e0204 */
[----:B------:R1:W-:Y:S01]  /*dc10*/  @!P3 STG.E.U8 desc[UR50][R6.64], R5 ;  /* 0x000000050600b986 */ /* 0x0003e2000c101132 */
[----:B------:R-:W-:-:S13]  /*dc20*/  ISETP.LT.OR P3, PT, R0, 0x2, !P6 ;  /* 0x000000020000780c */ /* 0x000fda0007761670 */
[----:B-1----:R-:W-:Y:S05]  /*dc30*/  @P3 BRA `(.L_x_290) ;  /* 0x00000000000c3947 */ /* 0x002fea0003800000 */
[----:B------:R-:W2:Y:S02]  /*dc40*/  LDG.E.U8 R16, desc[UR50][R10.64+0x1] ;  /* 0x000001320a107981 */ /* 0x000ea4000c1e1100 */
[----:B--2---:R-:W-:-:S05]  /*dc50*/  PRMT R4, R16, 0x8880, RZ ;  /* 0x0000888010047816 */ /* 0x004fca00000000ff */
[----:B------:R-:W-:-:S07]  /*dc60*/  IMAD R4, R4, R18, RZ ;  /* 0x0000001204047224 */ /* 0x000fce00078e02ff */
.L_x_290:
[----:B------:R-:W-:Y:S05]  /*dc70*/  BSYNC B1 ;  /* 0x0000000000017941 */ /* 0x000fea0003800000 */
.L_x_289:
[----:B------:R-:W2:Y:S01]  /*dc80*/  LDL.LU R5, [R1+0x604] ;  /* 0x0006040001057983 */ /* 0x000ea20000300800 */
[----:B------:R-:W-:Y:S01]  /*dc90*/  BSSY B1, `(.L_x_291) ;  /* 0x000000a000017945 */ /* 0x000fe20003800000 */
[----:B--2---:R-:W-:-:S05]  /*dca0*/  @!P3 IMAD R5, R5, R17, R4 ;  /* 0x000000110505b224 */ /* 0x004fca00078e0204 */
[----:B------:R1:W-:Y:S01]  /*dcb0*/  @!P3 STG.E.U8 desc[UR50][R6.64+0x1], R5 ;  /* 0x000001050600b986 */ /* 0x0003e2000c101132 */
[----:B------:R-:W-:-:S13]  /*dcc0*/  ISETP.LT.OR P3, PT, R0, 0x1, !P4 ;  /* 0x000000010000780c */ /* 0x000fda0006761670 */
[----:B------:R-:W-:-:S04]  /*dcd0*/  @!P3 IADD3 R160, P5, R6, UR44, RZ ;  /* 0x0000002c06a0bc10 */ /* 0x000fc8000ffbe0ff */
[----:B------:R-:W-:Y:S01]  /*dce0*/  @!P3 IADD3.X R161, R7, UR43, RZ, P5, !PT ;  /* 0x0000002b07a1bc10 */ /* 0x000fe2000affe4ff */
[----:B-1----:R-:W-:Y:S08]  /*dcf0*/  @P3 BRA `(.L_x_292) ;  /* 0x00000000000c3947 */ /* 0x002ff00003800000 */
[----:B------:R-:W2:Y:S02]  /*dd00*/  LDG.E.U8 R16, desc[UR50][R20.64] ;  /* 0x0000003214107981 */ /* 0x000ea4000c1e1100 */
[----:B--2---:R-:W-:-:S05]  /*dd10*/  PRMT R4, R16, 0x8880, RZ ;  /* 0x0000888010047816 */ /* 0x004fca00000000ff */
[----:B------:R-:W-:-:S07]  /*dd20*/  IMAD R4, R4, R18, RZ ;  /* 0x0000001204047224 */ /* 0x000fce00078e02ff */
.L_x_292:
[----:B------:R-:W-:Y:S05]  /*dd30*/  BSYNC B1 ;  /* 0x0000000000017941 */ /* 0x000fea0003800000 */
.L_x_291:
[----:B------:R-:W2:Y:S01]  /*dd40*/  LDL.LU R5, [R1+0x608] ;  /* 0x0006080001057983 */ /* 0x000ea20000300800 */
[----:B------:R-:W-:Y:S01]  /*dd50*/  ISETP.LT.OR P5, PT, R0, 0x2, !P4 ;  /* 0x000000020000780c */ /* 0x000fe200067a1670 */
[----:B------:R-:W-:-:S12]  /*dd60*/  BSSY B1, `(.L_x_293) ;  /* 0x0000009000017945 */ /* 0x000fd80003800000 */
[----:B------:R-:W-:-:S04]  /*dd70*/  @!P5 IADD3 R12, P6, R6, UR44, RZ ;  /* 0x0000002c060cdc10 */ /* 0x000fc8000ffde0ff */
[----:B------:R-:W-:Y:S01]  /*dd80*/  @!P5 IADD3.X R13, R7, UR43, RZ, P6, !PT ;  /* 0x0000002b070ddc10 */ /* 0x000fe2000b7fe4ff */
[----:B--2---:R-:W-:-:S05]  /*dd90*/  @!P3 IMAD R5, R5, R17, R4 ;  /* 0x000000110505b224 */ /* 0x004fca00078e0204 */
[----:B------:R1:W-:Y:S01]  /*dda0*/  @!P3 STG.E.U8 desc[UR50][R160.64], R5 ;  /* 0x00000005a000b986 */ /* 0x0003e2000c101132 */
[----:B------:R-:W-:Y:S05]  /*ddb0*/  @P5 BRA `(.L_x_294) ;  /* 0x00000000000c5947 */ /* 0x000fea0003800000 */
[----:B------:R-:W2:Y:S02]  /*ddc0*/  LDG.E.U8 R16, desc[UR50][R20.64+0x1] ;  /* 0x0000013214107981 */ /* 0x000ea4000c1e1100 */
[----:B--2---:R-:W-:-:S05]  /*ddd0*/  PRMT R4, R16, 0x8880, RZ ;  /* 0x0000888010047816 */ /* 0x004fca00000000ff */
[----:B------:R-:W-:-:S07]  /*dde0*/  IMAD R4, R4, R18, RZ ;  /* 0x0000001204047224 */ /* 0x000fce00078e02ff */
.L_x_294:
[----:B------:R-:W-:Y:S05]  /*ddf0*/  BSYNC B1 ;  /* 0x0000000000017941 */ /* 0x000fea0003800000 */
.L_x_293:
[----:B-1----:R-:W2:Y:S01]  /*de00*/  LDL.LU R5, [R1+0x60c] ;  /* 0x00060c0001057983 */ /* 0x002ea20000300800 */
[----:B------:R-:W-:Y:S01]  /*de10*/  LOP3.LUT P6, RZ, R22, 0x4, RZ, 0xc0, !PT ;  /* 0x0000000416ff7812 */ /* 0x000fe200078cc0ff */
[----:B------:R-:W-:Y:S03]  /*de20*/  BSSY B1, `(.L_x_295) ;  /* 0x0000008000017945 */ /* 0x000fe60003800000 */
[----:B------:R-:W-:Y:S01]  /*de30*/  ISETP.LT.OR P3, PT, R0, 0x9, !P6 ;  /* 0x000000090000780c */ /* 0x000fe20007761670 */
[----:B--2---:R-:W-:-:S05]  /*de40*/  @!P5 IMAD R5, R5, R17, R4 ;  /* 0x000000110505d224 */ /* 0x004fca00078e0204 */
[----:B------:R1:W-:Y:S07]  /*de50*/  @!P5 STG.E.U8 desc[UR50][R12.64+0x1], R5 ;  /* 0x000001050c00d986 */ /* 0x0003ee000c101132 */
[----:B------:R-:W-:Y:S05]  /*de60*/  @P3 BRA `(.L_x_296) ;  /* 0x00000000000c3947 */ /* 0x000fea0003800000 */
[----:B------:R-:W2:Y:S02]  /*de70*/  LDG.E.U8 R16, desc[UR50][R10.64+0x8] ;  /* 0x000008320a107981 */ /* 0x000ea4000c1e1100 */
[----:B--2---:R-:W-:-:S05]  /*de80*/  PRMT R4, R16, 0x8880, RZ ;  /* 0x0000888010047816 */ /* 0x004fca00000000ff */
[----:B------:R-:W-:-:S07]  /*de90*/  IMAD R4, R4, R18, RZ ;  /* 0x0000001204047224 */ /* 0x000fce00078e02ff */
.L_x_296:
[----:B------:R-:W-:Y:S05]  /*dea0*/  BSYNC B1 ;  /* 0x0000000000017941 */ /* 0x000fea0003800000 */
.L_x_295:
[----:B-1----:R-:W2:Y:S01]  /*deb0*/  LDL.LU R5, [R1+0x610] ;  /* 0x0006100001057983 */ /* 0x002ea20000300800 */
[----:B------:R-:W-:Y:S01]  /*dec0*/  IMAD.MOV.U32 R12, RZ, RZ, R6 ;  /* 0x000000ffff0c7224 */ /* 0x000fe200078e0006 */
[----:B------:R-:W-:Y:S01]  /*ded0*/  BSSY B1, `(.L_x_297) ;  /* 0x0000009000017945 */ /* 0x000fe20003800000 */
[----:B------:R-:W-:Y:S02]  /*dee0*/  IMAD.MOV.U32 R13, RZ, RZ, R7 ;  /* 0x000000ffff0d7224 */ /* 0x000fe400078e0007 */
[----:B--2---:R-:W-:-:S05]  /*def0*/  @!P3 IMAD R5, R5, R17, R4 ;  /* 0x000000110505b224 */ /* 0x004fca00078e0204 */
[----:B------:R1:W-:Y:S01]  /*df00*/  @!P3 STG.E.U8 desc[UR50][R12.64+0x8], R5 ;  /* 0x000008050c00b986 */ /* 0x0003e2000c101132 */
[----:B------:R-:W-:-:S13]  /*df10*/  ISETP.LT.OR P3, PT, R0, 0xa, !P6 ;  /* 0x0000000a0000780c */ /* 0x000fda0007761670 */
[----:B-1----:R-:W-:Y:S05]  /*df20*/  @P3 BRA `(.L_x_298) ;  /* 0x00000000000c3947 */ /* 0x002fea0003800000 */
[----:B------:R-:W2:Y:S02]  /*df30*/  LDG.E.U8 R16, desc[UR50][R10.64+0x9] ;  /* 0x000009320a107981 */ /* 0x000ea4000c1e1100 */
[----:B--2---:R-:W-:-:S05]  /*df40*/  PRMT R4, R16, 0x8880, RZ ;  /* 0x0000888010047816 */ /* 0x004fca00000000ff */
[----:B------:R-:W-:-:S07]  /*df50*/  IMAD R4, R4, R18, RZ ;  /* 0x0000001204047224 */ /* 0x000fce00078e02ff */
.L_x_298:
[----:B------:R-:W-:Y:S05]  /*df60*/  BSYNC B1 ;  /* 0x0000000000017941 */ /* 0x000fea0003800000 */
.L_x_297:
[----:B------:R-:W2:Y:S01]  /*df70*/  LDL.LU R5, [R1+0x614] ;  /* 0x0006140001057983 */ /* 0x000ea20000300800 */
[----:B------:R-:W-:Y:S01]  /*df80*/  BSSY B1, `(.L_x_299) ;  /* 0x000000a000017945 */ /* 0x000fe20003800000 */
[----:B------:R-:W-:Y:S02]  /*df90*/  IMAD.U32 R160, RZ, RZ, UR44 ;  /* 0x0000002cffa07e24 */ /* 0x000fe4000f8e00ff */
[----:B--2---:R-:W-:-:S05]  /*dfa0*/  @!P3 IMAD R5, R5, R17, R4 ;  /* 0x000000110505b224 */ /* 0x004fca00078e0204 */
[----:B------:R1:W-:Y:S01]  /*dfb0*/  @!P3 STG.E.U8 desc[UR50][R12.64+0x9], R5 ;  /* 0x000009050c00b986 */ /* 0x0003e2000c101132 */
[----:B------:R-:W-:Y:S01]  /*dfc0*/  ISETP.LT.OR P3, PT, R0, 0x9, !P4 ;  /* 0x000000090000780c */ /* 0x000fe20006761670 */
[----:B-1----:R-:W-:-:S12]  /*dfd0*/  IMAD.U32 R5, RZ, RZ, UR43 ;  /* 0x0000002bff057e24 */ /* 0x002fd8000f8e00ff */
[----:B------:R-:W-:Y:S05]  /*dfe0*/  @P3 BRA `(.L_x_300) ;  /* 0x00000000000c3947 */ /* 0x000fea0003800000 */
[----:B------:R-:W2:Y:S02]  /*dff0*/  LDG.E.U8 R16, desc[UR50][R20.64+0x8] ;  /* 0x0000083214107981 */ /* 0x000ea4000c1e1100 */
[----:B--2---:R-:W-:-:S05]  /*e000*/  PRMT R4, R16, 0x8880, RZ ;  /* 0x0000888010047816 */ /* 0x004fca00000000ff */
[----:B------:R-:W-:-:S07]  /*e010*/  IMAD R4, R4, R18, RZ ;  /* 0x0000001204047224 */ /* 0x000fce00078e02ff */
.L_x_300:
[----:B------:R-:W-:Y:S05]  /*e020*/  BSYNC B1 ;  /* 0x0000000000017941 */ /* 0x000fea0003800000 */
.L_x_299:
[----:B------:R-:W2:Y:S01]  /*e030*/  LDL.LU R9, [R1+0x618] ;  /* 0x0006180001097983 */ /* 0x000ea20000300800 */
[----:B------:R-:W-:Y:S01]  /*e040*/  ISETP.LT.OR P5, PT, R0, 0x11, !P4 ;  /* 0x000000110000780c */ /* 0x000fe200067a1670 */
[----:B------:R-:W-:Y:S01]  /*e050*/  BSSY B1, `(.L_x_301) ;  /* 0x000000e000017945 */ /* 0x000fe20003800000 */
[----:B------:R-:W-:-:S04]  /*e060*/  LOP3.LUT R19, R19, 0xfeffffff, RZ, 0xc0, !PT ;  /* 0xfeffffff13137812 */ /* 0x000fc800078ec0ff */
[----:B------:R-:W-:-:S07]  /*e070*/  @P1 LOP3.LUT R19, R19, 0x1000000, RZ, 0xfc, !PT ;  /* 0x0100000013131812 */ /* 0x000fce00078efcff */
[----:B------:R-:W-:-:S04]  /*e080*/  @!P5 IADD3 R160, P1, P6, R160, UR42, R2 ;  /* 0x0000002aa0a0dc10 */ /* 0x000fc8000fe3e002 */
[----:B------:R-:W-:Y:S02]  /*e090*/  @!P5 IADD3.X R161, R5, UR41, R3, P1, P6 ;  /* 0x0000002905a1dc10 */ /* 0x000fe40008fec403 */
[----:B------:R-:W-:Y:S02]  /*e0a0*/  @!P3 IADD3 R6, P6, R6, UR44, RZ ;  /* 0x0000002c0606bc10 */ /* 0x000fe4000ffde0ff */
[----:B------:R-:W-:Y:S02]  /*e0b0*/  LOP3.LUT P1, RZ, R19, 0x1000000, RZ, 0xc0, !PT ;  /* 0x0100000013ff7812 */ /* 0x000fe4000782c0ff */
[----:B------:R-:W-:Y:S01]  /*e0c0*/  @!P3 IADD3.X R7, R7, UR43, RZ, P6, !PT ;  /* 0x0000002b0707bc10 */ /* 0x000fe2000b7fe4ff */
[----:B--2---:R-:W-:-:S05]  /*e0d0*/  @!P3 IMAD R5, R9, R17, R4 ;  /* 0x000000110905b224 */ /* 0x004fca00078e0204 */
[----:B------:R1:W-:Y:S01]  /*e0e0*/  @!P3 STG.E.U8 desc[UR50][R6.64+0x8], R5 ;  /* 0x000008050600b986 */ /* 0x0003e2000c101132 */
[----:B------:R-:W-:Y:S05]  /*e0f0*/  @P0 BRA `(.L_x_302) ;  /* 0x00000000000c0947 */ /* 0x000fea0003800000 */
[----:B------:R-:W2:Y:S02]  /*e100*/  LDG.E.U8 R16, desc[UR50][R20.64+0x9] ;  /* 0x0000093214107981 */ /* 0x000ea4000c1e1100 */
[----:B--2---:R-:W-:-:S05]  /*e110*/  PRMT R4, R16, 0x8880, RZ ;  /* 0x0000888010047816 */ /* 0x004fca00000000ff */
[----:B------:R-:W-:-:S07]  /*e120*/  IMAD R4, R4, R18, RZ ;  /* 0x0000001204047224 */ /* 0x000fce00078e02ff */
.L_x_302:
[----:B------:R-:W-:Y:S05]  /*e130*/  BSYNC B1 ;  /* 0x0000000000017941 */ /* 0x000fea0003800000 */
.L_x_301:
[----:B-1----:R-:W2:Y:S01]  /*e140*/  LDL.LU R5, [R1+0x61c] ;  /* 0x00061c0001057983 */ /* 0x002ea20000300800 */
[----:B------:R-:W-:Y:S01]  /*e150*/  LOP3.LUT P3, RZ, R22, 0x4, RZ, 0xc0, !PT ;  /* 0x0000000416ff7812 */ /* 0x000fe2000786c0ff */
        /* <DEDUP_REMOVED lines=8> */
.L_x_304:
[----:B------:R-:W-:Y:S05]  /*e1e0*/  BSYNC B1 ;  /* 0x0000000000017941 */ /* 0x000fea0003800000 */
.L_x_303:
[----:B------:R-:W2:Y:S01]  /*e1f0*/  LDL.LU R5, [R1+0x620] ;  /* 0x0006200001057983 */ /* 0x000ea20000300800 */
[----:B------:R-:W-:Y:S01]  /*e200*/  ISETP.LT.OR P3, PT, R0, 0x12, !P3 ;  /* 0x000000120000780c */ /* 0x000fe20005f61670 */
[----:B------:R-:W-:Y:S01]  /*e210*/  BSSY B1, `(.L_x_305) ;  /* 0x0000009000017945 */ /* 0x000fe20003800000 */
[----:B------:R-:W-:Y:S02]  /*e220*/  IMAD.U32 R6, RZ, RZ, UR44 ;  /* 0x0000002cff067e24 */ /* 0x000fe4000f8e00ff */
[----:B--2---:R-:W-:-:S05]  /*e230*/  @!P0 IMAD R5, R5, R17, R4 ;  /* 0x0000001105058224 */ /* 0x004fca00078e0204 */
[----:B------:R1:W-:Y:S02]  /*e240*/  @!P0 STG.E.U8 desc[UR50][R12.64+0x10], R5 ;  /* 0x000010050c008986 */ /* 0x0003e4000c101132 */
[----:B-1----:R-:W-:Y:S02]  /*e250*/  IMAD.U32 R5, RZ, RZ, UR43 ;  /* 0x0000002bff057e24 */ /* 0x002fe4000f8e00ff */
[----:B------:R-:W-:Y:S05]  /*e260*/  @P3 BRA `(.L_x_306) ;  /* 0x00000000000c3947 */ /* 0x000fea0003800000 */
[----:B------:R-:W2:Y:S02]  /*e270*/  LDG.E.U8 R16, desc[UR50][R10.64+0x11] ;  /* 0x000011320a107981 */ /* 0x000ea4000c1e1100 */
[----:B--2---:R-:W-:-:S05]  /*e280*/  PRMT R4, R16, 0x8880, RZ ;  /* 0x0000888010047816 */ /* 0x004fca00000000ff */
[----:B------:R-:W-:-:S07]  /*e290*/  IMAD R4, R4, R18, RZ ;  /* 0x0000001204047224 */ /* 0x000fce00078e02ff */
.L_x_306:
[----:B------:R-:W-:Y:S05]  /*e2a0*/  BSYNC B1 ;  /* 0x0000000000017941 */ /* 0x000fea0003800000 */
.L_x_305:
[----:B------:R-:W2:Y:S01]  /*e2b0*/  LDL.LU R9, [R1+0x624] ;  /* 0x0006240001097983 */ /* 0x000ea20000300800 */
[----:B------:R-:W-:Y:S01]  /*e2c0*/  ISETP.LT.OR P0, PT, R0, 0x12, !P4 ;  /* 0x000000120000780c */ /* 0x000fe20006701670 */
[----:B------:R-:W-:Y:S01]  /*e2d0*/  BSSY B1, `(.L_x_307) ;  /* 0x000000e000017945 */ /* 0x000fe20003800000 */
[----:B------:R-:W-:Y:S01]  /*e2e0*/  LOP3.LUT R19, R19, 0xfeffffff, RZ, 0xc0, !PT ;  /* 0xfeffffff13137812 */ /* 0x000fe200078ec0ff */
[----:B------:R-:W-:-:S03]  /*e2f0*/  IMAD.U32 R162, RZ, RZ, UR44 ;  /* 0x0000002cffa27e24 */ /* 0x000fc6000f8e00ff */
[----:B------:R-:W-:-:S07]  /*e300*/  @P1 LOP3.LUT R19, R19, 0x1000000, RZ, 0xfc, !PT ;  /* 0x0100000013131812 */ /* 0x000fce00078efcff */
[----:B------:R-:W-:-:S04]  /*e310*/  @!P0 IADD3 R6, P1, P6, R6, UR42, R2 ;  /* 0x0000002a06068c10 */ /* 0x000fc8000fe3e002 */
[----:B------:R-:W-:Y:S02]  /*e320*/  @!P0 IADD3.X R7, R5, UR41, R3, P1, P6 ;  /* 0x0000002905078c10 */ /* 0x000fe40008fec403 */
[----:B------:R-:W-:Y:S01]  /*e330*/  LOP3.LUT P1, RZ, R19, 0x1000000, RZ, 0xc0, !PT ;  /* 0x0100000013ff7812 */ /* 0x000fe2000782c0ff */
[----:B--2---:R-:W-:-:S05]  /*e340*/  @!P3 IMAD R5, R9, R17, R4 ;  /* 0x000000110905b224 */ /* 0x004fca00078e0204 */
[----:B------:R1:W-:Y:S02]  /*e350*/  @!P3 STG.E.U8 desc[UR50][R12.64+0x11], R5 ;  /* 0x000011050c00b986 */ /* 0x0003e4000c101132 */
[----:B-1----:R-:W-:Y:S01]  /*e360*/  IMAD.U32 R5, RZ, RZ, UR43 ;  /* 0x0000002bff057e24 */ /* 0x002fe2000f8e00ff */
[----:B------:R-:W-:Y:S06]  /*e370*/  @P5 BRA `(.L_x_308) ;  /* 0x00000000000c5947 */ /* 0x000fec0003800000 */
[----:B------:R-:W2:Y:S02]  /*e380*/  LDG.E.U8 R16, desc[UR50][R20.64+0x10] ;  /* 0x0000103214107981 */ /* 0x000ea4000c1e1100 */
[----:B--2---:R-:W-:-:S05]  /*e390*/  PRMT R4, R16, 0x8880, RZ ;  /* 0x0000888010047816 */ /* 0x004fca00000000ff */
[----:B------:R-:W-:-:S07]  /*e3a0*/  IMAD R4, R4, R18, RZ ;  /* 0x0000001204047224 */ /* 0x000fce00078e02ff */
.L_x_308:
[----:B------:R-:W-:Y:S05]  /*e3b0*/  BSYNC B1 ;  /* 0x0000000000017941 */ /* 0x000fea0003800000 */
.L_x_307:
[----:B------:R-:W2:Y:S01]  /*e3c0*/  LDL.LU R9, [R1+0x628] ;  /* 0x0006280001097983 */ /* 0x000ea20000300800 */
[----:B------:R-:W-:Y:S01]  /*e3d0*/  ISETP.LT.OR P3, PT, R0, 0x19, !P4 ;  /* 0x000000190000780c */ /* 0x000fe20006761670 */
[----:B------:R-:W-:Y:S01]  /*e3e0*/  BSSY B1, `(.L_x_309) ;  /* 0x000000c000017945 */ /* 0x000fe20003800000 */
[----:B------:R-:W-:-:S04]  /*e3f0*/  LOP3.LUT R19, R19, 0xfeffffff, RZ, 0xc0, !PT ;  /* 0xfeffffff13137812 */ /* 0x000fc800078ec0ff */
[----:B------:R-:W-:-:S07]  /*e400*/  @P1 LOP3.LUT R19, R19, 0x1000000, RZ, 0xfc, !PT ;  /* 0x0100000013131812 */ /* 0x000fce00078efcff */
[----:B------:R-:W-:-:S04]  /*e410*/  @!P3 IADD3 R162, P1, P6, R162, UR42, R2 ;  /* 0x0000002aa2a2bc10 */ /* 0x000fc8000fe3e002 */
[----:B------:R-:W-:Y:S02]  /*e420*/  @!P3 IADD3.X R163, R5, UR41, R3, P1, P6 ;  /* 0x0000002905a3bc10 */ /* 0x000fe40008fec403 */
[----:B------:R-:W-:Y:S01]  /*e430*/  LOP3.LUT P1, RZ, R19, 0x1000000, RZ, 0xc0, !PT ;  /* 0x0100000013ff7812 */ /* 0x000fe2000782c0ff */
[----:B--2---:R-:W-:-:S05]  /*e440*/  @!P5 IMAD R5, R9, R17, R4 ;  /* 0x000000110905d224 */ /* 0x004fca00078e0204 */
[----:B------:R1:W-:Y:S01]  /*e450*/  @!P5 STG.E.U8 desc[UR50][R160.64+0x10], R5 ;  /* 0x00001005a000d986 */ /* 0x0003e2000c101132 */
[----:B------:R-:W-:Y:S06]  /*e460*/  @P0 BRA `(.L_x_310) ;  /* 0x00000000000c0947 */ /* 0x000fec0003800000 */
[----:B------:R-:W2:Y:S02]  /*e470*/  LDG.E.U8 R16, desc[UR50][R20.64+0x11] ;  /* 0x0000113214107981 */ /* 0x000ea4000c1e1100 */
[----:B--2---:R-:W-:-:S05]  /*e480*/  PRMT R4, R16, 0x8880, RZ ;  /* 0x0000888010047816 */ /* 0x004fca00000000ff */
[----:B------:R-:W-:-:S07]  /*e490*/  IMAD R4, R4, R18, RZ ;  /* 0x0000001204047224 */ /* 0x000fce00078e02ff */
.L_x_310:
[----:B------:R-:W-:Y:S05]  /*e4a0*/  BSYNC B1 ;  /* 0x0000000000017941 */ /* 0x000fea0003800000 */
.L_x_309:
        /* <DEDUP_REMOVED lines=10> */
.L_x_312:
[----:B------:R-:W-:Y:S05]  /*e550*/  BSYNC B1 ;  /* 0x0000000000017941 */ /* 0x000fea0003800000 */
.L_x_311:
        /* <DEDUP_REMOVED lines=11> */
.L_x_314:
[----:B------:R-:W-:Y:S05]  /*e610*/  BSYNC B1 ;  /* 0x0000000000017941 */ /* 0x000fea0003800000 */
.L_x_313:
        /* <DEDUP_REMOVED lines=16> */
.L_x_316:
[----:B------:R-:W-:Y:S05]  /*e720*/  BSYNC B1 ;  /* 0x0000000000017941 */ /* 0x000fea0003800000 */
.L_x_315:
        /* <DEDUP_REMOVED lines=14> */
.L_x_318:
[----:B------:R-:W-:Y:S05]  /*e810*/  BSYNC B1 ;  /* 0x0000000000017941 */ /* 0x000fea0003800000 */
.L_x_317:
        /* <DEDUP_REMOVED lines=10> */
.L_x_320:
[----:B------:R-:W-:Y:S05]  /*e8c0*/  BSYNC B1 ;  /* 0x0000000000017941 */ /* 0x000fea0003800000 */
.L_x_319:
        /* <DEDUP_REMOVED lines=11> */
.L_x_322:
[----:B------:R-:W-:Y:S05]  /*e980*/  BSYNC B1 ;  /* 0x0000000000017941 */ /* 0x000fea0003800000 */
.L_x_321:
        /* <DEDUP_REMOVED lines=16> */
.L_x_324:
[----:B------:R-:W-:Y:S05]  /*ea90*/  BSYNC B1 ;  /* 0x0000000000017941 */ /* 0x000fea0003800000 */
.L_x_323:
        /* <DEDUP_REMOVED lines=14> */
.L_x_326:
[----:B------:R-:W-:Y:S05]  /*eb80*/  BSYNC B1 ;  /* 0x0000000000017941 */ /* 0x000fea0003800000 */
.L_x_325:
        /* <DEDUP_REMOVED lines=10> */
.L_x_328:
[----:B------:R-:W-:Y:S05]  /*ec30*/  BSYNC B1 ;  /* 0x0000000000017941 */ /* 0x000fea0003800000 */
.L_x_327:
        /* <DEDUP_REMOVED lines=11> */
.L_x_330:
[----:B------:R-:W-:Y:S05]  /*ecf0*/  BSYNC B1 ;  /* 0x0000000000017941 */ /* 0x000fea0003800000 */
.L_x_329:
        /* <DEDUP_REMOVED lines=16> */
.L_x_332:
[----:B------:R-:W-:Y:S05]  /*ee00*/  BSYNC B1 ;  /* 0x0000000000017941 */ /* 0x000fea0003800000 */
.L_x_331:
        /* <DEDUP_REMOVED lines=14> */
.L_x_334:
[----:B------:R-:W-:Y:S05]  /*eef0*/  BSYNC B1 ;  /* 0x0000000000017941 */ /* 0x000fea0003800000 */
.L_x_333:
        /* <DEDUP_REMOVED lines=10> */
.L_x_336:
[----:B------:R-:W-:Y:S05]  /*efa0*/  BSYNC B1 ;  /* 0x0000000000017941 */ /* 0x000fea0003800000 */
.L_x_335:
        /* <DEDUP_REMOVED lines=11> */
.L_x_338:
[----:B------:R-:W-:Y:S05]  /*f060*/  BSYNC B1 ;  /* 0x0000000000017941 */ /* 0x000fea0003800000 */
.L_x_337:
        /* <DEDUP_REMOVED lines=16> */
.L_x_340:
[----:B------:R-:W-:Y:S05]  /*f170*/  BSYNC B1 ;  /* 0x0000000000017941 */ /* 0x000fea0003800000 */
.L_x_339:
        /* <DEDUP_REMOVED lines=14> */
.L_x_342:
[----:B------:R-:W-:Y:S05]  /*f260*/  BSYNC B1 ;  /* 0x0000000000017941 */ /* 0x000fea0003800000 */
.L_x_341:
        /* <DEDUP_REMOVED lines=10> */
.L_x_344:
[----:B------:R-:W-:Y:S05]  /*f310*/  BSYNC B1 ;  /* 0x0000000000017941 */ /* 0x000fea0003800000 */
.L_x_343:
        /* <DEDUP_REMOVED lines=11> */
.L_x_346:
[----:B------:R-:W-:Y:S05]  /*f3d0*/  BSYNC B1 ;  /* 0x0000000000017941 */ /* 0x000fea0003800000 */
.L_x_345:
        /* <DEDUP_REMOVED lines=16> */
.L_x_348:
[----:B------:R-:W-:Y:S05]  /*f4e0*/  BSYNC B1 ;  /* 0x0000000000017941 */ /* 0x000fea0003800000 */
.L_x_347:
        /* <DEDUP_REMOVED lines=14> */
.L_x_350:
[----:B------:R-:W-:Y:S05]  /*f5d0*/  BSYNC B1 ;  /* 0x0000000000017941 */ /* 0x000fea0003800000 */
.L_x_349:
        /* <DEDUP_REMOVED lines=10> */
.L_x_352:
[----:B------:R-:W-:Y:S05]  /*f680*/  BSYNC B1 ;  /* 0x0000000000017941 */ /* 0x000fea0003800000 */
.L_x_351:
        /* <DEDUP_REMOVED lines=11> */
.L_x_354:
[----:B------:R-:W-:Y:S05]  /*f740*/  BSYNC B1 ;  /* 0x0000000000017941 */ /* 0x000fea0003800000 */
.L_x_353:
        /* <DEDUP_REMOVED lines=16> */
.L_x_356:
[----:B------:R-:W-:Y:S05]  /*f850*/  BSYNC B1 ;  /* 0x0000000000017941 */ /* 0x000fea0003800000 */
.L_x_355:
        /* <DEDUP_REMOVED lines=14> */
.L_x_358:
[----:B------:R-:W-:Y:S05]  /*f940*/  BSYNC B1 ;  /* 0x0000000000017941 */ /* 0x000fea0003800000 */
.L_x_357:
        /* <DEDUP_REMOVED lines=10> */
.L_x_360:
[----:B------:R-:W-:Y:S05]  /*f9f0*/  BSYNC B1 ;  /* 0x0000000000017941 */ /* 0x000fea0003800000 */
.L_x_359:
        /* <DEDUP_REMOVED lines=11> */
.L_x_362:
[----:B------:R-:W-:Y:S05]  /*fab0*/  BSYNC B1 ;  /* 0x0000000000017941 */ /* 0x000fea0003800000 */
.L_x_361:
        /* <DEDUP_REMOVED lines=16> */
.L_x_364:
[----:B------:R-:W-:Y:S05]  /*fbc0*/  BSYNC B1 ;  /* 0x0000000000017941 */ /* 0x000fea0003800000 */
.L_x_363:
        /* <DEDUP_REMOVED lines=14> */
.L_x_366:
[----:B------:R-:W-:Y:S05]  /*fcb0*/  BSYNC B1 ;  /* 0x0000000000017941 */ /* 0x000fea0003800000 */
.L_x_365:
        /* <DEDUP_REMOVED lines=10> */
.L_x_368:
[----:B------:R-:W-:Y:S05]  /*fd60*/  BSYNC B1 ;  /* 0x0000000000017941 */ /* 0x000fea0003800000 */
.L_x_367:
        /* <DEDUP_REMOVED lines=11> */
.L_x_370:
[----:B------:R-:W-:Y:S05]  /*fe20*/  BSYNC B1 ;  /* 0x0000000000017941 */ /* 0x000fea0003800000 */
.L_x_369:
        /* <DEDUP_REMOVED lines=16> */
.L_x_372:
[----:B------:R-:W-:Y:S05]  /*ff30*/  BSYNC B1 ;  /* 0x0000000000017941 */ /* 0x000fea0003800000 */
.L_x_371:
        /* <DEDUP_REMOVED lines=14> */
.L_x_374:
[----:B------:R-:W-:Y:S05]  /*10020*/  BSYNC B1 ;  /* 0x0000000000017941 */ /* 0x000fea0003800000 */
.L_x_373:
        /* <DEDUP_REMOVED lines=10> */
.L_x_376:
[----:B------:R-:W-:Y:S05]  /*100d0*/  BSYNC B1 ;  /* 0x0000000000017941 */ /* 0x000fea0003800000 */
.L_x_375:
        /* <DEDUP_REMOVED lines=11> */
.L_x_378:
[----:B------:R-:W-:Y:S05]  /*10190*/  BSYNC B1 ;  /* 0x0000000000017941 */ /* 0x000fea0003800000 */
.L_x_377:
        /* <DEDUP_REMOVED lines=16> */
.L_x_380:
[----:B------:R-:W-:Y:S05]  /*102a0*/  BSYNC B1 ;  /* 0x0000000000017941 */ /* 0x000fea0003800000 */
.L_x_379:
        /* <DEDUP_REMOVED lines=14> */
.L_x_382:
[----:B------:R-:W-:Y:S05]  /*10390*/  BSYNC B1 ;  /* 0x0000000000017941 */ /* 0x000fea0003800000 */
.L_x_381:
        /* <DEDUP_REMOVED lines=10> */
.L_x_384:
[----:B------:R-:W-:Y:S05]  /*10440*/  BSYNC B1 ;  /* 0x0000000000017941 */ /* 0x000fea0003800000 */
.L_x_383:
        /* <DEDUP_REMOVED lines=11> */
.L_x_386:
[----:B------:R-:W-:Y:S05]  /*10500*/  BSYNC B1 ;  /* 0x0000000000017941 */ /* 0x000fea0003800000 */
.L_x_385:
        /* <DEDUP_REMOVED lines=16> */
.L_x_388:
[----:B------:R-:W-:Y:S05]  /*10610*/  BSYNC B1 ;  /* 0x0000000000017941 */ /* 0x000fea0003800000 */
.L_x_387:
        /* <DEDUP_REMOVED lines=14> */
.L_x_390:
[----:B------:R-:W-:Y:S05]  /*10700*/  BSYNC B1 ;  /* 0x0000000000017941 */ /* 0x000fea0003800000 */
.L_x_389:
        /* <DEDUP_REMOVED lines=10> */
.L_x_392:
[----:B------:R-:W-:Y:S05]  /*107b0*/  BSYNC B1 ;  /* 0x0000000000017941 */ /* 0x000fea0003800000 */
.L_x_391:
        /* <DEDUP_REMOVED lines=11> */
.L_x_394:
[----:B------:R-:W-:Y:S05]  /*10870*/  BSYNC B1 ;  /* 0x0000000000017941 */ /* 0x000fea0003800000 */
.L_x_393:
        /* <DEDUP_REMOVED lines=16> */
.L_x_396:
[----:B------:R-:W-:Y:S05]  /*10980*/  BSYNC B1 ;  /* 0x0000000000017941 */ /* 0x000fea0003800000 */
.L_x_395:
        /* <DEDUP_REMOVED lines=14> */
.L_x_398:
[----:B------:R-:W-:Y:S05]  /*10a70*/  BSYNC B1 ;  /* 0x0000000000017941 */ /* 0x000fea0003800000 */
.L_x_397:
        /* <DEDUP_REMOVED lines=10> */
.L_x_400:
[----:B------:R-:W-:Y:S05]  /*10b20*/  BSYNC B1 ;  /* 0x0000000000017941 */ /* 0x000fea0003800000 */
.L_x_399:
        /* <DEDUP_REMOVED lines=11> */
.L_x_402:
[----:B------:R-:W-:Y:S05]  /*10be0*/  BSYNC B1 ;  /* 0x0000000000017941 */ /* 0x000fea0003800000 */
.L_x_401:
        /* <DEDUP_REMOVED lines=16> */
.L_x_404:
[----:B------:R-:W-:Y:S05]  /*10cf0*/  BSYNC B1 ;  /* 0x0000000000017941 */ /* 0x000fea0003800000 */
.L_x_403:
        /* <DEDUP_REMOVED lines=14> */
.L_x_406:
[----:B------:R-:W-:Y:S05]  /*10de0*/  BSYNC B1 ;  /* 0x0000000000017941 */ /* 0x000fea0003800000 */
.L_x_405:
        /* <DEDUP_REMOVED lines=10> */
.L_x_408:
[----:B------:R-:W-:Y:S05]  /*10e90*/  BSYNC B1 ;  /* 0x0000000000017941 */ /* 0x000fea0003800000 */
.L_x_407:
        /* <DEDUP_REMOVED lines=11> */
.L_x_410:
[----:B------:R-:W-:Y:S05]  /*10f50*/  BSYNC B1 ;  /* 0x0000000000017941 */ /* 0x000fea0003800000 */
.L_x_409:
        /* <DEDUP_REMOVED lines=16> */
.L_x_412:
[----:B------:R-:W-:Y:S05]  /*11060*/  BSYNC B1 ;  /* 0x0000000000017941 */ /* 0x000fea0003800000 */
.L_x_411:
        /* <DEDUP_REMOVED lines=14> */
.L_x_414:
[----:B------:R-:W-:Y:S05]  /*11150*/  BSYNC B1 ;  /* 0x0000000000017941 */ /* 0x000fea0003800000 */
.L_x_413:
        /* <DEDUP_REMOVED lines=10> */
.L_x_416:
[----:B------:R-:W-:Y:S05]  /*11200*/  BSYNC B1 ;  /* 0x0000000000017941 */ /* 0x000fea0003800000 */
.L_x_415:
        /* <DEDUP_REMOVED lines=11> */
.L_x_418:
[----:B------:R-:W-:Y:S05]  /*112c0*/  BSYNC B1 ;  /* 0x0000000000017941 */ /* 0x000fea0003800000 */
.L_x_417:
        /* <DEDUP_REMOVED lines=16> */
.L_x_420:
[----:B------:R-:W-:Y:S05]  /*113d0*/  BSYNC B1 ;  /* 0x0000000000017941 */ /* 0x000fea0003800000 */
.L_x_419:
        /* <DEDUP_REMOVED lines=14> */
.L_x_422:
[----:B------:R-:W-:Y:S05]  /*114c0*/  BSYNC B1 ;  /* 0x0000000000017941 */ /* 0x000fea0003800000 */
.L_x_421:
        /* <DEDUP_REMOVED lines=10> */
.L_x_424:
[----:B------:R-:W-:Y:S05]  /*11570*/  BSYNC B1 ;  /* 0x0000000000017941 */ /* 0x000fea0003800000 */
.L_x_423:
        /* <DEDUP_REMOVED lines=11> */
.L_x_426:
[----:B------:R-:W-:Y:S05]  /*11630*/  BSYNC B1 ;  /* 0x0000000000017941 */ /* 0x000fea0003800000 */
.L_x_425:
        /* <DEDUP_REMOVED lines=16> */
.L_x_428:
[----:B------:R-:W-:Y:S05]  /*11740*/  BSYNC B1 ;  /* 0x0000000000017941 */ /* 0x000fea0003800000 */
.L_x_427:
        /* <DEDUP_REMOVED lines=14> */
.L_x_430:
[----:B------:R-:W-:Y:S05]  /*11830*/  BSYNC B1 ;  /* 0x0000000000017941 */ /* 0x000fea0003800000 */
.L_x_429:
        /* <DEDUP_REMOVED lines=10> */
.L_x_432:
[----:B------:R-:W-:Y:S05]  /*118e0*/  BSYNC B1 ;  /* 0x0000000000017941 */ /* 0x000fea0003800000 */
.L_x_431:
        /* <DEDUP_REMOVED lines=11> */
.L_x_434:
[----:B------:R-:W-:Y:S05]  /*119a0*/  BSYNC B1 ;  /* 0x0000000000017941 */ /* 0x000fea0003800000 */
.L_x_433:
        /* <DEDUP_REMOVED lines=16> */
.L_x_436:
[----:B------:R-:W-:Y:S05]  /*11ab0*/  BSYNC B1 ;  /* 0x0000000000017941 */ /* 0x000fea0003800000 */
.L_x_435:
        /* <DEDUP_REMOVED lines=14> */
.L_x_438:
[----:B------:R-:W-:Y:S05]  /*11ba0*/  BSYNC B1 ;  /* 0x0000000000017941 */ /* 0x000fea0003800000 */
.L_x_437:
        /* <DEDUP_REMOVED lines=10> */
.L_x_440:
[----:B------:R-:W-:Y:S05]  /*11c50*/  BSYNC B1 ;  /* 0x0000000000017941 */ /* 0x000fea0003800000 */
.L_x_439:
        /* <DEDUP_REMOVED lines=11> */
.L_x_442:
[----:B------:R-:W-:Y:S05]  /*11d10*/  BSYNC B1 ;  /* 0x0000000000017941 */ /* 0x000fea0003800000 */
.L_x_441:
        /* <DEDUP_REMOVED lines=16> */
.L_x_444:
[----:B------:R-:W-:Y:S05]  /*11e20*/  BSYNC B1 ;  /* 0x0000000000017941 */ /* 0x000fea0003800000 */
.L_x_443:
        /* <DEDUP_REMOVED lines=14> */
.L_x_446:
[----:B------:R-:W-:Y:S05]  /*11f10*/  BSYNC B1 ;  /* 0x0000000000017941 */ /* 0x000fea0003800000 */
.L_x_445:
        /* <DEDUP_REMOVED lines=10> */
.L_x_448:
[----:B------:R-:W-:Y:S05]  /*11fc0*/  BSYNC B1 ;  /* 0x0000000000017941 */ /* 0x000fea0003800000 */
.L_x_447:
        /* <DEDUP_REMOVED lines=11> */
.L_x_450:
[----:B------:R-:W-:Y:S05]  /*12080*/  BSYNC B1 ;  /* 0x0000000000017941 */ /* 0x000fea0003800000 */
.L_x_449:
        /* <DEDUP_REMOVED lines=16> */
.L_x_452:
[----:B------:R-:W-:Y:S05]  /*12190*/  BSYNC B1 ;  /* 0x0000000000017941 */ /* 0x000fea0003800000 */
.L_x_451:
        /* <DEDUP_REMOVED lines=14> */
.L_x_454:
[----:B------:R-:W-:Y:S05]  /*12280*/  BSYNC B1 ;  /* 0x0000000000017941 */ /* 0x000fea0003800000 */
.L_x_453:
        /* <DEDUP_REMOVED lines=10> */
.L_x_456:
[----:B------:R-:W-:Y:S05]  /*12330*/  BSYNC B1 ;  /* 0x0000000000017941 */ /* 0x000fea0003800000 */
.L_x_455:
        /* <DEDUP_REMOVED lines=11> */
.L_x_458:
[----:B------:R-:W-:Y:S05]  /*123f0*/  BSYNC B1 ;  /* 0x0000000000017941 */ /* 0x000fea0003800000 */
.L_x_457:
        /* <DEDUP_REMOVED lines=16> */
.L_x_460:
[----:B------:R-:W-:Y:S05]  /*12500*/  BSYNC B1 ;  /* 0x0000000000017941 */ /* 0x000fea0003800000 */
.L_x_459:
        /* <DEDUP_REMOVED lines=14> */
.L_x_462:
[----:B------:R-:W-:Y:S05]  /*125f0*/  BSYNC B1 ;  /* 0x0000000000017941 */ /* 0x000fea0003800000 */
.L_x_461:
        /* <DEDUP_REMOVED lines=10> */
.L_x_464:
[----:B------:R-:W-:Y:S05]  /*126a0*/  BSYNC B1 ;  /* 0x0000000000017941 */ /* 0x000fea0003800000 */
.L_x_463:
        /* <DEDUP_REMOVED lines=11> */
.L_x_466:
[----:B------:R-:W-:Y:S05]  /*12760*/  BSYNC B1 ;  /* 0x0000000000017941 */ /* 0x000fea0003800000 */
.L_x_465:
        /* <DEDUP_REMOVED lines=16> */
.L_x_468:
[----:B------:R-:W-:Y:S05]  /*12870*/  BSYNC B1 ;  /* 0x0000000000017941 */ /* 0x000fea0003800000 */
.L_x_467:
        /* <DEDUP_REMOVED lines=14> */
.L_x_470:
[----:B------:R-:W-:Y:S05]  /*12960*/  BSYNC B1 ;  /* 0x0000000000017941 */ /* 0x000fea0003800000 */
.L_x_469:
        /* <DEDUP_REMOVED lines=10> */
.L_x_472:
[----:B------:R-:W-:Y:S05]  /*12a10*/  BSYNC B1 ;  /* 0x0000000000017941 */ /* 0x000fea0003800000 */
.L_x_471:
        /* <DEDUP_REMOVED lines=11> */
.L_x_474:
[----:B------:R-:W-:Y:S05]  /*12ad0*/  BSYNC B1 ;  /* 0x0000000000017941 */ /* 0x000fea0003800000 */
.L_x_473:
        /* <DEDUP_REMOVED lines=16> */
.L_x_476:
[----:B------:R-:W-:Y:S05]  /*12be0*/  BSYNC B1 ;  /* 0x0000000000017941 */ /* 0x000fea0003800000 */
.L_x_475:
        /* <DEDUP_REMOVED lines=14> */
.L_x_478:
[----:B------:R-:W-:Y:S05]  /*12cd0*/  BSYNC B1 ;  /* 0x0000000000017941 */ /* 0x000fea0003800000 */
.L_x_477:
        /* <DEDUP_REMOVED lines=10> */
.L_x_480:
[----:B------:R-:W-:Y:S05]  /*12d80*/  BSYNC B1 ;  /* 0x0000000000017941 */ /* 0x000fea0003800000 */
.L_x_479:
        /* <DEDUP_REMOVED lines=11> */
.L_x_482:
[----:B------:R-:W-:Y:S05]  /*12e40*/  BSYNC B1 ;  /* 0x0000000000017941 */ /* 0x000fea0003800000 */
.L_x_481:
        /* <DEDUP_REMOVED lines=16> */
.L_x_484:
[----:B------:R-:W-:Y:S05]  /*12f50*/  BSYNC B1 ;  /* 0x0000000000017941 */ /* 0x000fea0003800000 */
.L_x_483:
        /* <DEDUP_REMOVED lines=14> */
.L_x_486:
[----:B------:R-:W-:Y:S05]  /*13040*/  BSYNC B1 ;  /* 0x0000000000017941 */ /* 0x000fea0003800000 */
.L_x_485:
        /* <DEDUP_REMOVED lines=10> */
.L_x_488:
[----:B------:R-:W-:Y:S05]  /*130f0*/  BSYNC B1 ;  /* 0x0000000000017941 */ /* 0x000fea0003800000 */
.L_x_487:
        /* <DEDUP_REMOVED lines=11> */
.L_x_490:
[----:B------:R-:W-:Y:S05]  /*131b0*/  BSYNC B1 ;  /* 0x0000000000017941 */ /* 0x000fea0003800000 */
.L_x_489:
        /* <DEDUP_REMOVED lines=16> */
.L_x_492:
[----:B------:R-:W-:Y:S05]  /*132c0*/  BSYNC B1 ;  /* 0x0000000000017941 */ /* 0x000fea0003800000 */
.L_x_491:
        /* <DEDUP_REMOVED lines=14> */
.L_x_494:
[----:B------:R-:W-:Y:S05]  /*133b0*/  BSYNC B1 ;  /* 0x0000000000017941 */ /* 0x000fea0003800000 */
.L_x_493:
        /* <DEDUP_REMOVED lines=10> */
.L_x_496:
[----:B------:R-:W-:Y:S05]  /*13460*/  BSYNC B1 ;  /* 0x0000000000017941 */ /* 0x000fea0003800000 */
.L_x_495:
        /* <DEDUP_REMOVED lines=11> */
.L_x_498:
[----:B------:R-:W-:Y:S05]  /*13520*/  BSYNC B1 ;  /* 0x0000000000017941 */ /* 0x000fea0003800000 */
.L_x_497:
        /* <DEDUP_REMOVED lines=16> */
.L_x_500:
[----:B------:R-:W-:Y:S05]  /*13630*/  BSYNC B1 ;  /* 0x0000000000017941 */ /* 0x000fea0003800000 */
.L_x_499:
        /* <DEDUP_REMOVED lines=14> */
.L_x_502:
[----:B------:R-:W-:Y:S05]  /*13720*/  BSYNC B1 ;  /* 0x0000000000017941 */ /* 0x000fea0003800000 */
.L_x_501:
        /* <DEDUP_REMOVED lines=10> */
.L_x_504:
[----:B------:R-:W-:Y:S05]  /*137d0*/  BSYNC B1 ;  /* 0x0000000000017941 */ /* 0x000fea0003800000 */
.L_x_503:
        /* <DEDUP_REMOVED lines=11> */
.L_x_506:
[----:B------:R-:W-:Y:S05]  /*13890*/  BSYNC B1 ;  /* 0x0000000000017941 */ /* 0x000fea0003800000 */
.L_x_505:
        /* <DEDUP_REMOVED lines=16> */
.L_x_508:
[----:B------:R-:W-:Y:S05]  /*139a0*/  BSYNC B1 ;  /* 0x0000000000017941 */ /* 0x000fea0003800000 */
.L_x_507:
        /* <DEDUP_REMOVED lines=14> */
.L_x_510:
[----:B------:R-:W-:Y:S05]  /*13a90*/  BSYNC B1 ;  /* 0x0000000000017941 */ /* 0x000fea0003800000 */
.L_x_509:
        /* <DEDUP_REMOVED lines=10> */
.L_x_512:
[----:B------:R-:W-:Y:S05]  /*13b40*/  BSYNC B1 ;  /* 0x0000000000017941 */ /* 0x000fea0003800000 */
.L_x_511:
        /* <DEDUP_REMOVED lines=11> */
.L_x_514:
[----:B------:R-:W-:Y:S05]  /*13c00*/  BSYNC B1 ;  /* 0x0000000000017941 */ /* 0x000fea0003800000 */
.L_x_513:
        /* <DEDUP_REMOVED lines=16> */
.L_x_516:
[----:B------:R-:W-:Y:S05]  /*13d10*/  BSYNC B1 ;  /* 0x0000000000017941 */ /* 0x000fea0003800000 */
.L_x_515:
        /* <DEDUP_REMOVED lines=14> */
.L_x_518:
[----:B------:R-:W-:Y:S05]  /*13e00*/  BSYNC B1 ;  /* 0x0000000000017941 */ /* 0x000fea0003800000 */
.L_x_517:
        /* <DEDUP_REMOVED lines=10> */
.L_x_520:
[----:B------:R-:W-:Y:S05]  /*13eb0*/  BSYNC B1 ;  /* 0x0000000000017941 */ /* 0x000fea0003800000 */
.L_x_519:
        /* <DEDUP_REMOVED lines=11> */
.L_x_522:
[----:B------:R-:W-:Y:S05]  /*13f70*/  BSYNC B1 ;  /* 0x0000000000017941 */ /* 0x000fea0003800000 */
.L_x_521:
        /* <DEDUP_REMOVED lines=16> */
.L_x_524:
[----:B------:R-:W-:Y:S05]  /*14080*/  BSYNC B1 ;  /* 0x0000000000017941 */ /* 0x000fea0003800000 */
.L_x_523:
        /* <DEDUP_REMOVED lines=14> */
.L_x_526:
[----:B------:R-:W-:Y:S05]  /*14170*/  BSYNC B1 ;  /* 0x0000000000017941 */ /* 0x000fea0003800000 */
.L_x_525:
        /* <DEDUP_REMOVED lines=10> */
.L_x_528:
[----:B------:R-:W-:Y:S05]  /*14220*/  BSYNC B1 ;  /* 0x0000000000017941 */ /* 0x000fea0003800000 */
.L_x_527:
        /* <DEDUP_REMOVED lines=11> */
.L_x_530:
[----:B------:R-:W-:Y:S05]  /*142e0*/  BSYNC B1 ;  /* 0x0000000000017941 */ /* 0x000fea0003800000 */
.L_x_529:
        /* <DEDUP_REMOVED lines=16> */
.L_x_532:
[----:B------:R-:W-:Y:S05]  /*143f0*/  BSYNC B1 ;  /* 0x0000000000017941 */ /* 0x000fea0003800000 */
.L_x_531:
        /* <DEDUP_REMOVED lines=14> */
.L_x_534:
[----:B------:R-:W-:Y:S05]  /*144e0*/  BSYNC B1 ;  /* 0x0000000000017941 */ /* 0x000fea0003800000 */
.L_x_533:
        /* <DEDUP_REMOVED lines=10> */
.L_x_536:
[----:B------:R-:W-:Y:S05]  /*14590*/  BSYNC B1 ;  /* 0x0000000000017941 */ /* 0x000fea0003800000 */
.L_x_535:
        /* <DEDUP_REMOVED lines=11> */
.L_x_538:
[----:B------:R-:W-:Y:S05]  /*14650*/  BSYNC B1 ;  /* 0x0000000000017941 */ /* 0x000fea0003800000 */
.L_x_537:
        /* <DEDUP_REMOVED lines=14> */
.L_x_540:
[----:B------:R-:W-:Y:S05]  /*14740*/  BSYNC B1 ;  /* 0x0000000000017941 */ /* 0x000fea0003800000 */
.L_x_539:
[----:B-1----:R-:W2:Y:S01]  /*14750*/  LDL.LU R5, [R1+0x7f8] ;  /* 0x0007f80001057983 */ /* 0x002ea20000300800 */
[----:B------:R-:W-:Y:S01]  /*14760*/  IMAD.WIDE.U32 R8, R164, R8, R158 ;  /* 0x00000008a4087225 */ /* 0x000fe200078e009e */
[----:B------:R-:W-:Y:S03]  /*14770*/  BSSY B1, `(.L_x_541) ;  /* 0x0000008000017945 */ /* 0x000fe60003800000 */
[----:B--2---:R-:W-:-:S05]  /*14780*/  @!P0 IMAD R5, R5, R17, R4 ;  /* 0x0000001105058224 */ /* 0x004fca00078e0204 */
[----:B------:R1:W-:Y:S01]  /*14790*/  @!P0 STG.E.U8 desc[UR50][R162.64+0xf8], R5 ;  /* 0x0000f805a2008986 */ /* 0x0003e2000c101132 */
[----:B------:R-:W-:Y:S01]  /*147a0*/  IADD3 R6, P0, R8, R156, RZ ;  /* 0x0000009c08067210 */ /* 0x000fe20007f1e0ff */
[----:B------:R-:W-:-:S12]  /*147b0*/  @P3 BRA `(.L_x_542) ;  /* 0x00000000000c3947 */ /* 0x000fd80003800000 */
[----:B------:R-:W2:Y:S02]  /*147c0*/  LDG.E.U8 R16, desc[UR50][R20.64+0xf9] ;  /* 0x0000f93214107981 */ /* 0x000ea4000c1e1100 */
[----:B--2---:R-:W-:-:S05]  /*147d0*/  PRMT R4, R16, 0x8880, RZ ;  /* 0x0000888010047816 */ /* 0x004fca00000000ff */
[----:B------:R-:W-:-:S07]  /*147e0*/  IMAD R4, R4, R18, RZ ;  /* 0x0000001204047224 */ /* 0x000fce00078e02ff */
.L_x_542:
[----:B------:R-:W-:Y:S05]  /*147f0*/  BSYNC B1 ;  /* 0x0000000000017941 */ /* 0x000fea0003800000 */
.L_x_541:
[----:B-1----:R-:W2:Y:S01]  /*14800*/  LDL.LU R5, [R1+0x7fc] ;  /* 0x0007fc0001057983 */ /* 0x002ea20000300800 */
[----:B------:R-:W-:Y:S01]  /*14810*/  IADD3.X R7, R157, R9, R165, P0, !PT ;  /* 0x000000099d077210 */ /* 0x000fe200007fe4a5 */
[----:B------:R-:W-:Y:S01]  /*14820*/  BSSY B1, `(.L_x_543) ;  /* 0x000000d000017945 */ /* 0x000fe20003800000 */
[----:B------:R-:W-:Y:S02]  /*14830*/  IADD3 R8, P0, R2, UR46, RZ ;  /* 0x0000002e02087c10 */ /* 0x000fe4000ff1e0ff */
[----:B------:R-:W-:Y:S02]  /*14840*/  ISETP.GE.AND P5, PT, R23, 0x101, PT ;  /* 0x000001011700780c */ /* 0x000fe40003fa6270 */
[----:B------:R-:W-:Y:S02]  /*14850*/  IADD3.X R9, R3, UR45, RZ, P0, !PT ;  /* 0x0000002d03097c10 */ /* 0x000fe400087fe4ff */
[----:B------:R-:W-:Y:S02]  /*14860*/  ISETP.LT.OR P0, PT, R0, 0x1, !P5 ;  /* 0x000000010000780c */ /* 0x000fe40006f01670 */
[----:B------:R-:W-:-:S07]  /*14870*/  LOP3.LUT R22, R22, 0xfffffffd, RZ, 0xc0, !PT ;  /* 0xfffffffd16167812 */ /* 0x000fce00078ec0ff */
[----:B------:R-:W-:Y:S01]  /*14880*/  @P5 LOP3.LUT R22, R22, 0x2, RZ, 0xfc, !PT ;  /* 0x0000000216165812 */ /* 0x000fe200078efcff */
[----:B--2---:R-:W-:-:S05]  /*14890*/  @!P3 IMAD R5, R5, R17, R4 ;  /* 0x000000110505b224 */ /* 0x004fca00078e0204 */
[----:B------:R1:W-:Y:S01]  /*148a0*/  @!P3 STG.E.U8 desc[UR50][R160.64+0xf9], R5 ;  /* 0x0000f905a000b986 */ /* 0x0003e2000c101132 */
[----:B------:R-:W-:Y:S05]  /*148b0*/  @P0 BRA `(.L_x_544) ;  /* 0x00000000000c0947 */ /* 0x000fea0003800000 */
[----:B------:R-:W2:Y:S02]  /*148c0*/  LDG.E.U8 R16, desc[UR50][R6.64] ;  /* 0x0000003206107981 */ /* 0x000ea4000c1e1100 */
[----:B--2---:R-:W-:-:S05]  /*148d0*/  PRMT R4, R16, 0x8880, RZ ;  /* 0x0000888010047816 */ /* 0x004fca00000000ff */
[----:B------:R-:W-:-:S07]  /*148e0*/  IMAD R4, R4, R18, RZ ;  /* 0x0000001204047224 */ /* 0x000fce00078e02ff */
.L_x_544:
[----:B------:R-:W-:Y:S05]  /*148f0*/  BSYNC B1 ;  /* 0x0000000000017941 */ /* 0x000fea0003800000 */
.L_x_543:
[----:B-1----:R-:W2:Y:S01]  /*14900*/  LDL.LU R5, [R1+0x400] ;  /* 0x0004000001057983 */ /* 0x002ea20000300800 */
[----:B------:R-:W-:Y:S01]  /*14910*/  ISETP.LT.OR P5, PT, R0, 0x2, !P5 ;  /* 0x000000020000780c */ /* 0x000fe20006fa1670 */
[----:B------:R-:W-:Y:S01]  /*14920*/  BSSY B1, `(.L_x_545) ;  /* 0x0000007000017945 */ /* 0x000fe20003800000 */
[----:B--2---:R-:W-:-:S05]  /*14930*/  @!P0 IMAD R5, R5, R17, R4 ;  /* 0x0000001105058224 */ /* 0x004fca00078e0204 */
[----:B------:R1:W-:Y:S06]  /*14940*/  @!P0 STG.E.U8 desc[UR50][R8.64], R5 ;  /* 0x0000000508008986 */ /* 0x0003ec000c101132 */
[----:B------:R-:W-:Y:S05]  /*14950*/  @P5 BRA `(.L_x_546) ;  /* 0x00000000000c5947 */ /* 0x000fea0003800000 */
[----:B------:R-:W2:Y:S02]  /*14960*/  LDG.E.U8 R16, desc[UR50][R6.64+0x1] ;  /* 0x0000013206107981 */ /* 0x000ea4000c1e1100 */
[----:B--2---:R-:W-:-:S05]  /*14970*/  PRMT R4, R16, 0x8880, RZ ;  /* 0x0000888010047816 */ /* 0x004fca00000000ff */
[----:B------:R-:W-:-:S07]  /*14980*/  IMAD R4, R4, R18, RZ ;  /* 0x0000001204047224 */ /* 0x000fce00078e02ff */
.L_x_546:
[----:B------:R-:W-:Y:S05]  /*14990*/  BSYNC B1 ;  /* 0x0000000000017941 */ /* 0x000fea0003800000 */
.L_x_545:
[----:B-1----:R-:W2:Y:S01]  /*149a0*/  LDL.LU R5, [R1+0x404] ;  /* 0x0004040001057983 */ /* 0x002ea20000300800 */
[----:B------:R-:W-:Y:S01]  /*149b0*/  ISETP.GE.AND P0, PT, R23, 0x109, PT ;  /* 0x000001091700780c */ /* 0x000fe20003f06270 */
[----:B------:R-:W-:Y:S03]  /*149c0*/  BSSY B1, `(.L_x_547) ;  /* 0x000000a000017945 */ /* 0x000fe60003800000 */
[----:B------:R-:W-:-:S13]  /*149d0*/  ISETP.LT.OR P3, PT, R0, 0x1, !P0 ;  /* 0x000000010000780c */ /* 0x000fda0004761670 */
        /* <DEDUP_REMOVED lines=8> */
.L_x_548:
[----:B------:R-:W-:Y:S05]  /*14a60*/  BSYNC B1 ;  /* 0x0000000000017941 */ /* 0x000fea0003800000 */
.L_x_547:
[----:B-1----:R-:W2:Y:S01]  /*14a70*/  LDL.LU R5, [R1+0x408] ;  /* 0x0004080001057983 */ /* 0x002ea20000300800 */
        /* <DEDUP_REMOVED lines=10> */
.L_x_550:
[----:B------:R-:W-:Y:S05]  /*14b20*/  BSYNC B1 ;  /* 0x0000000000017941 */ /* 0x000fea0003800000 */
.L_x_549:
        /* <DEDUP_REMOVED lines=10> */
.L_x_552:
[----:B------:R-:W-:Y:S05]  /*14bd0*/  BSYNC B1 ;  /* 0x0000000000017941 */ /* 0x000fea0003800000 */
.L_x_551:
[----:B-1----:R-:W2:Y:S01]  /*14be0*/  LDL.LU R5, [R1+0x410] ;  /* 0x0004100001057983 */ /* 0x002ea20000300800 */
        /* <DEDUP_REMOVED lines=8> */
.L_x_554:
[----:B------:R-:W-:Y:S05]  /*14c70*/  BSYNC B1 ;  /* 0x0000000000017941 */ /* 0x000fea0003800000 */
.L_x_553:
        /* <DEDUP_REMOVED lines=11> */
.L_x_556:
[----:B------:R-:W-:Y:S05]  /*14d30*/  BSYNC B1 ;  /* 0x0000000000017941 */ /* 0x000fea0003800000 */
.L_x_555:
        /* <DEDUP_REMOVED lines=16> */
.L_x_558:
[----:B------:R-:W-:Y:S05]  /*14e40*/  BSYNC B1 ;  /* 0x0000000000017941 */ /* 0x000fea0003800000 */
.L_x_557:
        /* <DEDUP_REMOVED lines=10> */
.L_x_560:
[----:B------:R-:W-:Y:S05]  /*14ef0*/  BSYNC B1 ;  /* 0x0000000000017941 */ /* 0x000fea0003800000 */
.L_x_559:
        /* <DEDUP_REMOVED lines=11> */
.L_x_562:
[----:B------:R-:W-:Y:S05]  /*14fb0*/  BSYNC B1 ;  /* 0x0000000000017941 */ /* 0x000fea0003800000 */
.L_x_561:
        /* <DEDUP_REMOVED lines=16> */
.L_x_564:
[----:B------:R-:W-:Y:S05]  /*150c0*/  BSYNC B1 ;  /* 0x0000000000017941 */ /* 0x000fea0003800000 */
.L_x_563:
        /* <DEDUP_REMOVED lines=14> */
.L_x_566:
[----:B------:R-:W-:Y:S05]  /*151b0*/  BSYNC B1 ;  /* 0x0000000000017941 */ /* 0x000fea0003800000 */
.L_x_565:
        /* <DEDUP_REMOVED lines=10> */
.L_x_568:
[----:B------:R-:W-:Y:S05]  /*15260*/  BSYNC B1 ;  /* 0x0000000000017941 */ /* 0x000fea0003800000 */
.L_x_567:
        /* <DEDUP_REMOVED lines=11> */
.L_x_570:
[----:B------:R-:W-:Y:S05]  /*15320*/  BSYNC B1 ;  /* 0x0000000000017941 */ /* 0x000fea0003800000 */
.L_x_569:
        /* <DEDUP_REMOVED lines=16> */
.L_x_572:
[----:B------:R-:W-:Y:S05]  /*15430*/  BSYNC B1 ;  /* 0x0000000000017941 */ /* 0x000fea0003800000 */
.L_x_571:
        /* <DEDUP_REMOVED lines=14> */
.L_x_574:
[----:B------:R-:W-:Y:S05]  /*15520*/  BSYNC B1 ;  /* 0x0000000000017941 */ /* 0x000fea0003800000 */
.L_x_573:
        /* <DEDUP_REMOVED lines=10> */
.L_x_576:
[----:B------:R-:W-:Y:S05]  /*155d0*/  BSYNC B1 ;  /* 0x0000000000017941 */ /* 0x000fea0003800000 */
.L_x_575:
        /* <DEDUP_REMOVED lines=11> */
.L_x_578:
[----:B------:R-:W-:Y:S05]  /*15690*/  BSYNC B1 ;  /* 0x0000000000017941 */ /* 0x000fea0003800000 */
.L_x_577:
        /* <DEDUP_REMOVED lines=16> */
.L_x_580:
[----:B------:R-:W-:Y:S05]  /*157a0*/  BSYNC B1 ;  /* 0x0000000000017941 */ /* 0x000fea0003800000 */
.L_x_579:
        /* <DEDUP_REMOVED lines=14> */
.L_x_582:
[----:B------:R-:W-:Y:S05]  /*15890*/  BSYNC B1 ;  /* 0x0000000000017941 */ /* 0x000fea0003800000 */
.L_x_581:
        /* <DEDUP_REMOVED lines=10> */
.L_x_584:
[----:B------:R-:W-:Y:S05]  /*15940*/  BSYNC B1 ;  /* 0x0000000000017941 */ /* 0x000fea0003800000 */
.L_x_583:
        /* <DEDUP_REMOVED lines=11> */
.L_x_586:
[----:B------:R-:W-:Y:S05]  /*15a00*/  BSYNC B1 ;  /* 0x0000000000017941 */ /* 0x000fea0003800000 */
.L_x_585:
        /* <DEDUP_REMOVED lines=16> */
.L_x_588:
[----:B------:R-:W-:Y:S05]  /*15b10*/  BSYNC B1 ;  /* 0x0000000000017941 */ /* 0x000fea0003800000 */
.L_x_587:
        /* <DEDUP_REMOVED lines=14> */
.L_x_590:
[----:B------:R-:W-:Y:S05]  /*15c00*/  BSYNC B1 ;  /* 0x0000000000017941 */ /* 0x000fea0003800000 */
.L_x_589:
        /* <DEDUP_REMOVED lines=10> */
.L_x_592:
[----:B------:R-:W-:Y:S05]  /*15cb0*/  BSYNC B1 ;  /* 0x0000000000017941 */ /* 0x000fea0003800000 */
.L_x_591:
        /* <DEDUP_REMOVED lines=11> */
.L_x_594:
[----:B------:R-:W-:Y:S05]  /*15d70*/  BSYNC B1 ;  /* 0x0000000000017941 */ /* 0x000fea0003800000 */
.L_x_593:
        /* <DEDUP_REMOVED lines=16> */
.L_x_596:
[----:B------:R-:W-:Y:S05]  /*15e80*/  BSYNC B1 ;  /* 0x0000000000017941 */ /* 0x000fea0003800000 */
.L_x_595:
        /* <DEDUP_REMOVED lines=14> */
.L_x_598:
[----:B------:R-:W-:Y:S05]  /*15f70*/  BSYNC B1 ;  /* 0x0000000000017941 */ /* 0x000fea0003800000 */
.L_x_597:
        /* <DEDUP_REMOVED lines=10> */
.L_x_600:
[----:B------:R-:W-:Y:S05]  /*16020*/  BSYNC B1 ;  /* 0x0000000000017941 */ /* 0x000fea0003800000 */
.L_x_599:
        /* <DEDUP_REMOVED lines=11> */
.L_x_602:
[----:B------:R-:W-:Y:S05]  /*160e0*/  BSYNC B1 ;  /* 0x0000000000017941 */ /* 0x000fea0003800000 */
.L_x_601:
        /* <DEDUP_REMOVED lines=16> */
.L_x_604:
[----:B------:R-:W-:Y:S05]  /*161f0*/  BSYNC B1 ;  /* 0x0000000000017941 */ /* 0x000fea0003800000 */
.L_x_603:
        /* <DEDUP_REMOVED lines=14> */
.L_x_606:
[----:B------:R-:W-:Y:S05]  /*162e0*/  BSYNC B1 ;  /* 0x0000000000017941 */ /* 0x000fea0003800000 */
.L_x_605:
        /* <DEDUP_REMOVED lines=10> */
.L_x_608:
[----:B------:R-:W-:Y:S05]  /*16390*/  BSYNC B1 ;  /* 0x0000000000017941 */ /* 0x000fea0003800000 */
.L_x_607:
        /* <DEDUP_REMOVED lines=11> */
.L_x_610:
[----:B------:R-:W-:Y:S05]  /*16450*/  BSYNC B1 ;  /* 0x0000000000017941 */ /* 0x000fea0003800000 */
.L_x_609:
        /* <DEDUP_REMOVED lines=16> */
.L_x_612:
[----:B------:R-:W-:Y:S05]  /*16560*/  BSYNC B1 ;  /* 0x0000000000017941 */ /* 0x000fea0003800000 */
.L_x_611:
        /* <DEDUP_REMOVED lines=14> */
.L_x_614:
[----:B------:R-:W-:Y:S05]  /*16650*/  BSYNC B1 ;  /* 0x0000000000017941 */ /* 0x000fea0003800000 */
.L_x_613:
        /* <DEDUP_REMOVED lines=10> */
.L_x_616:
[----:B------:R-:W-:Y:S05]  /*16700*/  BSYNC B1 ;  /* 0x0000000000017941 */ /* 0x000fea0003800000 */
.L_x_615:
        /* <DEDUP_REMOVED lines=11> */
.L_x_618:
[----:B------:R-:W-:Y:S05]  /*167c0*/  BSYNC B1 ;  /* 0x0000000000017941 */ /* 0x000fea0003800000 */
.L_x_617:
        /* <DEDUP_REMOVED lines=16> */
.L_x_620:
[----:B------:R-:W-:Y:S05]  /*168d0*/  BSYNC B1 ;  /* 0x0000000000017941 */ /* 0x000fea0003800000 */
.L_x_619:
        /* <DEDUP_REMOVED lines=14> */
.L_x_622:
[----:B------:R-:W-:Y:S05]  /*169c0*/  BSYNC B1 ;  /* 0x0000000000017941 */ /* 0x000fea0003800000 */
.L_x_621:
        /* <DEDUP_REMOVED lines=10> */
.L_x_624:
[----:B------:R-:W-:Y:S05]  /*16a70*/  BSYNC B1 ;  /* 0x0000000000017941 */ /* 0x000fea0003800000 */
.L_x_623:
        /* <DEDUP_REMOVED lines=11> */
.L_x_626:
[----:B------:R-:W-:Y:S05]  /*16b30*/  BSYNC B1 ;  /* 0x0000000000017941 */ /* 0x000fea0003800000 */
.L_x_625:
        /* <DEDUP_REMOVED lines=16> */
.L_x_628:
[----:B------:R-:W-:Y:S05]  /*16c40*/  BSYNC B1 ;  /* 0x0000000000017941 */ /* 0x000fea0003800000 */
.L_x_627:
        /* <DEDUP_REMOVED lines=14> */
.L_x_630:
[----:B------:R-:W-:Y:S05]  /*16d30*/  BSYNC B1 ;  /* 0x0000000000017941 */ /* 0x000fea0003800000 */
.L_x_629:
        /* <DEDUP_REMOVED lines=10> */
.L_x_632:
[----:B------:R-:W-:Y:S05]  /*16de0*/  BSYNC B1 ;  /* 0x0000000000017941 */ /* 0x000fea0003800000 */
.L_x_631:
        /* <DEDUP_REMOVED lines=11> */
.L_x_634:
[----:B------:R-:W-:Y:S05]  /*16ea0*/  BSYNC B1 ;  /* 0x0000000000017941 */ /* 0x000fea0003800000 */
.L_x_633:
        /* <DEDUP_REMOVED lines=16> */
.L_x_636:
[----:B------:R-:W-:Y:S05]  /*16fb0*/  BSYNC B1 ;  /* 0x0000000000017941 */ /* 0x000fea0003800000 */
.L_x_635:
        /* <DEDUP_REMOVED lines=14> */
.L_x_638:
[----:B------:R-:W-:Y:S05]  /*170a0*/  BSYNC B1 ;  /* 0x0000000000017941 */ /* 0x000fea0003800000 */
.L_x_637:
        /* <DEDUP_REMOVED lines=10> */
.L_x_640:
[----:B------:R-:W-:Y:S05]  /*17150*/  BSYNC B1 ;  /* 0x0000000000017941 */ /* 0x000fea0003800000 */
.L_x_639:
        /* <DEDUP_REMOVED lines=11> */
.L_x_642:
[----:B------:R-:W-:Y:S05]  /*17210*/  BSYNC B1 ;  /* 0x0000000000017941 */ /* 0x000fea0003800000 */
.L_x_641:
        /* <DEDUP_REMOVED lines=16> */
.L_x_644:
[----:B------:R-:W-:Y:S05]  /*17320*/  BSYNC B1 ;  /* 0x0000000000017941 */ /* 0x000fea0003800000 */
.L_x_643:
        /* <DEDUP_REMOVED lines=14> */
.L_x_646:
[----:B------:R-:W-:Y:S05]  /*17410*/  BSYNC B1 ;  /* 0x0000000000017941 */ /* 0x000fea0003800000 */
.L_x_645:
        /* <DEDUP_REMOVED lines=10> */
.L_x_648:
[----:B------:R-:W-:Y:S05]  /*174c0*/  BSYNC B1 ;  /* 0x0000000000017941 */ /* 0x000fea0003800000 */
.L_x_647:
        /* <DEDUP_REMOVED lines=11> */
.L_x_650:
[----:B------:R-:W-:Y:S05]  /*17580*/  BSYNC B1 ;  /* 0x0000000000017941 */ /* 0x000fea0003800000 */
.L_x_649:
        /* <DEDUP_REMOVED lines=16> */
.L_x_652:
[----:B------:R-:W-:Y:S05]  /*17690*/  BSYNC B1 ;  /* 0x0000000000017941 */ /* 0x000fea0003800000 */
.L_x_651:
        /* <DEDUP_REMOVED lines=14> */
.L_x_654:
[----:B------:R-:W-:Y:S05]  /*17780*/  BSYNC B1 ;  /* 0x0000000000017941 */ /* 0x000fea0003800000 */
.L_x_653:
        /* <DEDUP_REMOVED lines=10> */
.L_x_656:
[----:B------:R-:W-:Y:S05]  /*17830*/  BSYNC B1 ;  /* 0x0000000000017941 */ /* 0x000fea0003800000 */
.L_x_655:
        /* <DEDUP_REMOVED lines=11> */
.L_x_658:
[----:B------:R-:W-:Y:S05]  /*178f0*/  BSYNC B1 ;  /* 0x0000000000017941 */ /* 0x000fea0003800000 */
.L_x_657:
        /* <DEDUP_REMOVED lines=16> */
.L_x_660:
[----:B------:R-:W-:Y:S05]  /*17a00*/  BSYNC B1 ;  /* 0x0000000000017941 */ /* 0x000fea0003800000 */
.L_x_659:
        /* <DEDUP_REMOVED lines=14> */
.L_x_662:
[----:B------:R-:W-:Y:S05]  /*17af0*/  BSYNC B1 ;  /* 0x0000000000017941 */ /* 0x000fea0003800000 */
.L_x_661:
        /* <DEDUP_REMOVED lines=10> */
.L_x_664:
[----:B------:R-:W-:Y:S05]  /*17ba0*/  BSYNC B1 ;  /* 0x0000000000017941 */ /* 0x000fea0003800000 */
.L_x_663:
        /* <DEDUP_REMOVED lines=11> */
.L_x_666:
[----:B------:R-:W-:Y:S05]  /*17c60*/  BSYNC B1 ;  /* 0x0000000000017941 */ /* 0x000fea0003800000 */
.L_x_665:
        /* <DEDUP_REMOVED lines=16> */
.L_x_668:
[----:B------:R-:W-:Y:S05]  /*17d70*/  BSYNC B1 ;  /* 0x0000000000017941 */ /* 0x000fea0003800000 */
.L_x_667:
        /* <DEDUP_REMOVED lines=14> */
.L_x_670:
[----:B------:R-:W-:Y:S05]  /*17e60*/  BSYNC B1 ;  /* 0x0000000000017941 */ /* 0x000fea0003800000 */
.L_x_669:
        /* <DEDUP_REMOVED lines=10> */
.L_x_672:
[----:B------:R-:W-:Y:S05]  /*17f10*/  BSYNC B1 ;  /* 0x0000000000017941 */ /* 0x000fea0003800000 */
.L_x_671:
        /* <DEDUP_REMOVED lines=11> */
.L_x_674:
[----:B------:R-:W-:Y:S05]  /*17fd0*/  BSYNC B1 ;  /* 0x0000000000017941 */ /* 0x000fea0003800000 */
.L_x_673:
        /* <DEDUP_REMOVED lines=16> */
.L_x_676:
[----:B------:R-:W-:Y:S05]  /*180e0*/  BSYNC B1 ;  /* 0x0000000000017941 */ /* 0x000fea0003800000 */
.L_x_675:
        /* <DEDUP_REMOVED lines=14> */
.L_x_678:
[----:B------:R-:W-:Y:S05]  /*181d0*/  BSYNC B1 ;  /* 0x0000000000017941 */ /* 0x000fea0003800000 */
.L_x_677:
        /* <DEDUP_REMOVED lines=10> */
.L_x_680:
[----:B------:R-:W-:Y:S05]  /*18280*/  BSYNC B1 ;  /* 0x0000000000017941 */ /* 0x000fea0003800000 */
.L_x_679:
        /* <DEDUP_REMOVED lines=11> */
.L_x_682:
[----:B------:R-:W-:Y:S05]  /*18340*/  BSYNC B1 ;  /* 0x0000000000017941 */ /* 0x000fea0003800000 */
.L_x_681:
        /* <DEDUP_REMOVED lines=16> */
.L_x_684:
[----:B------:R-:W-:Y:S05]  /*18450*/  BSYNC B1 ;  /* 0x0000000000017941 */ /* 0x000fea0003800000 */
.L_x_683:
        /* <DEDUP_REMOVED lines=14> */
.L_x_686:
[----:B------:R-:W-:Y:S05]  /*18540*/  BSYNC B1 ;  /* 0x0000000000017941 */ /* 0x000fea0003800000 */
.L_x_685:
        /* <DEDUP_REMOVED lines=10> */
.L_x_688:
[----:B------:R-:W-:Y:S05]  /*185f0*/  BSYNC B1 ;  /* 0x0000000000017941 */ /* 0x000fea0003800000 */
.L_x_687:
        /* <DEDUP_REMOVED lines=11> */
.L_x_690:
[----:B------:R-:W-:Y:S05]  /*186b0*/  BSYNC B1 ;  /* 0x0000000000017941 */ /* 0x000fea0003800000 */
.L_x_689:
        /* <DEDUP_REMOVED lines=16> */
.L_x_692:
[----:B------:R-:W-:Y:S05]  /*187c0*/  BSYNC B1 ;  /* 0x0000000000017941 */ /* 0x000fea0003800000 */
.L_x_691:
        /* <DEDUP_REMOVED lines=14> */
.L_x_694:
[----:B------:R-:W-:Y:S05]  /*188b0*/  BSYNC B1 ;  /* 0x0000000000017941 */ /* 0x000fea0003800000 */
.L_x_693:
        /* <DEDUP_REMOVED lines=10> */
.L_x_696:
[----:B------:R-:W-:Y:S05]  /*18960*/  BSYNC B1 ;  /* 0x0000000000017941 */ /* 0x000fea0003800000 */
.L_x_695:
        /* <DEDUP_REMOVED lines=11> */
.L_x_698:
[----:B------:R-:W-:Y:S05]  /*18a20*/  BSYNC B1 ;  /* 0x0000000000017941 */ /* 0x000fea0003800000 */
.L_x_697:
        /* <DEDUP_REMOVED lines=16> */
.L_x_700:
[----:B------:R-:W-:Y:S05]  /*18b30*/  BSYNC B1 ;  /* 0x0000000000017941 */ /* 0x000fea0003800000 */
.L_x_699:
        /* <DEDUP_REMOVED lines=14> */
.L_x_702:
[----:B------:R-:W-:Y:S05]  /*18c20*/  BSYNC B1 ;  /* 0x0000000000017941 */ /* 0x000fea0003800000 */
.L_x_701:
        /* <DEDUP_REMOVED lines=10> */
.L_x_704:
[----:B------:R-:W-:Y:S05]  /*18cd0*/  BSYNC B1 ;  /* 0x0000000000017941 */ /* 0x000fea0003800000 */
.L_x_703:
        /* <DEDUP_REMOVED lines=11> */
.L_x_706:
[----:B------:R-:W-:Y:S05]  /*18d90*/  BSYNC B1 ;  /* 0x0000000000017941 */ /* 0x000fea0003800000 */
.L_x_705:
        /* <DEDUP_REMOVED lines=16> */
.L_x_708:
[----:B------:R-:W-:Y:S05]  /*18ea0*/  BSYNC B1 ;  /* 0x0000000000017941 */ /* 0x000fea0003800000 */
.L_x_707:
        /* <DEDUP_REMOVED lines=14> */
.L_x_710:
[----:B------:R-:W-:Y:S05]  /*18f90*/  BSYNC B1 ;  /* 0x0000000000017941 */ /* 0x000fea0003800000 */
.L_x_709:
        /* <DEDUP_REMOVED lines=10> */
.L_x_712:
[----:B------:R-:W-:Y:S05]  /*19040*/  BSYNC B1 ;  /* 0x0000000000017941 */ /* 0x000fea0003800000 */
.L_x_711:
        /* <DEDUP_REMOVED lines=11> */
.L_x_714:
[----:B------:R-:W-:Y:S05]  /*19100*/  BSYNC B1 ;  /* 0x0000000000017941 */ /* 0x000fea0003800000 */
.L_x_713:
        /* <DEDUP_REMOVED lines=16> */
.L_x_716:
[----:B------:R-:W-:Y:S05]  /*19210*/  BSYNC B1 ;  /* 0x0000000000017941 */ /* 0x000fea0003800000 */
.L_x_715:
        /* <DEDUP_REMOVED lines=14> */
.L_x_718:
[----:B------:R-:W-:Y:S05]  /*19300*/  BSYNC B1 ;  /* 0x0000000000017941 */ /* 0x000fea0003800000 */
.L_x_717:
        /* <DEDUP_REMOVED lines=10> */
.L_x_720:
[----:B------:R-:W-:Y:S05]  /*193b0*/  BSYNC B1 ;  /* 0x0000000000017941 */ /* 0x000fea0003800000 */
.L_x_719:
        /* <DEDUP_REMOVED lines=11> */
.L_x_722:
[----:B------:R-:W-:Y:S05]  /*19470*/  BSYNC B1 ;  /* 0x0000000000017941 */ /* 0x000fea0003800000 */
.L_x_721:
        /* <DEDUP_REMOVED lines=16> */
.L_x_724:
[----:B------:R-:W-:Y:S05]  /*19580*/  BSYNC B1 ;  /* 0x0000000000017941 */ /* 0x000fea0003800000 */
.L_x_723:
        /* <DEDUP_REMOVED lines=14> */
.L_x_726:
[----:B------:R-:W-:Y:S05]  /*19670*/  BSYNC B1 ;  /* 0x0000000000017941 */ /* 0x000fea0003800000 */
.L_x_725:
        /* <DEDUP_REMOVED lines=10> */
.L_x_728:
[----:B------:R-:W-:Y:S05]  /*19720*/  BSYNC B1 ;  /* 0x0000000000017941 */ /* 0x000fea0003800000 */
.L_x_727:
        /* <DEDUP_REMOVED lines=11> */
.L_x_730:
[----:B------:R-:W-:Y:S05]  /*197e0*/  BSYNC B1 ;  /* 0x0000000000017941 */ /* 0x000fea0003800000 */
.L_x_729:
        /* <DEDUP_REMOVED lines=16> */
.L_x_732:
[----:B------:R-:W-:Y:S05]  /*198f0*/  BSYNC B1 ;  /* 0x0000000000017941 */ /* 0x000fea0003800000 */
.L_x_731:
        /* <DEDUP_REMOVED lines=14> */
.L_x_734:
[----:B------:R-:W-:Y:S05]  /*199e0*/  BSYNC B1 ;  /* 0x0000000000017941 */ /* 0x000fea0003800000 */
.L_x_733:
        /* <DEDUP_REMOVED lines=10> */
.L_x_736:
[----:B------:R-:W-:Y:S05]  /*19a90*/  BSYNC B1 ;  /* 0x0000000000017941 */ /* 0x000fea0003800000 */
.L_x_735:
        /* <DEDUP_REMOVED lines=11> */
.L_x_738:
[----:B------:R-:W-:Y:S05]  /*19b50*/  BSYNC B1 ;  /* 0x0000000000017941 */ /* 0x000fea0003800000 */
.L_x_737:
        /* <DEDUP_REMOVED lines=16> */
.L_x_740:
[----:B------:R-:W-:Y:S05]  /*19c60*/  BSYNC B1 ;  /* 0x0000000000017941 */ /* 0x000fea0003800000 */
.L_x_739:
        /* <DEDUP_REMOVED lines=14> */
.L_x_742:
[----:B------:R-:W-:Y:S05]  /*19d50*/  BSYNC B1 ;  /* 0x0000000000017941 */ /* 0x000fea0003800000 */
.L_x_741:
        /* <DEDUP_REMOVED lines=10> */
.L_x_744:
[----:B------:R-:W-:Y:S05]  /*19e00*/  BSYNC B1 ;  /* 0x0000000000017941 */ /* 0x000fea0003800000 */
.L_x_743:
        /* <DEDUP_REMOVED lines=11> */
.L_x_746:
[----:B------:R-:W-:Y:S05]  /*19ec0*/  BSYNC B1 ;  /* 0x0000000000017941 */ /* 0x000fea0003800000 */
.L_x_745:
        /* <DEDUP_REMOVED lines=16> */
.L_x_748:
[----:B------:R-:W-:Y:S05]  /*19fd0*/  BSYNC B1 ;  /* 0x0000000000017941 */ /* 0x000fea0003800000 */
.L_x_747:
        /* <DEDUP_REMOVED lines=14> */
.L_x_750:
[----:B------:R-:W-:Y:S05]  /*1a0c0*/  BSYNC B1 ;  /* 0x0000000000017941 */ /* 0x000fea0003800000 */
.L_x_749:
        /* <DEDUP_REMOVED lines=10> */
.L_x_752:
[----:B------:R-:W-:Y:S05]  /*1a170*/  BSYNC B1 ;  /* 0x0000000000017941 */ /* 0x000fea0003800000 */
.L_x_751:
        /* <DEDUP_REMOVED lines=11> */
.L_x_754:
[----:B------:R-:W-:Y:S05]  /*1a230*/  BSYNC B1 ;  /* 0x0000000000017941 */ /* 0x000fea0003800000 */
.L_x_753:
        /* <DEDUP_REMOVED lines=16> */
.L_x_756:
[----:B------:R-:W-:Y:S05]  /*1a340*/  BSYNC B1 ;  /* 0x0000000000017941 */ /* 0x000fea0003800000 */
.L_x_755:
        /* <DEDUP_REMOVED lines=14> */
.L_x_758:
[----:B------:R-:W-:Y:S05]  /*1a430*/  BSYNC B1 ;  /* 0x0000000000017941 */ /* 0x000fea0003800000 */
.L_x_757:
        /* <DEDUP_REMOVED lines=10> */
.L_x_760:
[----:B------:R-:W-:Y:S05]  /*1a4e0*/  BSYNC B1 ;  /* 0x0000000000017941 */ /* 0x000fea0003800000 */
.L_x_759:
        /* <DEDUP_REMOVED lines=11> */
.L_x_762:
[----:B------:R-:W-:Y:S05]  /*1a5a0*/  BSYNC B1 ;  /* 0x0000000000017941 */ /* 0x000fea0003800000 */
.L_x_761:
        /* <DEDUP_REMOVED lines=16> */
.L_x_764:
[----:B------:R-:W-:Y:S05]  /*1a6b0*/  BSYNC B1 ;  /* 0x0000000000017941 */ /* 0x000fea0003800000 */
.L_x_763:
        /* <DEDUP_REMOVED lines=14> */
.L_x_766:
[----:B------:R-:W-:Y:S05]  /*1a7a0*/  BSYNC B1 ;  /* 0x0000000000017941 */ /* 0x000fea0003800000 */
.L_x_765:
        /* <DEDUP_REMOVED lines=10> */
.L_x_768:
[----:B------:R-:W-:Y:S05]  /*1a850*/  BSYNC B1 ;  /* 0x0000000000017941 */ /* 0x000fea0003800000 */
.L_x_767:
        /* <DEDUP_REMOVED lines=11> */
.L_x_770:
[----:B------:R-:W-:Y:S05]  /*1a910*/  BSYNC B1 ;  /* 0x0000000000017941 */ /* 0x000fea0003800000 */
.L_x_769:
        /* <DEDUP_REMOVED lines=16> */
.L_x_772:
[----:B------:R-:W-:Y:S05]  /*1aa20*/  BSYNC B1 ;  /* 0x0000000000017941 */ /* 0x000fea0003800000 */
.L_x_771:
        /* <DEDUP_REMOVED lines=14> */
.L_x_774:
[----:B------:R-:W-:Y:S05]  /*1ab10*/  BSYNC B1 ;  /* 0x0000000000017941 */ /* 0x000fea0003800000 */
.L_x_773:
        /* <DEDUP_REMOVED lines=10> */
.L_x_776:
[----:B------:R-:W-:Y:S05]  /*1abc0*/  BSYNC B1 ;  /* 0x0000000000017941 */ /* 0x000fea0003800000 */
.L_x_775:
        /* <DEDUP_REMOVED lines=11> */
.L_x_778:
[----:B------:R-:W-:Y:S05]  /*1ac80*/  BSYNC B1 ;  /* 0x0000000000017941 */ /* 0x000fea0003800000 */
.L_x_777:
        /* <DEDUP_REMOVED lines=16> */
.L_x_780:
[----:B------:R-:W-:Y:S05]  /*1ad90*/  BSYNC B1 ;  /* 0x0000000000017941 */ /* 0x000fea0003800000 */
.L_x_779:
        /* <DEDUP_REMOVED lines=14> */
.L_x_782:
[----:B------:R-:W-:Y:S05]  /*1ae80*/  BSYNC B1 ;  /* 0x0000000000017941 */ /* 0x000fea0003800000 */
.L_x_781:
        /* <DEDUP_REMOVED lines=10> */
.L_x_784:
[----:B------:R-:W-:Y:S05]  /*1af30*/  BSYNC B1 ;  /* 0x0000000000017941 */ /* 0x000fea0003800000 */
.L_x_783:
        /* <DEDUP_REMOVED lines=11> */
.L_x_786:
[----:B------:R-:W-:Y:S05]  /*1aff0*/  BSYNC B1 ;  /* 0x0000000000017941 */ /* 0x000fea0003800000 */
.L_x_785:
        /* <DEDUP_REMOVED lines=16> */
.L_x_788:
[----:B------:R-:W-:Y:S05]  /*1b100*/  BSYNC B1 ;  /* 0x0000000000017941 */ /* 0x000fea0003800000 */
.L_x_787:
        /* <DEDUP_REMOVED lines=14> */
.L_x_790:
[----:B------:R-:W-:Y:S05]  /*1b1f0*/  BSYNC B1 ;  /* 0x0000000000017941 */ /* 0x000fea0003800000 */
.L_x_789:
        /* <DEDUP_REMOVED lines=10> */
.L_x_792:
[----:B------:R-:W-:Y:S05]  /*1b2a0*/  BSYNC B1 ;  /* 0x0000000000017941 */ /* 0x000fea0003800000 */
.L_x_791:
        /* <DEDUP_REMOVED lines=11> */
.L_x_794:
[----:B------:R-:W-:Y:S05]  /*1b360*/  BSYNC B1 ;  /* 0x0000000000017941 */ /* 0x000fea0003800000 */
.L_x_793:
        /* <DEDUP_REMOVED lines=16> */
.L_x_796:
[----:B------:R-:W-:Y:S05]  /*1b470*/  BSYNC B1 ;  /* 0x0000000000017941 */ /* 0x000fea0003800000 */
.L_x_795:
        /* <DEDUP_REMOVED lines=14> */
.L_x_798:
[----:B------:R-:W-:Y:S05]  /*1b560*/  BSYNC B1 ;  /* 0x0000000000017941 */ /* 0x000fea0003800000 */
.L_x_797:
        /* <DEDUP_REMOVED lines=9> */
.L_x_800:
[----:B------:R-:W-:Y:S05]  /*1b600*/  BSYNC B1 ;  /* 0x0000000000017941 */ /* 0x000fea0003800000 */
.L_x_799:
[----:B------:R-:W2:Y:S01]  /*1b610*/  LDL.LU R5, [R1+0x200] ;  /* 0x0002000001057983 */ /* 0x000ea20000300800 */
        /* <DEDUP_REMOVED lines=8> */
.L_x_802:
[----:B------:R-:W-:Y:S05]  /*1b6a0*/  BSYNC B1 ;  /* 0x0000000000017941 */ /* 0x000fea0003800000 */
.L_x_801:
        /* <DEDUP_REMOVED lines=11> */
.L_x_804:
[----:B------:R-:W-:Y:S05]  /*1b760*/  BSYNC B1 ;  /* 0x0000000000017941 */ /* 0x000fea0003800000 */
.L_x_803:
        /* <DEDUP_REMOVED lines=11> */
.L_x_806:
[----:B------:R-:W-:Y:S05]  /*1b820*/  BSYNC B1 ;  /* 0x0000000000017941 */ /* 0x000fea0003800000 */
.L_x_805:
        /* <DEDUP_REMOVED lines=9> */
.L_x_808:
[----:B------:R-:W-:Y:S05]  /*1b8c0*/  BSYNC B1 ;  /* 0x0000000000017941 */ /* 0x000fea0003800000 */
.L_x_807:
        /* <DEDUP_REMOVED lines=9> */
.L_x_810:
[----:B------:R-:W-:Y:S05]  /*1b960*/  BSYNC B1 ;  /* 0x0000000000017941 */ /* 0x000fea0003800000 */
.L_x_809:
        /* <DEDUP_REMOVED lines=11> */
.L_x_812:
[----:B------:R-:W-:Y:S05]  /*1ba20*/  BSYNC B1 ;  /* 0x0000000000017941 */ /* 0x000fea0003800000 */
.L_x_811:
        /* <DEDUP_REMOVED lines=11> */
.L_x_814:
[----:B------:R-:W-:Y:S05]  /*1bae0*/  BSYNC B1 ;  /* 0x0000000000017941 */ /* 0x000fea0003800000 */
.L_x_813:
        /* <DEDUP_REMOVED lines=9> */
.L_x_816:
[----:B------:R-:W-:Y:S05]  /*1bb80*/  BSYNC B1 ;  /* 0x0000000000017941 */ /* 0x000fea0003800000 */
.L_x_815:
        /* <DEDUP_REMOVED lines=9> */
.L_x_818:
[----:B------:R-:W-:Y:S05]  /*1bc20*/  BSYNC B1 ;  /* 0x0000000000017941 */ /* 0x000fea0003800000 */
.L_x_817:
        /* <DEDUP_REMOVED lines=11> */
.L_x_820:
[----:B------:R-:W-:Y:S05]  /*1bce0*/  BSYNC B1 ;  /* 0x0000000000017941 */ /* 0x000fea0003800000 */
.L_x_819:
        /* <DEDUP_REMOVED lines=11> */
.L_x_822:
[----:B------:R-:W-:Y:S05]  /*1bda0*/  BSYNC B1 ;  /* 0x0000000000017941 */ /* 0x000fea0003800000 */
.L_x_821:
        /* <DEDUP_REMOVED lines=9> */
.L_x_824:
[----:B------:R-:W-:Y:S05]  /*1be40*/  BSYNC B1 ;  /* 0x0000000000017941 */ /* 0x000fea0003800000 */
.L_x_823:
        /* <DEDUP_REMOVED lines=9> */
.L_x_826:
[----:B------:R-:W-:Y:S05]  /*1bee0*/  BSYNC B1 ;  /* 0x0000000000017941 */ /* 0x000fea0003800000 */
.L_x_825:
        /* <DEDUP_REMOVED lines=11> */
.L_x_828:
[----:B------:R-:W-:Y:S05]  /*1bfa0*/  BSYNC B1 ;  /* 0x0000000000017941 */ /* 0x000fea0003800000 */
.L_x_827:
        /* <DEDUP_REMOVED lines=11> */
.L_x_830:
[----:B------:R-:W-:Y:S05]  /*1c060*/  BSYNC B1 ;  /* 0x0000000000017941 */ /* 0x000fea0003800000 */
.L_x_829:
        /* <DEDUP_REMOVED lines=9> */
.L_x_832:
[----:B------:R-:W-:Y:S05]  /*1c100*/  BSYNC B1 ;  /* 0x0000000000017941 */ /* 0x000fea0003800000 */
.L_x_831:
        /* <DEDUP_REMOVED lines=9> */
.L_x_834:
[----:B------:R-:W-:Y:S05]  /*1c1a0*/  BSYNC B1 ;  /* 0x0000000000017941 */ /* 0x000fea0003800000 */
.L_x_833:
        /* <DEDUP_REMOVED lines=11> */
.L_x_836:
[----:B------:R-:W-:Y:S05]  /*1c260*/  BSYNC B1 ;  /* 0x0000000000017941 */ /* 0x000fea0003800000 */
.L_x_835:
        /* <DEDUP_REMOVED lines=11> */
.L_x_838:
[----:B------:R-:W-:Y:S05]  /*1c320*/  BSYNC B1 ;  /* 0x0000000000017941 */ /* 0x000fea0003800000 */
.L_x_837:
        /* <DEDUP_REMOVED lines=9> */
.L_x_840:
[----:B------:R-:W-:Y:S05]  /*1c3c0*/  BSYNC B1 ;  /* 0x0000000000017941 */ /* 0x000fea0003800000 */
.L_x_839:
        /* <DEDUP_REMOVED lines=9> */
.L_x_842:
[----:B------:R-:W-:Y:S05]  /*1c460*/  BSYNC B1 ;  /* 0x0000000000017941 */ /* 0x000fea0003800000 */
.L_x_841:
        /* <DEDUP_REMOVED lines=11> */
.L_x_844:
[----:B------:R-:W-:Y:S05]  /*1c520*/  BSYNC B1 ;  /* 0x0000000000017941 */ /* 0x000fea0003800000 */
.L_x_843:
        /* <DEDUP_REMOVED lines=11> */
.L_x_846:
[----:B------:R-:W-:Y:S05]  /*1c5e0*/  BSYNC B1 ;  /* 0x0000000000017941 */ /* 0x000fea0003800000 */
.L_x_845:
        /* <DEDUP_REMOVED lines=9> */
.L_x_848:
[----:B------:R-:W-:Y:S05]  /*1c680*/  BSYNC B1 ;  /* 0x0000000000017941 */ /* 0x000fea0003800000 */
.L_x_847:
        /* <DEDUP_REMOVED lines=9> */
.L_x_850:
[----:B------:R-:W-:Y:S05]  /*1c720*/  BSYNC B1 ;  /* 0x0000000000017941 */ /* 0x000fea0003800000 */
.L_x_849:
        /* <DEDUP_REMOVED lines=11> */
.L_x_852:
[----:B------:R-:W-:Y:S05]  /*1c7e0*/  BSYNC B1 ;  /* 0x0000000000017941 */ /* 0x000fea0003800000 */
.L_x_851:
        /* <DEDUP_REMOVED lines=11> */
.L_x_854:
[----:B------:R-:W-:Y:S05]  /*1c8a0*/  BSYNC B1 ;  /* 0x0000000000017941 */ /* 0x000fea0003800000 */
.L_x_853:
        /* <DEDUP_REMOVED lines=9> */
.L_x_856:
[----:B------:R-:W-:Y:S05]  /*1c940*/  BSYNC B1 ;  /* 0x0000000000017941 */ /* 0x000fea0003800000 */
.L_x_855:
        /* <DEDUP_REMOVED lines=9> */
.L_x_858:
[----:B------:R-:W-:Y:S05]  /*1c9e0*/  BSYNC B1 ;  /* 0x0000000000017941 */ /* 0x000fea0003800000 */
.L_x_857:
        /* <DEDUP_REMOVED lines=11> */
.L_x_860:
[----:B------:R-:W-:Y:S05]  /*1caa0*/  BSYNC B1 ;  /* 0x0000000000017941 */ /* 0x000fea0003800000 */
.L_x_859:
        /* <DEDUP_REMOVED lines=11> */
.L_x_862:
[----:B------:R-:W-:Y:S05]  /*1cb60*/  BSYNC B1 ;  /* 0x0000000000017941 */ /* 0x000fea0003800000 */
.L_x_861:
        /* <DEDUP_REMOVED lines=9> */
.L_x_864:
[----:B------:R-:W-:Y:S05]  /*1cc00*/  BSYNC B1 ;  /* 0x0000000000017941 */ /* 0x000fea0003800000 */
.L_x_863:
        /* <DEDUP_REMOVED lines=9> */
.L_x_866:
[----:B------:R-:W-:Y:S05]  /*1cca0*/  BSYNC B1 ;  /* 0x0000000000017941 */ /* 0x000fea0003800000 */
.L_x_865:
        /* <DEDUP_REMOVED lines=11> */
.L_x_868:
[----:B------:R-:W-:Y:S05]  /*1cd60*/  BSYNC B1 ;  /* 0x0000000000017941 */ /* 0x000fea0003800000 */
.L_x_867:
        /* <DEDUP_REMOVED lines=11> */
.L_x_870:
[----:B------:R-:W-:Y:S05]  /*1ce20*/  BSYNC B1 ;  /* 0x0000000000017941 */ /* 0x000fea0003800000 */
.L_x_869:
        /* <DEDUP_REMOVED lines=9> */
.L_x_872:
[----:B------:R-:W-:Y:S05]  /*1cec0*/  BSYNC B1 ;  /* 0x0000000000017941 */ /* 0x000fea0003800000 */
.L_x_871:
        /* <DEDUP_REMOVED lines=9> */
.L_x_874:
[----:B------:R-:W-:Y:S05]  /*1cf60*/  BSYNC B1 ;  /* 0x0000000000017941 */ /* 0x000fea0003800000 */
.L_x_873:
        /* <DEDUP_REMOVED lines=11> */
.L_x_876:
[----:B------:R-:W-:Y:S05]  /*1d020*/  BSYNC B1 ;  /* 0x0000000000017941 */ /* 0x000fea0003800000 */
.L_x_875:
        /* <DEDUP_REMOVED lines=11> */
.L_x_878:
[----:B------:R-:W-:Y:S05]  /*1d0e0*/  BSYNC B1 ;  /* 0x0000000000017941 */ /* 0x000fea0003800000 */
.L_x_877:
        /* <DEDUP_REMOVED lines=9> */
.L_x_880:
[----:B------:R-:W-:Y:S05]  /*1d180*/  BSYNC B1 ;  /* 0x0000000000017941 */ /* 0x000fea0003800000 */
.L_x_879:
        /* <DEDUP_REMOVED lines=9> */
.L_x_882:
[----:B------:R-:W-:Y:S05]  /*1d220*/  BSYNC B1 ;  /* 0x0000000000017941 */ /* 0x000fea0003800000 */
.L_x_881:
        /* <DEDUP_REMOVED lines=11> */
.L_x_884:
[----:B------:R-:W-:Y:S05]  /*1d2e0*/  BSYNC B1 ;  /* 0x0000000000017941 */ /* 0x000fea0003800000 */
.L_x_883:
        /* <DEDUP_REMOVED lines=11> */
.L_x_886:
[----:B------:R-:W-:Y:S05]  /*1d3a0*/  BSYNC B1 ;  /* 0x0000000000017941 */ /* 0x000fea0003800000 */
.L_x_885:
        /* <DEDUP_REMOVED lines=9> */
.L_x_888:
[----:B------:R-:W-:Y:S05]  /*1d440*/  BSYNC B1 ;  /* 0x0000000000017941 */ /* 0x000fea0003800000 */
.L_x_887:
        /* <DEDUP_REMOVED lines=9> */
.L_x_890:
[----:B------:R-:W-:Y:S05]  /*1d4e0*/  BSYNC B1 ;  /* 0x0000000000017941 */ /* 0x000fea0003800000 */
.L_x_889:
        /* <DEDUP_REMOVED lines=11> */
.L_x_892:
[----:B------:R-:W-:Y:S05]  /*1d5a0*/  BSYNC B1 ;  /* 0x0000000000017941 */ /* 0x000fea0003800000 */
.L_x_891:
        /* <DEDUP_REMOVED lines=11> */
.L_x_894:
[----:B------:R-:W-:Y:S05]  /*1d660*/  BSYNC B1 ;  /* 0x0000000000017941 */ /* 0x000fea0003800000 */
.L_x_893:
        /* <DEDUP_REMOVED lines=9> */
.L_x_896:
[----:B------:R-:W-:Y:S05]  /*1d700*/  BSYNC B1 ;  /* 0x0000000000017941 */ /* 0x000fea0003800000 */
.L_x_895:
        /* <DEDUP_REMOVED lines=9> */
.L_x_898:
[----:B------:R-:W-:Y:S05]  /*1d7a0*/  BSYNC B1 ;  /* 0x0000000000017941 */ /* 0x000fea0003800000 */
.L_x_897:
        /* <DEDUP_REMOVED lines=11> */
.L_x_900:
[----:B------:R-:W-:Y:S05]  /*1d860*/  BSYNC B1 ;  /* 0x0000000000017941 */ /* 0x000fea0003800000 */
.L_x_899:
        /* <DEDUP_REMOVED lines=11> */
.L_x_902:
[----:B------:R-:W-:Y:S05]  /*1d920*/  BSYNC B1 ;  /* 0x0000000000017941 */ /* 0x000fea0003800000 */
.L_x_901:
        /* <DEDUP_REMOVED lines=9> */
.L_x_904:
[----:B------:R-:W-:Y:S05]  /*1d9c0*/  BSYNC B1 ;  /* 0x0000000000017941 */ /* 0x000fea0003800000 */
.L_x_903:
        /* <DEDUP_REMOVED lines=9> */
.L_x_906:
[----:B------:R-:W-:Y:S05]  /*1da60*/  BSYNC B1 ;  /* 0x0000000000017941 */ /* 0x000fea0003800000 */
.L_x_905:
        /* <DEDUP_REMOVED lines=11> */
.L_x_908:
[----:B------:R-:W-:Y:S05]  /*1db20*/  BSYNC B1 ;  /* 0x0000000000017941 */ /* 0x000fea0003800000 */
.L_x_907:
        /* <DEDUP_REMOVED lines=11> */
.L_x_910:
[----:B------:R-:W-:Y:S05]  /*1dbe0*/  BSYNC B1 ;  /* 0x0000000000017941 */ /* 0x000fea0003800000 */
.L_x_909:
        /* <DEDUP_REMOVED lines=9> */
.L_x_912:
[----:B------:R-:W-:Y:S05]  /*1dc80*/  BSYNC B1 ;  /* 0x0000000000017941 */ /* 0x000fea0003800000 */
.L_x_911:
        /* <DEDUP_REMOVED lines=9> */
.L_x_914:
[----:B------:R-:W-:Y:S05]  /*1dd20*/  BSYNC B1 ;  /* 0x0000000000017941 */ /* 0x000fea0003800000 */
.L_x_913:
        /* <DEDUP_REMOVED lines=11> */
.L_x_916:
[----:B------:R-:W-:Y:S05]  /*1dde0*/  BSYNC B1 ;  /* 0x0000000000017941 */ /* 0x000fea0003800000 */
.L_x_915:
        /* <DEDUP_REMOVED lines=11> */
.L_x_918:
[----:B------:R-:W-:Y:S05]  /*1dea0*/  BSYNC B1 ;  /* 0x0000000000017941 */ /* 0x000fea0003800000 */
.L_x_917:
        /* <DEDUP_REMOVED lines=9> */
.L_x_920:
[----:B------:R-:W-:Y:S05]  /*1df40*/  BSYNC B1 ;  /* 0x0000000000017941 */ /* 0x000fea0003800000 */
.L_x_919:
        /* <DEDUP_REMOVED lines=9> */
.L_x_922:
[----:B------:R-:W-:Y:S05]  /*1dfe0*/  BSYNC B1 ;  /* 0x0000000000017941 */ /* 0x000fea0003800000 */
.L_x_921:
        /* <DEDUP_REMOVED lines=11> */
.L_x_924:
[----:B------:R-:W-:Y:S05]  /*1e0a0*/  BSYNC B1 ;  /* 0x0000000000017941 */ /* 0x000fea0003800000 */
.L_x_923:
        /* <DEDUP_REMOVED lines=11> */
.L_x_926:
[----:B------:R-:W-:Y:S05]  /*1e160*/  BSYNC B1 ;  /* 0x0000000000017941 */ /* 0x000fea0003800000 */
.L_x_925:
        /* <DEDUP_REMOVED lines=9> */
.L_x_928:
[----:B------:R-:W-:Y:S05]  /*1e200*/  BSYNC B1 ;  /* 0x0000000000017941 */ /* 0x000fea0003800000 */
.L_x_927:
        /* <DEDUP_REMOVED lines=9> */
.L_x_930:
[----:B------:R-:W-:Y:S05]  /*1e2a0*/  BSYNC B1 ;  /* 0x0000000000017941 */ /* 0x000fea0003800000 */
.L_x_929:
        /* <DEDUP_REMOVED lines=11> */
.L_x_932:
[----:B------:R-:W-:Y:S05]  /*1e360*/  BSYNC B1 ;  /* 0x0000000000017941 */ /* 0x000fea0003800000 */
.L_x_931:
        /* <DEDUP_REMOVED lines=11> */
.L_x_934:
[----:B------:R-:W-:Y:S05]  /*1e420*/  BSYNC B1 ;  /* 0x0000000000017941 */ /* 0x000fea0003800000 */
.L_x_933:
        /* <DEDUP_REMOVED lines=9> */
.L_x_936:
[----:B------:R-:W-:Y:S05]  /*1e4c0*/  BSYNC B1 ;  /* 0x0000000000017941 */ /* 0x000fea0003800000 */
.L_x_935:
        /* <DEDUP_REMOVED lines=9> */
.L_x_938:
[----:B------:R-:W-:Y:S05]  /*1e560*/  BSYNC B1 ;  /* 0x0000000000017941 */ /* 0x000fea0003800000 */
.L_x_937:
        /* <DEDUP_REMOVED lines=11> */
.L_x_940:
[----:B------:R-:W-:Y:S05]  /*1e620*/  BSYNC B1 ;  /* 0x0000000000017941 */ /* 0x000fea0003800000 */
.L_x_939:
        /* <DEDUP_REMOVED lines=11> */
.L_x_942:
[----:B------:R-:W-:Y:S05]  /*1e6e0*/  BSYNC B1 ;  /* 0x0000000000017941 */ /* 0x000fea0003800000 */
.L_x_941:
        /* <DEDUP_REMOVED lines=9> */
.L_x_944:
[----:B------:R-:W-:Y:S05]  /*1e780*/  BSYNC B1 ;  /* 0x0000000000017941 */ /* 0x000fea0003800000 */
.L_x_943:
        /* <DEDUP_REMOVED lines=9> */
.L_x_946:
[----:B------:R-:W-:Y:S05]  /*1e820*/  BSYNC B1 ;  /* 0x0000000000017941 */ /* 0x000fea0003800000 */
.L_x_945:
        /* <DEDUP_REMOVED lines=11> */
.L_x_948:
[----:B------:R-:W-:Y:S05]  /*1e8e0*/  BSYNC B1 ;  /* 0x0000000000017941 */ /* 0x000fea0003800000 */
.L_x_947:
        /* <DEDUP_REMOVED lines=11> */
.L_x_950:
[----:B------:R-:W-:Y:S05]  /*1e9a0*/  BSYNC B1 ;  /* 0x0000000000017941 */ /* 0x000fea0003800000 */
.L_x_949:
        /* <DEDUP_REMOVED lines=9> */
.L_x_952:
[----:B------:R-:W-:Y:S05]  /*1ea40*/  BSYNC B1 ;  /* 0x0000000000017941 */ /* 0x000fea0003800000 */
.L_x_951:
        /* <DEDUP_REMOVED lines=9> */
.L_x_954:
[----:B------:R-:W-:Y:S05]  /*1eae0*/  BSYNC B1 ;  /* 0x0000000000017941 */ /* 0x000fea0003800000 */
.L_x_953:
        /* <DEDUP_REMOVED lines=11> */
.L_x_956:
[----:B------:R-:W-:Y:S05]  /*1eba0*/  BSYNC B1 ;  /* 0x0000000000017941 */ /* 0x000fea0003800000 */
.L_x_955:
        /* <DEDUP_REMOVED lines=11> */
.L_x_958:
[----:B------:R-:W-:Y:S05]  /*1ec60*/  BSYNC B1 ;  /* 0x0000000000017941 */ /* 0x000fea0003800000 */
.L_x_957:
        /* <DEDUP_REMOVED lines=9> */
.L_x_960:
[----:B------:R-:W-:Y:S05]  /*1ed00*/  BSYNC B1 ;  /* 0x0000000000017941 */ /* 0x000fea0003800000 */
.L_x_959:
        /* <DEDUP_REMOVED lines=9> */
.L_x_962:
[----:B------:R-:W-:Y:S05]  /*1eda0*/  BSYNC B1 ;  /* 0x0000000000017941 */ /* 0x000fea0003800000 */
.L_x_961:
        /* <DEDUP_REMOVED lines=11> */
.L_x_964:
[----:B------:R-:W-:Y:S05]  /*1ee60*/  BSYNC B1 ;  /* 0x0000000000017941 */ /* 0x000fea0003800000 */
.L_x_963:
        /* <DEDUP_REMOVED lines=11> */
.L_x_966:
[----:B------:R-:W-:Y:S05]  /*1ef20*/  BSYNC B1 ;  /* 0x0000000000017941 */ /* 0x000fea0003800000 */
.L_x_965:
        /* <DEDUP_REMOVED lines=9> */
.L_x_968:
[----:B------:R-:W-:Y:S05]  /*1efc0*/  BSYNC B1 ;  /* 0x0000000000017941 */ /* 0x000fea0003800000 */
.L_x_967:
        /* <DEDUP_REMOVED lines=9> */
.L_x_970:
[----:B------:R-:W-:Y:S05]  /*1f060*/  BSYNC B1 ;  /* 0x0000000000017941 */ /* 0x000fea0003800000 */
.L_x_969:
        /* <DEDUP_REMOVED lines=11> */
.L_x_972:
[----:B------:R-:W-:Y:S05]  /*1f120*/  BSYNC B1 ;  /* 0x0000000000017941 */ /* 0x000fea0003800000 */
.L_x_971:
        /* <DEDUP_REMOVED lines=11> */
.L_x_974:
[----:B------:R-:W-:Y:S05]  /*1f1e0*/  BSYNC B1 ;  /* 0x0000000000017941 */ /* 0x000fea0003800000 */
.L_x_973:
        /* <DEDUP_REMOVED lines=9> */
.L_x_976:
[----:B------:R-:W-:Y:S05]  /*1f280*/  BSYNC B1 ;  /* 0x0000000000017941 */ /* 0x000fea0003800000 */
.L_x_975:
        /* <DEDUP_REMOVED lines=9> */
.L_x_978:
[----:B------:R-:W-:Y:S05]  /*1f320*/  BSYNC B1 ;  /* 0x0000000000017941 */ /* 0x000fea0003800000 */
.L_x_977:
        /* <DEDUP_REMOVED lines=11> */
.L_x_980:
[----:B------:R-:W-:Y:S05]  /*1f3e0*/  BSYNC B1 ;  /* 0x0000000000017941 */ /* 0x000fea0003800000 */
.L_x_979:
        /* <DEDUP_REMOVED lines=11> */
.L_x_982:
[----:B------:R-:W-:Y:S05]  /*1f4a0*/  BSYNC B1 ;  /* 0x0000000000017941 */ /* 0x000fea0003800000 */
.L_x_981:
        /* <DEDUP_REMOVED lines=9> */
.L_x_984:
[----:B------:R-:W-:Y:S05]  /*1f540*/  BSYNC B1 ;  /* 0x0000000000017941 */ /* 0x000fea0003800000 */
.L_x_983:
        /* <DEDUP_REMOVED lines=9> */
.L_x_986:
[----:B------:R-:W-:Y:S05]  /*1f5e0*/  BSYNC B1 ;  /* 0x0000000000017941 */ /* 0x000fea0003800000 */
.L_x_985:
        /* <DEDUP_REMOVED lines=11> */
.L_x_988:
[----:B------:R-:W-:Y:S05]  /*1f6a0*/  BSYNC B1 ;  /* 0x0000000000017941 */ /* 0x000fea0003800000 */
.L_x_987:
        /* <DEDUP_REMOVED lines=11> */
.L_x_990:
[----:B------:R-:W-:Y:S05]  /*1f760*/  BSYNC B1 ;  /* 0x0000000000017941 */ /* 0x000fea0003800000 */
.L_x_989:
        /* <DEDUP_REMOVED lines=9> */
.L_x_992:
[----:B------:R-:W-:Y:S05]  /*1f800*/  BSYNC B1 ;  /* 0x0000000000017941 */ /* 0x000fea0003800000 */
.L_x_991:
        /* <DEDUP_REMOVED lines=9> */
.L_x_994:
[----:B------:R-:W-:Y:S05]  /*1f8a0*/  BSYNC B1 ;  /* 0x0000000000017941 */ /* 0x000fea0003800000 */
.L_x_993:
        /* <DEDUP_REMOVED lines=11> */
.L_x_996:
[----:B------:R-:W-:Y:S05]  /*1f960*/  BSYNC B1 ;  /* 0x0000000000017941 */ /* 0x000fea0003800000 */
.L_x_995:
        /* <DEDUP_REMOVED lines=11> */
.L_x_998:
[----:B------:R-:W-:Y:S05]  /*1fa20*/  BSYNC B1 ;  /* 0x0000000000017941 */ /* 0x000fea0003800000 */
.L_x_997:
        /* <DEDUP_REMOVED lines=9> */
.L_x_1000:
[----:B------:R-:W-:Y:S05]  /*1fac0*/  BSYNC B1 ;  /* 0x0000000000017941 */ /* 0x000fea0003800000 */
.L_x_999:
        /* <DEDUP_REMOVED lines=9> */
.L_x_1002:
[----:B------:R-:W-:Y:S05]  /*1fb60*/  BSYNC B1 ;  /* 0x0000000000017941 */ /* 0x000fea0003800000 */
.L_x_1001:
        /* <DEDUP_REMOVED lines=11> */
.L_x_1004:
[----:B------:R-:W-:Y:S05]  /*1fc20*/  BSYNC B1 ;  /* 0x0000000000017941 */ /* 0x000fea0003800000 */
.L_x_1003:
        /* <DEDUP_REMOVED lines=11> */
.L_x_1006:
[----:B------:R-:W-:Y:S05]  /*1fce0*/  BSYNC B1 ;  /* 0x0000000000017941 */ /* 0x000fea0003800000 */
.L_x_1005:
        /* <DEDUP_REMOVED lines=9> */
.L_x_1008:
[----:B------:R-:W-:Y:S05]  /*1fd80*/  BSYNC B1 ;  /* 0x0000000000017941 */ /* 0x000fea0003800000 */
.L_x_1007:
        /* <DEDUP_REMOVED lines=9> */
.L_x_1010:
[----:B------:R-:W-:Y:S05]  /*1fe20*/  BSYNC B1 ;  /* 0x0000000000017941 */ /* 0x000fea0003800000 */
.L_x_1009:
        /* <DEDUP_REMOVED lines=11> */
.L_x_1012:
[----:B------:R-:W-:Y:S05]  /*1fee0*/  BSYNC B1 ;  /* 0x0000000000017941 */ /* 0x000fea0003800000 */
.L_x_1011:
        /* <DEDUP_REMOVED lines=11> */
.L_x_1014:
[----:B------:R-:W-:Y:S05]  /*1ffa0*/  BSYNC B1 ;  /* 0x0000000000017941 */ /* 0x000fea0003800000 */
.L_x_1013:
        /* <DEDUP_REMOVED lines=9> */
.L_x_1016:
[----:B------:R-:W-:Y:S05]  /*20040*/  BSYNC B1 ;  /* 0x0000000000017941 */ /* 0x000fea0003800000 */
.L_x_1015:
        /* <DEDUP_REMOVED lines=9> */
.L_x_1018:
[----:B------:R-:W-:Y:S05]  /*200e0*/  BSYNC B1 ;  /* 0x0000000000017941 */ /* 0x000fea0003800000 */
.L_x_1017:
        /* <DEDUP_REMOVED lines=11> */
.L_x_1020:
[----:B------:R-:W-:Y:S05]  /*201a0*/  BSYNC B1 ;  /* 0x0000000000017941 */ /* 0x000fea0003800000 */
.L_x_1019:
        /* <DEDUP_REMOVED lines=11> */
.L_x_1022:
[----:B------:R-:W-:Y:S05]  /*20260*/  BSYNC B1 ;  /* 0x0000000000017941 */ /* 0x000fea0003800000 */
.L_x_1021:
        /* <DEDUP_REMOVED lines=9> */
.L_x_1024:
[----:B------:R-:W-:Y:S05]  /*20300*/  BSYNC B1 ;  /* 0x0000000000017941 */ /* 0x000fea0003800000 */
.L_x_1023:
        /* <DEDUP_REMOVED lines=9> */
.L_x_1026:
[----:B------:R-:W-:Y:S05]  /*203a0*/  BSYNC B1 ;  /* 0x0000000000017941 */ /* 0x000fea0003800000 */
.L_x_1025:
        /* <DEDUP_REMOVED lines=11> */
.L_x_1028:
[----:B------:R-:W-:Y:S05]  /*20460*/  BSYNC B1 ;  /* 0x0000000000017941 */ /* 0x000fea0003800000 */
.L_x_1027:
        /* <DEDUP_REMOVED lines=11> */
.L_x_1030:
[----:B------:R-:W-:Y:S05]  /*20520*/  BSYNC B1 ;  /* 0x0000000000017941 */ /* 0x000fea0003800000 */
.L_x_1029:
        /* <DEDUP_REMOVED lines=9> */
.L_x_1032:
[----:B------:R-:W-:Y:S05]  /*205c0*/  BSYNC B1 ;  /* 0x0000000000017941 */ /* 0x000fea0003800000 */
.L_x_1031:
        /* <DEDUP_REMOVED lines=9> */
.L_x_1034:
[----:B------:R-:W-:Y:S05]  /*20660*/  BSYNC B1 ;  /* 0x0000000000017941 */ /* 0x000fea0003800000 */
.L_x_1033:
        /* <DEDUP_REMOVED lines=11> */
.L_x_1036:
[----:B------:R-:W-:Y:S05]  /*20720*/  BSYNC B1 ;  /* 0x0000000000017941 */ /* 0x000fea0003800000 */
.L_x_1035:
        /* <DEDUP_REMOVED lines=11> */
.L_x_1038:
[----:B------:R-:W-:Y:S05]  /*207e0*/  BSYNC B1 ;  /* 0x0000000000017941 */ /* 0x000fea0003800000 */
.L_x_1037:
        /* <DEDUP_REMOVED lines=9> */
.L_x_1040:
[----:B------:R-:W-:Y:S05]  /*20880*/  BSYNC B1 ;  /* 0x0000000000017941 */ /* 0x000fea0003800000 */
.L_x_1039:
        /* <DEDUP_REMOVED lines=9> */
.L_x_1042:
[----:B------:R-:W-:Y:S05]  /*20920*/  BSYNC B1 ;  /* 0x0000000000017941 */ /* 0x000fea0003800000 */
.L_x_1041:
        /* <DEDUP_REMOVED lines=11> */
.L_x_1044:
[----:B------:R-:W-:Y:S05]  /*209e0*/  BSYNC B1 ;  /* 0x0000000000017941 */ /* 0x000fea0003800000 */
.L_x_1043:
        /* <DEDUP_REMOVED lines=11> */
.L_x_1046:
[----:B------:R-:W-:Y:S05]  /*20aa0*/  BSYNC B1 ;  /* 0x0000000000017941 */ /* 0x000fea0003800000 */
.L_x_1045:
        /* <DEDUP_REMOVED lines=9> */
.L_x_1048:
[----:B------:R-:W-:Y:S05]  /*20b40*/  BSYNC B1 ;  /* 0x0000000000017941 */ /* 0x000fea0003800000 */
.L_x_1047:
        /* <DEDUP_REMOVED lines=9> */
.L_x_1050:
[----:B------:R-:W-:Y:S05]  /*20be0*/  BSYNC B1 ;  /* 0x0000000000017941 */ /* 0x000fea0003800000 */
.L_x_1049:
[----:B-1----:R-:W2:Y:S01]  /*20bf0*/  LDL.LU R5, [R1+0x3f4] ;  /* 0x0003f40001057983 */ /* 0x002ea20000300800 */
        /* <DEDUP_REMOVED lines=10> */
.L_x_1052:
[----:B------:R-:W-:Y:S05]  /*20ca0*/  BSYNC B1 ;  /* 0x0000000000017941 */ /* 0x000fea0003800000 */
.L_x_1051:
[----:B------:R-:W2:Y:S01]  /*20cb0*/  LDL.LU R23, [R1+0x3f8] ;  /* 0x0003f80001177983 */ /* 0x000ea20000300800 */
[C---:B------:R-:W-:Y:S01]  /*20cc0*/  ISETP.LT.OR P1, PT, R0.reuse, 0x101, !P4 ;  /* 0x000001010000780c */ /* 0x040fe20006721670 */
[----:B------:R-:W-:Y:S01]  /*20cd0*/  BSSY B1, `(.L_x_1053) ;  /* 0x000000e000017945 */ /* 0x000fe20003800000 */
[----:B------:R-:W-:-:S11]  /*20ce0*/  ISETP.LT.OR P2, PT, R0, 0x1fa, !P2 ;  /* 0x000001fa0000780c */ /* 0x000fd60005741670 */
[----:B------:R-:W-:-:S04]  /*20cf0*/  @!P1 IADD3 R158, P5, P6, R158, UR42, R2 ;  /* 0x0000002a9e9e9c10 */ /* 0x000fc8000febe002 */
[----:B------:R-:W-:Y:S02]  /*20d00*/  @!P1 IADD3.X R159, R5, UR41, R3, P5, P6 ;  /* 0x00000029059f9c10 */ /* 0x000fe4000afec403 */
[----:B------:R-:W-:-:S04]  /*20d10*/  @!P3 IADD3 R156, P5, R2, UR44, RZ ;  /* 0x0000002c029cbc10 */ /* 0x000fc8000ffbe0ff */
[----:B------:R-:W-:Y:S02]  /*20d20*/  @!P3 IADD3.X R157, R3, UR43, RZ, P5, !PT ;  /* 0x0000002b039dbc10 */ /* 0x000fe4000affe4ff */
[----:B0-----:R-:W-:-:S04]  /*20d30*/  @!P2 IADD3 R154, P5, R2, UR44, RZ ;  /* 0x0000002c029aac10 */ /* 0x001fc8000ffbe0ff */
[----:B------:R-:W-:Y:S01]  /*20d40*/  @!P2 IADD3.X R155, R3, UR43, RZ, P5, !PT ;  /* 0x0000002b039bac10 */ /* 0x000fe2000affe4ff */
[----:B--2---:R-:W-:-:S05]  /*20d50*/  @!P3 IMAD R5, R23, R17, R4 ;  /* 0x000000111705b224 */ /* 0x004fca00078e0204 */
[----:B------:R0:W-:Y:S01]  /*20d60*/  @!P3 STG.E.U8 desc[UR50][R156.64+0x1f8], R5 ;  /* 0x0001f8059c00b986 */ /* 0x0001e2000c101132 */
[----:B------:R-:W-:Y:S05]  /*20d70*/  @P2 BRA `(.L_x_1054) ;  /* 0x00000000000c2947 */ /* 0x000fea0003800000 */
[----:B------:R-:W2:Y:S02]  /*20d80*/  LDG.E.U8 R16, desc[UR50][R152.64+0x1f9] ;  /* 0x0001f93298107981 */ /* 0x000ea4000c1e1100 */
[----:B--2---:R-:W-:-:S05]  /*20d90*/  PRMT R4, R16, 0x8880, RZ ;  /* 0x0000888010047816 */ /* 0x004fca00000000ff */
[----:B------:R-:W-:-:S07]  /*20da0*/  IMAD R4, R4, R18, RZ ;  /* 0x0000001204047224 */ /* 0x000fce00078e02ff */
.L_x_1054:
[----:B------:R-:W-:Y:S05]  /*20db0*/  BSYNC B1 ;  /* 0x0000000000017941 */ /* 0x000fea0003800000 */
.L_x_1053:
[----:B0-----:R-:W2:Y:S01]  /*20dc0*/  LDL.LU R5, [R1+0x3fc] ;  /* 0x0003fc0001057983 */ /* 0x001ea20000300800 */
[----:B------:R-:W-:Y:S01]  /*20dd0*/  LOP3.LUT P3, RZ, R22, 0x4, RZ, 0xc0, !PT ;  /* 0x0000000416ff7812 */ /* 0x000fe2000786c0ff */
[----:B------:R-:W-:Y:S01]  /*20de0*/  BSSY B1, `(.L_x_1055) ;  /* 0x0000008000017945 */ /* 0x000fe20003800000 */
[----:B--2---:R-:W-:-:S05]  /*20df0*/  @!P2 IMAD R5, R5, R17, R4 ;  /* 0x000000110505a224 */ /* 0x004fca00078e0204 */
[----:B------:R0:W-:Y:S01]  /*20e00*/  @!P2 STG.E.U8 desc[UR50][R154.64+0x1f9], R5 ;  /* 0x0001f9059a00a986 */ /* 0x0001e2000c101132 */
[----:B------:R-:W-:-:S13]  /*20e10*/  ISETP.LT.OR P2, PT, R0, 0x101, !P3 ;  /* 0x000001010000780c */ /* 0x000fda0005f41670 */
[----:B0-----:R-:W-:Y:S05]  /*20e20*/  @P2 BRA `(.L_x_1056) ;  /* 0x00000000000c2947 */ /* 0x001fea0003800000 */
[----:B------:R-:W2:Y:S02]  /*20e30*/  LDG.E.U8 R16, desc[UR50][R10.64+0x100] ;  /* 0x000100320a107981 */ /* 0x000ea4000c1e1100 */
[----:B--2---:R-:W-:-:S05]  /*20e40*/  PRMT R4, R16, 0x8880, RZ ;  /* 0x0000888010047816 */ /* 0x004fca00000000ff */
[----:B------:R-:W-:-:S07]  /*20e50*/  IMAD R4, R4, R18, RZ ;  /* 0x0000001204047224 */ /* 0x000fce00078e02ff */
.L_x_1056:
[----:B------:R-:W-:Y:S05]  /*20e60*/  BSYNC B1 ;  /* 0x0000000000017941 */ /* 0x000fea0003800000 */
.L_x_1055:
[----:B------:R-:W2:Y:S01]  /*20e70*/  LDL.LU R5, [R1] ;  /* 0x0000000001057983 */ /* 0x000ea20000300800 */
[----:B------:R-:W-:Y:S01]  /*20e80*/  ISETP.LT.OR P3, PT, R0, 0x102, !P3 ;  /* 0x000001020000780c */ /* 0x000fe20005f61670 */
[----:B------:R-:W-:Y:S01]  /*20e90*/  BSSY B1, `(.L_x_1057) ;  /* 0x0000009000017945 */ /* 0x000fe20003800000 */
[----:B------:R-:W-:Y:S02]  /*20ea0*/  IMAD.U32 R152, RZ, RZ, UR44 ;  /* 0x0000002cff987e24 */ /* 0x000fe4000f8e00ff */
[----:B--2---:R-:W-:-:S05]  /*20eb0*/  @!P2 IMAD R5, R5, R17, R4 ;  /* 0x000000110505a224 */ /* 0x004fca00078e0204 */
[----:B------:R0:W-:Y:S02]  /*20ec0*/  @!P2 STG.E.U8 desc[UR50][R12.64+0x100], R5 ;  /* 0x000100050c00a986 */ /* 0x0001e4000c101132 */
[----:B0-----:R-:W-:Y:S02]  /*20ed0*/  IMAD.U32 R5, RZ, RZ, UR43 ;  /* 0x0000002bff057e24 */ /* 0x001fe4000f8e00ff */
[----:B------:R-:W-:Y:S05]  /*20ee0*/  @P3 BRA `(.L_x_1058) ;  /* 0x00000000000c3947 */ /* 0x000fea0003800000 */
[----:B------:R-:W2:Y:S02]  /*20ef0*/  LDG.E.U8 R16, desc[UR50][R10.64+0x101] ;  /* 0x000101320a107981 */ /* 0x000ea4000c1e1100 */
[----:B--2---:R-:W-:-:S05]  /*20f00*/  PRMT R4, R16, 0x8880, RZ ;  /* 0x0000888010047816 */ /* 0x004fca00000000ff */
[----:B------:R-:W-:-:S07]  /*20f10*/  IMAD R4, R4, R18, RZ ;  /* 0x0000001204047224 */ /* 0x000fce00078e02ff */
.L_x_1058:
[----:B------:R-:W-:Y:S05]  /*20f20*/  BSYNC B1 ;  /* 0x0000000000017941 */ /* 0x000fea0003800000 */
.L_x_1057:
[----:B------:R-:W2:Y:S01]  /*20f30*/  LDL.LU R23, [R1+0x4] ;  /* 0x0000040001177983 */ /* 0x000ea20000300800 */
[----:B------:R-:W-:Y:S01]  /*20f40*/  ISETP.LT.OR P2, PT, R0, 0x102, !P4 ;  /* 0x000001020000780c */ /* 0x000fe20006741670 */
[----:B------:R-:W-:Y:S01]  /*20f50*/  BSSY B1, `(.L_x_1059) ;  /* 0x000000b000017945 */ /* 0x000fe20003800000 */
[----:B------:R-:W-:-:S11]  /*20f60*/  IMAD.U32 R154, RZ, RZ, UR44 ;  /* 0x0000002cff9a7e24 */ /* 0x000fd6000f8e00ff */
[----:B------:R-:W-:-:S04]  /*20f70*/  @!P2 IADD3 R152, P5, P6, R152, UR42, R2 ;  /* 0x0000002a9898ac10 */ /* 0x000fc8000febe002 */
[----:B------:R-:W-:Y:S01]  /*20f80*/  @!P2 IADD3.X R153, R5, UR41, R3, P5, P6 ;  /* 0x000000290599ac10 */ /* 0x000fe2000afec403 */
[----:B--2---:R-:W-:-:S05]  /*20f90*/  @!P3 IMAD R5, R23, R17, R4 ;  /* 0x000000111705b224 */ /* 0x004fca00078e0204 */
[----:B------:R0:W-:Y:S02]  /*20fa0*/  @!P3 STG.E.U8 desc[UR50][R12.64+0x101], R5 ;  /* 0x000101050c00b986 */ /* 0x0001e4000c101132 */
[----:B0-----:R-:W-:Y:S01]  /*20fb0*/  IMAD.U32 R5, RZ, RZ, UR43 ;  /* 0x0000002bff057e24 */ /* 0x001fe2000f8e00ff */
[----:B------:R-:W-:Y:S06]  /*20fc0*/  @P1 BRA `(.L_x_1060) ;  /* 0x00000000000c1947 */ /* 0x000fec0003800000 */
[----:B------:R-:W2:Y:S02]  /*20fd0*/  LDG.E.U8 R16, desc[UR50][R20.64+0x100] ;  /* 0x0001003214107981 */ /* 0x000ea4000c1e1100 */
[----:B--2---:R-:W-:-:S05]  /*20fe0*/  PRMT R4, R16, 0x8880, RZ ;  /* 0x0000888010047816 */ /* 0x004fca00000000ff */
[----:B------:R-:W-:-:S07]  /*20ff0*/  IMAD R4, R4, R18, RZ ;  /* 0x0000001204047224 */ /* 0x000fce00078e02ff */
.L_x_1060:
[----:B------:R-:W-:Y:S05]  /*21000*/  BSYNC B1 ;  /* 0x0000000000017941 */ /* 0x000fea0003800000 */
.L_x_1059:
[----:B------:R-:W2:Y:S01]  /*21010*/  LDL.LU R23, [R1+0x8] ;  /* 0x0000080001177983 */ /* 0x000ea20000300800 */
[----:B------:R-:W-:Y:S01]  /*21020*/  ISETP.LT.OR P3, PT, R0, 0x109, !P4 ;  /* 0x000001090000780c */ /* 0x000fe20006761670 */
[----:B------:R-:W-:-:S12]  /*21030*/  BSSY B1, `(.L_x_1061) ;  /* 0x0000009000017945 */ /* 0x000fd80003800000 */
[----:B------:R-:W-:-:S04]  /*21040*/  @!P3 IADD3 R154, P5, P6, R154, UR42, R2 ;  /* 0x0000002a9a9abc10 */ /* 0x000fc8000febe002 */
[----:B------:R-:W-:Y:S01]  /*21050*/  @!P3 IADD3.X R155, R5, UR41, R3, P5, P6 ;  /* 0x00000029059bbc10 */ /* 0x000fe2000afec403 */
[----:B--2---:R-:W-:-:S05]  /*21060*/  @!P1 IMAD R5, R23, R17, R4 ;  /* 0x0000001117059224 */ /* 0x004fca00078e0204 */
[----:B------:R0:W-:Y:S01]  /*21070*/  @!P1 STG.E.U8 desc[UR50][R158.64+0x100], R5 ;  /* 0x000100059e009986 */ /* 0x0001e2000c101132 */
[----:B------:R-:W-:Y:S05]  /*21080*/  @P2 BRA `(.L_x_1062) ;  /* 0x00000000000c2947 */ /* 0x000fea0003800000 */
[----:B------:R-:W2:Y:S02]  /*21090*/  LDG.E.U8 R16, desc[UR50][R20.64+0x101] ;  /* 0x0001013214107981 */ /* 0x000ea4000c1e1100 */
[----:B--2---:R-:W-:-:S05]  /*210a0*/  PRMT R4, R16, 0x8880, RZ ;  /* 0x0000888010047816 */ /* 0x004fca00000000ff */
[----:B------:R-:W-:-:S07]  /*210b0*/  IMAD R4, R4, R18, RZ ;  /* 0x0000001204047224 */ /* 0x000fce00078e02ff */
.L_x_1062:
[----:B------:R-:W-:Y:S05]  /*210c0*/  BSYNC B1 ;  /* 0x0000000000017941 */ /* 0x000fea0003800000 */
.L_x_1061:
[----:B0-----:R-:W2:Y:S01]  /*210d0*/  LDL.LU R5, [R1+0xc] ;  /* 0x00000c0001057983 */ /* 0x001ea20000300800 */
        /* <DEDUP_REMOVED lines=9> */
.L_x_1064:
[----:B------:R-:W-:Y:S05]  /*21170*/  BSYNC B1 ;  /* 0x0000000000017941 */ /* 0x000fea0003800000 */
.L_x_1063:
[----:B0-----:R-:W2:Y:S01]  /*21180*/  LDL.LU R5, [R1+0x10] ;  /* 0x0000100001057983 */ /* 0x001ea20000300800 */
        /* <DEDUP_REMOVED lines=10> */
.L_x_1066:
[----:B------:R-:W-:Y:S05]  /*21230*/  BSYNC B1 ;  /* 0x0000000000017941 */ /* 0x000fea0003800000 */
.L_x_1065:
        /* <DEDUP_REMOVED lines=13> */
.L_x_1068:
[----:B------:R-:W-:Y:S05]  /*21310*/  BSYNC B1 ;  /* 0x0000000000017941 */ /* 0x000fea0003800000 */
.L_x_1067:
        /* <DEDUP_REMOVED lines=11> */
.L_x_1070:
[----:B------:R-:W-:Y:S05]  /*213d0*/  BSYNC B1 ;  /* 0x0000000000017941 */ /* 0x000fea0003800000 */
.L_x_1069:
        /* <DEDUP_REMOVED lines=10> */
.L_x_1072:
[----:B------:R-:W-:Y:S05]  /*21480*/  BSYNC B1 ;  /* 0x0000000000017941 */ /* 0x000fea0003800000 */
.L_x_1071:
[----:B------:R-:W2:Y:S01]  /*21490*/  LDL.LU R5, [R1+0x20] ;  /* 0x0000200001057983 */ /* 0x000ea20000300800 */
        /* <DEDUP_REMOVED lines=10> */
.L_x_1074:
[----:B------:R-:W-:Y:S05]  /*21540*/  BSYNC B1 ;  /* 0x0000000000017941 */ /* 0x000fea0003800000 */
.L_x_1073:
        /* <DEDUP_REMOVED lines=13> */
.L_x_1076:
[----:B------:R-:W-:Y:S05]  /*21620*/  BSYNC B1 ;  /* 0x0000000000017941 */ /* 0x000fea0003800000 */
.L_x_1075:
        /* <DEDUP_REMOVED lines=11> */
.L_x_1078:
[----:B------:R-:W-:Y:S05]  /*216e0*/  BSYNC B1 ;  /* 0x0000000000017941 */ /* 0x000fea0003800000 */
.L_x_1077:
        /* <DEDUP_REMOVED lines=10> */
.L_x_1080:
[----:B------:R-:W-:Y:S05]  /*21790*/  BSYNC B1 ;  /* 0x0000000000017941 */ /* 0x000fea0003800000 */
.L_x_1079:
        /* <DEDUP_REMOVED lines=11> */
.L_x_1082:
[----:B------:R-:W-:Y:S05]  /*21850*/  BSYNC B1 ;  /* 0x0000000000017941 */ /* 0x000fea0003800000 */
.L_x_1081:
        /* <DEDUP_REMOVED lines=13> */
.L_x_1084:
[----:B------:R-:W-:Y:S05]  /*21930*/  BSYNC B1 ;  /* 0x0000000000017941 */ /* 0x000fea0003800000 */
.L_x_1083:
        /* <DEDUP_REMOVED lines=11> */
.L_x_1086:
[----:B------:R-:W-:Y:S05]  /*219f0*/  BSYNC B1 ;  /* 0x0000000000017941 */ /* 0x000fea0003800000 */
.L_x_1085:
        /* <DEDUP_REMOVED lines=10> */
.L_x_1088:
[----:B------:R-:W-:Y:S05]  /*21aa0*/  BSYNC B1 ;  /* 0x0000000000017941 */ /* 0x000fea0003800000 */
.L_x_1087:
        /* <DEDUP_REMOVED lines=11> */
.L_x_1090:
[----:B------:R-:W-:Y:S05]  /*21b60*/  BSYNC B1 ;  /* 0x0000000000017941 */ /* 0x000fea0003800000 */
.L_x_1089:
        /* <DEDUP_REMOVED lines=13> */
.L_x_1092:
[----:B------:R-:W-:Y:S05]  /*21c40*/  BSYNC B1 ;  /* 0x0000000000017941 */ /* 0x000fea0003800000 */
.L_x_1091:
        /* <DEDUP_REMOVED lines=11> */
.L_x_1094:
[----:B------:R-:W-:Y:S05]  /*21d00*/  BSYNC B1 ;  /* 0x0000000000017941 */ /* 0x000fea0003800000 */
.L_x_1093:
        /* <DEDUP_REMOVED lines=10> */
.L_x_1096:
[----:B------:R-:W-:Y:S05]  /*21db0*/  BSYNC B1 ;  /* 0x0000000000017941 */ /* 0x000fea0003800000 */
.L_x_1095:
        /* <DEDUP_REMOVED lines=11> */
.L_x_1098:
[----:B------:R-:W-:Y:S05]  /*21e70*/  BSYNC B1 ;  /* 0x0000000000017941 */ /* 0x000fea0003800000 */
.L_x_1097:
        /* <DEDUP_REMOVED lines=13> */
.L_x_1100:
[----:B------:R-:W-:Y:S05]  /*21f50*/  BSYNC B1 ;  /* 0x0000000000017941 */ /* 0x000fea0003800000 */
.L_x_1099:
        /* <DEDUP_REMOVED lines=11> */
.L_x_1102:
[----:B------:R-:W-:Y:S05]  /*22010*/  BSYNC B1 ;  /* 0x0000000000017941 */ /* 0x000fea0003800000 */
.L_x_1101:
        /* <DEDUP_REMOVED lines=10> */
.L_x_1104:
[----:B------:R-:W-:Y:S05]  /*220c0*/  BSYNC B1 ;  /* 0x0000000000017941 */ /* 0x000fea0003800000 */
.L_x_1103:
        /* <DEDUP_REMOVED lines=11> */
.L_x_1106:
[----:B------:R-:W-:Y:S05]  /*22180*/  BSYNC B1 ;  /* 0x0000000000017941 */ /* 0x000fea0003800000 */
.L_x_1105:
        /* <DEDUP_REMOVED lines=13> */
.L_x_1108:
[----:B------:R-:W-:Y:S05]  /*22260*/  BSYNC B1 ;  /* 0x0000000000017941 */ /* 0x000fea0003800000 */
.L_x_1107:
        /* <DEDUP_REMOVED lines=11> */
.L_x_1110:
[----:B------:R-:W-:Y:S05]  /*22320*/  BSYNC B1 ;  /* 0x0000000000017941 */ /* 0x000fea0003800000 */
.L_x_1109:
        /* <DEDUP_REMOVED lines=10> */
.L_x_1112:
[----:B------:R-:W-:Y:S05]  /*223d0*/  BSYNC B1 ;  /* 0x0000000000017941 */ /* 0x000fea0003800000 */
.L_x_1111:
        /* <DEDUP_REMOVED lines=11> */
.L_x_1114:
[----:B------:R-:W-:Y:S05]  /*22490*/  BSYNC B1 ;  /* 0x0000000000017941 */ /* 0x000fea0003800000 */
.L_x_1113:
        /* <DEDUP_REMOVED lines=13> */
.L_x_1116:
[----:B------:R-:W-:Y:S05]  /*22570*/  BSYNC B1 ;  /* 0x0000000000017941 */ /* 0x000fea0003800000 */
.L_x_1115:
        /* <DEDUP_REMOVED lines=11> */
.L_x_1118:
[----:B------:R-:W-:Y:S05]  /*22630*/  BSYNC B1 ;  /* 0x0000000000017941 */ /* 0x000fea0003800000 */
.L_x_1117:
        /* <DEDUP_REMOVED lines=10> */
.L_x_1120:
[----:B------:R-:W-:Y:S05]  /*226e0*/  BSYNC B1 ;  /* 0x0000000000017941 */ /* 0x000fea0003800000 */
.L_x_1119:
        /* <DEDUP_REMOVED lines=11> */
.L_x_1122:
[----:B------:R-:W-:Y:S05]  /*227a0*/  BSYNC B1 ;  /* 0x0000000000017941 */ /* 0x000fea0003800000 */
.L_x_1121:
        /* <DEDUP_REMOVED lines=13> */
.L_x_1124:
[----:B------:R-:W-:Y:S05]  /*22880*/  BSYNC B1 ;  /* 0x0000000000017941 */ /* 0x000fea0003800000 */
.L_x_1123:
        /* <DEDUP_REMOVED lines=11> */
.L_x_1126:
[----:B------:R-:W-:Y:S05]  /*22940*/  BSYNC B1 ;  /* 0x0000000000017941 */ /* 0x000fea0003800000 */
.L_x_1125:
        /* <DEDUP_REMOVED lines=10> */
.L_x_1128:
[----:B------:R-:W-:Y:S05]  /*229f0*/  BSYNC B1 ;  /* 0x0000000000017941 */ /* 0x000fea0003800000 */
.L_x_1127:
        /* <DEDUP_REMOVED lines=11> */
.L_x_1130:
[----:B------:R-:W-:Y:S05]  /*22ab0*/  BSYNC B1 ;  /* 0x0000000000017941 */ /* 0x000fea0003800000 */
.L_x_1129:
        /* <DEDUP_REMOVED lines=13> */
.L_x_1132:
[----:B------:R-:W-:Y:S05]  /*22b90*/  BSYNC B1 ;  /* 0x0000000000017941 */ /* 0x000fea0003800000 */
.L_x_1131:
        /* <DEDUP_REMOVED lines=11> */
.L_x_1134:
[----:B------:R-:W-:Y:S05]  /*22c50*/  BSYNC B1 ;  /* 0x0000000000017941 */ /* 0x000fea0003800000 */
.L_x_1133:
        /* <DEDUP_REMOVED lines=10> */
.L_x_1136:
[----:B------:R-:W-:Y:S05]  /*22d00*/  BSYNC B1 ;  /* 0x0000000000017941 */ /* 0x000fea0003800000 */
.L_x_1135:
        /* <DEDUP_REMOVED lines=11> */
.L_x_1138:
[----:B------:R-:W-:Y:S05]  /*22dc0*/  BSYNC B1 ;  /* 0x0000000000017941 */ /* 0x000fea0003800000 */
.L_x_1137:
        /* <DEDUP_REMOVED lines=13> */
.L_x_1140:
[----:B------:R-:W-:Y:S05]  /*22ea0*/  BSYNC B1 ;  /* 0x0000000000017941 */ /* 0x000fea0003800000 */
.L_x_1139:
        /* <DEDUP_REMOVED lines=11> */
.L_x_1142:
[----:B------:R-:W-:Y:S05]  /*22f60*/  BSYNC B1 ;  /* 0x0000000000017941 */ /* 0x000fea0003800000 */
.L_x_1141:
        /* <DEDUP_REMOVED lines=10> */
.L_x_1144:
[----:B------:R-:W-:Y:S05]  /*23010*/  BSYNC B1 ;  /* 0x0000000000017941 */ /* 0x000fea0003800000 */
.L_x_1143:
        /* <DEDUP_REMOVED lines=11> */
.L_x_1146:
[----:B------:R-:W-:Y:S05]  /*230d0*/  BSYNC B1 ;  /* 0x0000000000017941 */ /* 0x000fea0003800000 */
.L_x_1145:
        /* <DEDUP_REMOVED lines=13> */
.L_x_1148:
[----:B------:R-:W-:Y:S05]  /*231b0*/  BSYNC B1 ;  /* 0x0000000000017941 */ /* 0x000fea0003800000 */
.L_x_1147:
        /* <DEDUP_REMOVED lines=11> */
.L_x_1150:
[----:B------:R-:W-:Y:S05]  /*23270*/  BSYNC B1 ;  /* 0x0000000000017941 */ /* 0x000fea0003800000 */
.L_x_1149:
        /* <DEDUP_REMOVED lines=10> */
.L_x_1152:
[----:B------:R-:W-:Y:S05]  /*23320*/  BSYNC B1 ;  /* 0x0000000000017941 */ /* 0x000fea0003800000 */
.L_x_1151:
[----:B------:R-:W2:Y:S01]  /*23330*/  LDL.LU R5, [R1+0xc0] ;  /* 0x0000c00001057983 */ /* 0x000ea20000300800 */
[----:B------:R-:W-:Y:S01]  /*23340*/  ISETP.LT.OR P3, PT, R0, 0x162, !P3 ;  /* 0x000001620000780c */ /* 0x000fe20005f61670 */
[----:B------:R-:W-:Y:S01]  /*23350*/  BSSY B1, `(.L_x_1153) ;  /* 0x0000009000017945 */ /* 0x000fe20003800000 */
[----:B------:R-:W-:Y:S02]  /*23360*/  IMAD.U32 R155, RZ, RZ, UR44 ;  /* 0x0000002cff9b7e24 */ /* 0x000fe4000f8e00ff */
[----:B--2---:R-:W-:Y:S02]  /*23370*/  @!P1 IMAD R23, R5, R17, R4 ;  /* 0x0000001105179224 */ /* 0x004fe400078e0204 */
[----:B------:R-:W-:-:S03]  /*23380*/  IMAD.U32 R5, RZ, RZ, UR43 ;  /* 0x0000002bff057e24 */ /* 0x000fc6000f8e00ff */
[----:B------:R0:W-:Y:S04]  /*23390*/  @!P1 STG.E.U8 desc[UR50][R12.64+0x160], R23 ;  /* 0x000160170c009986 */ /* 0x0001e8000c101132 */
[----:B------:R-:W-:Y:S05]  /*233a0*/  @P3 BRA `(.L_x_1154) ;  /* 0x00000000000c3947 */ /* 0x000fea0003800000 */
[----:B------:R-:W0:Y:S02]  /*233b0*/  LDG.E.U8 R16, desc[UR50][R10.64+0x161] ;  /* 0x000161320a107981 */ /* 0x000e24000c1e1100 */
[----:B0-----:R-:W-:-:S05]  /*233c0*/  PRMT R23, R16, 0x8880, RZ ;  /* 0x0000888010177816 */ /* 0x001fca00000000ff */
[----:B------:R-:W-:-:S07]  /*233d0*/  IMAD R4, R23, R18, RZ ;  /* 0x0000001217047224 */ /* 0x000fce00078e02ff */
.L_x_1154:
[----:B------:R-:W-:Y:S05]  /*233e0*/  BSYNC B1 ;  /* 0x0000000000017941 */ /* 0x000fea0003800000 */
.L_x_1153:
[----:B0-----:R-:W2:Y:S01]  /*233f0*/  LDL.LU R23, [R1+0xc4] ;  /* 0x0000c40001177983 */ /* 0x001ea20000300800 */
[----:B------:R-:W-:Y:S01]  /*23400*/  ISETP.LT.OR P1, PT, R0, 0x162, !P4 ;  /* 0x000001620000780c */ /* 0x000fe20006721670 */
[----:B------:R-:W-:Y:S01]  /*23410*/  BSSY B1, `(.L_x_1155) ;  /* 0x000000b000017945 */ /* 0x000fe20003800000 */
[----:B------:R-:W-:-:S11]  /*23420*/  IMAD.U32 R153, RZ, RZ, UR44 ;  /* 0x0000002cff997e24 */ /* 0x000fd6000f8e00ff */
[----:B------:R-:W-:-:S04]  /*23430*/  @!P1 IADD3 R154, P5, P6, R155, UR42, R2 ;  /* 0x0000002a9b9a9c10 */ /* 0x000fc8000febe002 */
[----:B------:R-:W-:Y:S01]  /*23440*/  @!P1 IADD3.X R155, R5, UR41, R3, P5, P6 ;  /* 0x00000029059b9c10 */ /* 0x000fe2000afec403 */
[----:B------:R-:W-:Y:S02]  /*23450*/  IMAD.U32 R5, RZ, RZ, UR43 ;  /* 0x0000002bff057e24 */ /* 0x000fe4000f8e00ff */
[----:B--2---:R-:W-:-:S05]  /*23460*/  @!P3 IMAD R23, R23, R17, R4 ;  /* 0x000000111717b224 */ /* 0x004fca00078e0204 */
[----:B------:R0:W-:Y:S01]  /*23470*/  @!P3 STG.E.U8 desc[UR50][R12.64+0x161], R23 ;  /* 0x000161170c00b986 */ /* 0x0001e2000c101132 */
[----:B------:R-:W-:Y:S05]  /*23480*/  @P2 BRA `(.L_x_1156) ;  /* 0x00000000000c2947 */ /* 0x000fea0003800000 */
[----:B------:R-:W0:Y:S02]  /*23490*/  LDG.E.U8 R16, desc[UR50][R20.64+0x160] ;  /* 0x0001603214107981 */ /* 0x000e24000c1e1100 */
[----:B0-----:R-:W-:-:S05]  /*234a0*/  PRMT R23, R16, 0x8880, RZ ;  /* 0x0000888010177816 */ /* 0x001fca00000000ff */
[----:B------:R-:W-:-:S07]  /*234b0*/  IMAD R4, R23, R18, RZ ;  /* 0x0000001217047224 */ /* 0x000fce00078e02ff */
.L_x_1156:
[----:B------:R-:W-:Y:S05]  /*234c0*/  BSYNC B1 ;  /* 0x0000000000017941 */ /* 0x000fea0003800000 */
.L_x_1155:
[----:B0-----:R-:W2:Y:S01]  /*234d0*/  LDL.LU R23, [R1+0xc8] ;  /* 0x0000c80001177983 */ /* 0x001ea20000300800 */
[----:B------:R-:W-:Y:S01]  /*234e0*/  ISETP.LT.OR P3, PT, R0, 0x169, !P4 ;  /* 0x000001690000780c */ /* 0x000fe20006761670 */
[----:B------:R-:W-:-:S12]  /*234f0*/  BSSY B1, `(.L_x_1157) ;  /* 0x0000009000017945 */ /* 0x000fd80003800000 */
[----:B------:R-:W-:-:S04]  /*23500*/  @!P3 IADD3 R152, P5, P6, R153, UR42, R2 ;  /* 0x0000002a9998bc10 */ /* 0x000fc8000febe002 */
[----:B------:R-:W-:Y:S01]  /*23510*/  @!P3 IADD3.X R153, R5, UR41, R3, P5, P6 ;  /* 0x000000290599bc10 */ /* 0x000fe2000afec403 */
[----:B--2---:R-:W-:-:S05]  /*23520*/  @!P2 IMAD R5, R23, R17, R4 ;  /* 0x000000111705a224 */ /* 0x004fca00078e0204 */
[----:B------:R0:W-:Y:S01]  /*23530*/  @!P2 STG.E.U8 desc[UR50][R156.64+0x160], R5 ;  /* 0x000160059c00a986 */ /* 0x0001e2000c101132 */
[----:B------:R-:W-:Y:S05]  /*23540*/  @P1 BRA `(.L_x_1158) ;  /* 0x00000000000c1947 */ /* 0x000fea0003800000 */
[----:B------:R-:W0:Y:S02]  /*23550*/  LDG.E.U8 R16, desc[UR50][R20.64+0x161] ;  /* 0x0001613214107981 */ /* 0x000e24000c1e1100 */
[----:B0-----:R-:W-:-:S05]  /*23560*/  PRMT R5, R16, 0x8880, RZ ;  /* 0x0000888010057816 */ /* 0x001fca00000000ff */
[----:B------:R-:W-:-:S07]  /*23570*/  IMAD R4, R5, R18, RZ ;  /* 0x0000001205047224 */ /* 0x000fce00078e02ff */
.L_x_1158:
[----:B------:R-:W-:Y:S05]  /*23580*/  BSYNC B1 ;  /* 0x0000000000017941 */ /* 0x000fea0003800000 */
.L_x_1157:
        /* <DEDUP_REMOVED lines=10> */
.L_x_1160:
[----:B------:R-:W-:Y:S05]  /*23630*/  BSYNC B1 ;  /* 0x0000000000017941 */ /* 0x000fea0003800000 */
.L_x_1159:
[----:B------:R-:W2:Y:S01]  /*23640*/  LDL.LU R5, [R1+0xd0] ;  /* 0x0000d00001057983 */ /* 0x000ea20000300800 */
[----:B------:R-:W-:Y:S01]  /*23650*/  ISETP.LT.OR P2, PT, R0, 0x16a, !P2 ;  /* 0x0000016a0000780c */ /* 0x000fe20005741670 */
[----:B------:R-:W-:Y:S01]  /*23660*/  BSSY B1, `(.L_x_1161) ;  /* 0x0000009000017945 */ /* 0x000fe20003800000 */
[----:B------:R-:W-:Y:S02]  /*23670*/  IMAD.U32 R155, RZ, RZ, UR44 ;  /* 0x0000002cff9b7e24 */ /* 0x000fe4000f8e00ff */
[----:B------:R-:W-:Y:S02]  /*23680*/  IMAD.U32 R23, RZ, RZ, UR43 ;  /* 0x0000002bff177e24 */ /* 0x000fe4000f8e00ff */
[----:B--2---:R-:W-:-:S05]  /*23690*/  @!P1 IMAD R5, R5, R17, R4 ;  /* 0x0000001105059224 */ /* 0x004fca00078e0204 */
[----:B------:R0:W-:Y:S02]  /*236a0*/  @!P1 STG.E.U8 desc[UR50][R12.64+0x168], R5 ;  /* 0x000168050c009986 */ /* 0x0001e4000c101132 */
[----:B------:R-:W-:Y:S05]  /*236b0*/  @P2 BRA `(.L_x_1162) ;  /* 0x00000000000c2947 */ /* 0x000fea0003800000 */
[----:B------:R-:W0:Y:S02]  /*236c0*/  LDG.E.U8 R16, desc[UR50][R10.64+0x169] ;  /* 0x000169320a107981 */ /* 0x000e24000c1e1100 */
[----:B0-----:R-:W-:-:S05]  /*236d0*/  PRMT R5, R16, 0x8880, RZ ;  /* 0x0000888010057816 */ /* 0x001fca00000000ff */
[----:B------:R-:W-:-:S07]  /*236e0*/  IMAD R4, R5, R18, RZ ;  /* 0x0000001205047224 */ /* 0x000fce00078e02ff */
.L_x_1162:
[----:B------:R-:W-:Y:S05]  /*236f0*/  BSYNC B1 ;  /* 0x0000000000017941 */ /* 0x000fea0003800000 */
.L_x_1161:
        /* <DEDUP_REMOVED lines=13> */
.L_x_1164:
[----:B------:R-:W-:Y:S05]  /*237d0*/  BSYNC B1 ;  /* 0x0000000000017941 */ /* 0x000fea0003800000 */
.L_x_1163:
        /* <DEDUP_REMOVED lines=11> */
.L_x_1166:
[----:B------:R-:W-:Y:S05]  /*23890*/  BSYNC B1 ;  /* 0x0000000000017941 */ /* 0x000fea0003800000 */
.L_x_1165:
        /* <DEDUP_REMOVED lines=10> */
.L_x_1168:
[----:B------:R-:W-:Y:S05]  /*23940*/  BSYNC B1 ;  /* 0x0000000000017941 */ /* 0x000fea0003800000 */
.L_x_1167:
        /* <DEDUP_REMOVED lines=11> */
.L_x_1170:
[----:B------:R-:W-:Y:S05]  /*23a00*/  BSYNC B1 ;  /* 0x0000000000017941 */ /* 0x000fea0003800000 */
.L_x_1169:
        /* <DEDUP_REMOVED lines=13> */
.L_x_1172:
[----:B------:R-:W-:Y:S05]  /*23ae0*/  BSYNC B1 ;  /* 0x0000000000017941 */ /* 0x000fea0003800000 */
.L_x_1171:
        /* <DEDUP_REMOVED lines=11> */
.L_x_1174:
[----:B------:R-:W-:Y:S05]  /*23ba0*/  BSYNC B1 ;  /* 0x0000000000017941 */ /* 0x000fea0003800000 */
.L_x_1173:
        /* <DEDUP_REMOVED lines=10> */
.L_x_1176:
[----:B------:R-:W-:Y:S05]  /*23c50*/  BSYNC B1 ;  /* 0x0000000000017941 */ /* 0x000fea0003800000 */
.L_x_1175:
        /* <DEDUP_REMOVED lines=11> */
.L_x_1178:
[----:B------:R-:W-:Y:S05]  /*23d10*/  BSYNC B1 ;  /* 0x0000000000017941 */ /* 0x000fea0003800000 */
.L_x_1177:
        /* <DEDUP_REMOVED lines=13> */
.L_x_1180:
[----:B------:R-:W-:Y:S05]  /*23df0*/  BSYNC B1 ;  /* 0x0000000000017941 */ /* 0x000fea0003800000 */
.L_x_1179:
        /* <DEDUP_REMOVED lines=11> */
.L_x_1182:
[----:B------:R-:W-:Y:S05]  /*23eb0*/  BSYNC B1 ;  /* 0x0000000000017941 */ /* 0x000fea0003800000 */
.L_x_1181:
        /* <DEDUP_REMOVED lines=10> */
.L_x_1184:
[----:B------:R-:W-:Y:S05]  /*23f60*/  BSYNC B1 ;  /* 0x0000000000017941 */ /* 0x000fea0003800000 */
.L_x_1183:
        /* <DEDUP_REMOVED lines=11> */
.L_x_1186:
[----:B------:R-:W-:Y:S05]  /*24020*/  BSYNC B1 ;  /* 0x0000000000017941 */ /* 0x000fea0003800000 */
.L_x_1185:
        /* <DEDUP_REMOVED lines=13> */
.L_x_1188:
[----:B------:R-:W-:Y:S05]  /*24100*/  BSYNC B1 ;  /* 0x0000000000017941 */ /* 0x000fea0003800000 */
.L_x_1187:
        /* <DEDUP_REMOVED lines=11> */
.L_x_1190:
[----:B------:R-:W-:Y:S05]  /*241c0*/  BSYNC B1 ;  /* 0x0000000000017941 */ /* 0x000fea0003800000 */
.L_x_1189:
        /* <DEDUP_REMOVED lines=10> */
.L_x_1192:
[----:B------:R-:W-:Y:S05]  /*24270*/  BSYNC B1 ;  /* 0x0000000000017941 */ /* 0x000fea0003800000 */
.L_x_1191:
        /* <DEDUP_REMOVED lines=11> */
.L_x_1194:
[----:B------:R-:W-:Y:S05]  /*24330*/  BSYNC B1 ;  /* 0x0000000000017941 */ /* 0x000fea0003800000 */
.L_x_1193:
        /* <DEDUP_REMOVED lines=13> */
.L_x_1196:
[----:B------:R-:W-:Y:S05]  /*24410*/  BSYNC B1 ;  /* 0x0000000000017941 */ /* 0x000fea0003800000 */
.L_x_1195:
        /* <DEDUP_REMOVED lines=11> */
.L_x_1198:
[----:B------:R-:W-:Y:S05]  /*244d0*/  BSYNC B1 ;  /* 0x0000000000017941 */ /* 0x000fea0003800000 */
.L_x_1197:
        /* <DEDUP_REMOVED lines=10> */
.L_x_1200:
[----:B------:R-:W-:Y:S05]  /*24580*/  BSYNC B1 ;  /* 0x0000000000017941 */ /* 0x000fea0003800000 */
.L_x_1199:
        /* <DEDUP_REMOVED lines=11> */
.L_x_1202:
[----:B------:R-:W-:Y:S05]  /*24640*/  BSYNC B1 ;  /* 0x0000000000017941 */ /* 0x000fea0003800000 */
.L_x_1201:
        /* <DEDUP_REMOVED lines=13> */
.L_x_1204:
[----:B------:R-:W-:Y:S05]  /*24720*/  BSYNC B1 ;  /* 0x0000000000017941 */ /* 0x000fea0003800000 */
.L_x_1203:
        /* <DEDUP_REMOVED lines=11> */
.L_x_1206:
[----:B------:R-:W-:Y:S05]  /*247e0*/  BSYNC B1 ;  /* 0x0000000000017941 */ /* 0x000fea0003800000 */
.L_x_1205:
        /* <DEDUP_REMOVED lines=10> */
.L_x_1208:
[----:B------:R-:W-:Y:S05]  /*24890*/  BSYNC B1 ;  /* 0x0000000000017941 */ /* 0x000fea0003800000 */
.L_x_1207:
        /* <DEDUP_REMOVED lines=11> */
.L_x_1210:
[----:B------:R-:W-:Y:S05]  /*24950*/  BSYNC B1 ;  /* 0x0000000000017941 */ /* 0x000fea0003800000 */
.L_x_1209:
        /* <DEDUP_REMOVED lines=13> */
.L_x_1212:
[----:B------:R-:W-:Y:S05]  /*24a30*/  BSYNC B1 ;  /* 0x0000000000017941 */ /* 0x000fea0003800000 */
.L_x_1211:
        /* <DEDUP_REMOVED lines=11> */
.L_x_1214:
[----:B------:R-:W-:Y:S05]  /*24af0*/  BSYNC B1 ;  /* 0x0000000000017941 */ /* 0x000fea0003800000 */
.L_x_1213:
        /* <DEDUP_REMOVED lines=10> */
.L_x_1216:
[----:B------:R-:W-:Y:S05]  /*24ba0*/  BSYNC B1 ;  /* 0x0000000000017941 */ /* 0x000fea0003800000 */
.L_x_1215:
        /* <DEDUP_REMOVED lines=11> */
.L_x_1218:
[----:B------:R-:W-:Y:S05]  /*24c60*/  BSYNC B1 ;  /* 0x0000000000017941 */ /* 0x000fea0003800000 */
.L_x_1217:
        /* <DEDUP_REMOVED lines=13> */
.L_x_1220:
[----:B------:R-:W-:Y:S05]  /*24d40*/  BSYNC B1 ;  /* 0x0000000000017941 */ /* 0x000fea0003800000 */
.L_x_1219:
        /* <DEDUP_REMOVED lines=11> */
.L_x_1222:
[----:B------:R-:W-:Y:S05]  /*24e00*/  BSYNC B1 ;  /* 0x0000000000017941 */ /* 0x000fea0003800000 */
.L_x_1221:
        /* <DEDUP_REMOVED lines=10> */
.L_x_1224:
[----:B------:R-:W-:Y:S05]  /*24eb0*/  BSYNC B1 ;  /* 0x0000000000017941 */ /* 0x000fea0003800000 */
.L_x_1223:
        /* <DEDUP_REMOVED lines=11> */
.L_x_1226:
[----:B------:R-:W-:Y:S05]  /*24f70*/  BSYNC B1 ;  /* 0x0000000000017941 */ /* 0x000fea0003800000 */
.L_x_1225:
        /* <DEDUP_REMOVED lines=13> */
.L_x_1228:
[----:B------:R-:W-:Y:S05]  /*25050*/  BSYNC B1 ;  /* 0x0000000000017941 */ /* 0x000fea0003800000 */
.L_x_1227:
        /* <DEDUP_REMOVED lines=11> */
.L_x_1230:
[----:B------:R-:W-:Y:S05]  /*25110*/  BSYNC B1 ;  /* 0x0000000000017941 */ /* 0x000fea0003800000 */
.L_x_1229:
        /* <DEDUP_REMOVED lines=10> */
.L_x_1232:
[----:B------:R-:W-:Y:S05]  /*251c0*/  BSYNC B1 ;  /* 0x0000000000017941 */ /* 0x000fea0003800000 */
.L_x_1231:
        /* <DEDUP_REMOVED lines=11> */
.L_x_1234:
[----:B------:R-:W-:Y:S05]  /*25280*/  BSYNC B1 ;  /* 0x0000000000017941 */ /* 0x000fea0003800000 */
.L_x_1233:
        /* <DEDUP_REMOVED lines=13> */
.L_x_1236:
[----:B------:R-:W-:Y:S05]  /*25360*/  BSYNC B1 ;  /* 0x0000000000017941 */ /* 0x000fea0003800000 */
.L_x_1235:
        /* <DEDUP_REMOVED lines=11> */
.L_x_1238:
[----:B------:R-:W-:Y:S05]  /*25420*/  BSYNC B1 ;  /* 0x0000000000017941 */ /* 0x000fea0003800000 */
.L_x_1237:
        /* <DEDUP_REMOVED lines=10> */
.L_x_1240:
[----:B------:R-:W-:Y:S05]  /*254d0*/  BSYNC B1 ;  /* 0x0000000000017941 */ /* 0x000fea0003800000 */
.L_x_1239:
        /* <DEDUP_REMOVED lines=11> */
.L_x_1242:
[----:B------:R-:W-:Y:S05]  /*25590*/  BSYNC B1 ;  /* 0x0000000000017941 */ /* 0x000fea0003800000 */
.L_x_1241:
        /* <DEDUP_REMOVED lines=13> */
.L_x_1244:
[----:B------:R-:W-:Y:S05]  /*25670*/  BSYNC B1 ;  /* 0x0000000000017941 */ /* 0x000fea0003800000 */
.L_x_1243:
        /* <DEDUP_REMOVED lines=11> */
.L_x_1246:
[----:B------:R-:W-:Y:S05]  /*25730*/  BSYNC B1 ;  /* 0x0000000000017941 */ /* 0x000fea0003800000 */
.L_x_1245:
        /* <DEDUP_REMOVED lines=10> */
.L_x_1248:
[----:B------:R-:W-:Y:S05]  /*257e0*/  BSYNC B1 ;  /* 0x0000000000017941 */ /* 0x000fea0003800000 */
.L_x_1247:
        /* <DEDUP_REMOVED lines=11> */
.L_x_1250:
[----:B------:R-:W-:Y:S05]  /*258a0*/  BSYNC B1 ;  /* 0x0000000000017941 */ /* 0x000fea0003800000 */
.L_x_1249:
        /* <DEDUP_REMOVED lines=13> */
.L_x_1252:
[----:B------:R-:W-:Y:S05]  /*25980*/  BSYNC B1 ;  /* 0x0000000000017941 */ /* 0x000fea0003800000 */
.L_x_1251:
        /* <DEDUP_REMOVED lines=11> */
.L_x_1254:
[----:B------:R-:W-:Y:S05]  /*25a40*/  BSYNC B1 ;  /* 0x0000000000017941 */ /* 0x000fea0003800000 */
.L_x_1253:
        /* <DEDUP_REMOVED lines=10> */
.L_x_1256:
[----:B------:R-:W-:Y:S05]  /*25af0*/  BSYNC B1 ;  /* 0x0000000000017941 */ /* 0x000fea0003800000 */
.L_x_1255:
        /* <DEDUP_REMOVED lines=11> */
.L_x_1258:
[----:B------:R-:W-:Y:S05]  /*25bb0*/  BSYNC B1 ;  /* 0x0000000000017941 */ /* 0x000fea0003800000 */
.L_x_1257:
        /* <DEDUP_REMOVED lines=13> */
.L_x_1260:
[----:B------:R-:W-:Y:S05]  /*25c90*/  BSYNC B1 ;  /* 0x0000000000017941 */ /* 0x000fea0003800000 */
.L_x_1259:
        /* <DEDUP_REMOVED lines=11> */
.L_x_1262:
[----:B------:R-:W-:Y:S05]  /*25d50*/  BSYNC B1 ;  /* 0x0000000000017941 */ /* 0x000fea0003800000 */
.L_x_1261:
        /* <DEDUP_REMOVED lines=10> */
.L_x_1264:
[----:B------:R-:W-:Y:S05]  /*25e00*/  BSYNC B1 ;  /* 0x0000000000017941 */ /* 0x000fea0003800000 */
.L_x_1263:
        /* <DEDUP_REMOVED lines=11> */
.L_x_1266:
[----:B------:R-:W-:Y:S05]  /*25ec0*/  BSYNC B1 ;  /* 0x0000000000017941 */ /* 0x000fea0003800000 */
.L_x_1265:
        /* <DEDUP_REMOVED lines=13> */
.L_x_1268:
[----:B------:R-:W-:Y:S05]  /*25fa0*/  BSYNC B1 ;  /* 0x0000000000017941 */ /* 0x000fea0003800000 */
.L_x_1267:
        /* <DEDUP_REMOVED lines=11> */
.L_x_1270:
[----:B------:R-:W-:Y:S05]  /*26060*/  BSYNC B1 ;  /* 0x0000000000017941 */ /* 0x000fea0003800000 */
.L_x_1269:
        /* <DEDUP_REMOVED lines=10> */
.L_x_1272:
[----:B------:R-:W-:Y:S05]  /*26110*/  BSYNC B1 ;  /* 0x0000000000017941 */ /* 0x000fea0003800000 */
.L_x_1271:
        /* <DEDUP_REMOVED lines=11> */
.L_x_1274:
[----:B------:R-:W-:Y:S05]  /*261d0*/  BSYNC B1 ;  /* 0x0000000000017941 */ /* 0x000fea0003800000 */
.L_x_1273:
        /* <DEDUP_REMOVED lines=13> */
.L_x_1276:
[----:B------:R-:W-:Y:S05]  /*262b0*/  BSYNC B1 ;  /* 0x0000000000017941 */ /* 0x000fea0003800000 */
.L_x_1275:
        /* <DEDUP_REMOVED lines=11> */
.L_x_1278:
[----:B------:R-:W-:Y:S05]  /*26370*/  BSYNC B1 ;  /* 0x0000000000017941 */ /* 0x000fea0003800000 */
.L_x_1277:
        /* <DEDUP_REMOVED lines=10> */
.L_x_1280:
[----:B------:R-:W-:Y:S05]  /*26420*/  BSYNC B1 ;  /* 0x0000000000017941 */ /* 0x000fea0003800000 */
.L_x_1279:
        /* <DEDUP_REMOVED lines=11> */
.L_x_1282:
[----:B------:R-:W-:Y:S05]  /*264e0*/  BSYNC B1 ;  /* 0x0000000000017941 */ /* 0x000fea0003800000 */
.L_x_1281:
        /* <DEDUP_REMOVED lines=13> */
.L_x_1284:
[----:B------:R-:W-:Y:S05]  /*265c0*/  BSYNC B1 ;  /* 0x0000000000017941 */ /* 0x000fea0003800000 */
.L_x_1283:
        /* <DEDUP_REMOVED lines=11> */
.L_x_1286:
[----:B------:R-:W-:Y:S05]  /*26680*/  BSYNC B1 ;  /* 0x0000000000017941 */ /* 0x000fea0003800000 */
.L_x_1285:
        /* <DEDUP_REMOVED lines=10> */
.L_x_1288:
[----:B------:R-:W-:Y:S05]  /*26730*/  BSYNC B1 ;  /* 0x0000000000017941 */ /* 0x000fea0003800000 */
.L_x_1287:
        /* <DEDUP_REMOVED lines=11> */
.L_x_1290:
[----:B------:R-:W-:Y:S05]  /*267f0*/  BSYNC B1 ;  /* 0x0000000000017941 */ /* 0x000fea0003800000 */
.L_x_1289:
        /* <DEDUP_REMOVED lines=13> */
.L_x_1292:
[----:B------:R-:W-:Y:S05]  /*268d0*/  BSYNC B1 ;  /* 0x0000000000017941 */ /* 0x000fea0003800000 */
.L_x_1291:
        /* <DEDUP_REMOVED lines=11> */
.L_x_1294:
[----:B------:R-:W-:Y:S05]  /*26990*/  BSYNC B1 ;  /* 0x0000000000017941 */ /* 0x000fea0003800000 */
.L_x_1293:
        /* <DEDUP_REMOVED lines=10> */
.L_x_1296:
[----:B------:R-:W-:Y:S05]  /*26a40*/  BSYNC B1 ;  /* 0x0000000000017941 */ /* 0x000fea0003800000 */
.L_x_1295:
[----:B------:R-:W2:Y:S01]  /*26a50*/  LDL.LU R5, [R1+0x1e0] ;  /* 0x0001e00001057983 */ /* 0x000ea20000300800 */
[----:B------:R-:W-:Y:S01]  /*26a60*/  BSSY B1, `(.L_x_1297) ;  /* 0x000000a000017945 */ /* 0x000fe20003800000 */
[----:B------:R-:W-:Y:S02]  /*26a70*/  IMAD.U32 R153, RZ, RZ, UR44 ;  /* 0x0000002cff997e24 */ /* 0x000fe4000f8e00ff */
[----:B------:R-:W-:Y:S02]  /*26a80*/  IMAD.U32 R23, RZ, RZ, UR43 ;  /* 0x0000002bff177e24 */ /* 0x000fe4000f8e00ff */
[----:B--2---:R-:W-:-:S05]  /*26a90*/  @!P1 IMAD R5, R5, R17, R4 ;  /* 0x0000001105059224 */ /* 0x004fca00078e0204 */
[----:B------:R0:W-:Y:S01]  /*26aa0*/  @!P1 STG.E.U8 desc[UR50][R12.64+0x1f0], R5 ;  /* 0x0001f0050c009986 */ /* 0x0001e2000c101132 */
[----:B------:R-:W-:-:S13]  /*26ab0*/  ISETP.LT.OR P1, PT, R0, 0x1f2, !P3 ;  /* 0x000001f20000780c */ /* 0x000fda0005f21670 */
[----:B0-----:R-:W-:Y:S05]  /*26ac0*/  @P1 BRA `(.L_x_1298) ;  /* 0x00000000000c1947 */ /* 0x001fea0003800000 */
[----:B------:R-:W2:Y:S02]  /*26ad0*/  LDG.E.U8 R16, desc[UR50][R10.64+0x1f1] ;  /* 0x0001f1320a107981 */ /* 0x000ea4000c1e1100 */
[----:B--2---:R-:W-:-:S05]  /*26ae0*/  PRMT R5, R16, 0x8880, RZ ;  /* 0x0000888010057816 */ /* 0x004fca00000000ff */
[----:B------:R-:W-:-:S07]  /*26af0*/  IMAD R4, R5, R18, RZ ;  /* 0x0000001205047224 */ /* 0x000fce00078e02ff */
.L_x_1298:
[----:B------:R-:W-:Y:S05]  /*26b00*/  BSYNC B1 ;  /* 0x0000000000017941 */ /* 0x000fea0003800000 */
.L_x_1297:
[----:B------:R-:W2:Y:S01]  /*26b10*/  LDL.LU R5, [R1+0x1e4] ;  /* 0x0001e40001057983 */ /* 0x000ea20000300800 */
        /* <DEDUP_REMOVED lines=12> */
.L_x_1300:
[----:B------:R-:W-:Y:S05]  /*26be0*/  BSYNC B1 ;  /* 0x0000000000017941 */ /* 0x000fea0003800000 */
.L_x_1299:
[----:B------:R-:W2:Y:S01]  /*26bf0*/  LDL.LU R154, [R1+0x1e8] ;  /* 0x0001e800019a7983 */ /* 0x000ea20000300800 */
[C---:B------:R-:W-:Y:S01]  /*26c00*/  ISETP.LT.OR P1, PT, R0.reuse, 0x1f9, !P4 ;  /* 0x000001f90000780c */ /* 0x040fe20006721670 */
[----:B------:R-:W-:Y:S01]  /*26c10*/  IMAD.U32 R161, RZ, RZ, UR44 ;  /* 0x0000002cffa17e24 */ /* 0x000fe2000f8e00ff */
[----:B------:R-:W-:Y:S01]  /*26c20*/  ISETP.LT.OR P4, PT, R0, 0x1fa, !P4 ;  /* 0x000001fa0000780c */ /* 0x000fe20006781670 */
[----:B0-----:R-:W-:Y:S01]  /*26c30*/  IMAD.U32 R5, RZ, RZ, UR43 ;  /* 0x0000002bff057e24 */ /* 0x001fe2000f8e00ff */
[----:B------:R-:W-:Y:S09]  /*26c40*/  BSSY B1, `(.L_x_1301) ;  /* 0x000000b000017945 */ /* 0x000ff20003800000 */
[----:B------:R-:W-:-:S04]  /*26c50*/  @!P1 IADD3 R158, P5, P6, R159, UR42, R2 ;  /* 0x0000002a9f9e9c10 */ /* 0x000fc8000febe002 */
[----:B------:R-:W-:Y:S02]  /*26c60*/  @!P1 IADD3.X R159, R23, UR41, R3, P5, P6 ;  /* 0x00000029179f9c10 */ /* 0x000fe4000afec403 */
        /* <DEDUP_REMOVED lines=8> */
.L_x_1302:
[----:B------:R-:W-:Y:S05]  /*26cf0*/  BSYNC B1 ;  /* 0x0000000000017941 */ /* 0x000fea0003800000 */
.L_x_1301:
[----:B0-----:R-:W2:Y:S01]  /*26d00*/  LDL.LU R5, [R1+0x1ec] ;  /* 0x0001ec0001057983 */ /* 0x001ea20000300800 */
[----:B------:R-:W-:Y:S01]  /*26d10*/  LOP3.LUT P2, RZ, R22, 0x4, RZ, 0xc0, !PT ;  /* 0x0000000416ff7812 */ /* 0x000fe2000784c0ff */
        /* <DEDUP_REMOVED lines=10> */
.L_x_1304:
[----:B------:R-:W-:Y:S05]  /*26dc0*/  BSYNC B1 ;  /* 0x0000000000017941 */ /* 0x000fea0003800000 */
.L_x_1303:
[----:B------:R-:W2:Y:S01]  /*26dd0*/  LDL.LU R5, [R1+0x1f0] ;  /* 0x0001f00001057983 */ /* 0x000ea20000300800 */
[----:B------:R-:W-:Y:S01]  /*26de0*/  ISETP.LT.OR P2, PT, R0, 0x101, !P0 ;  /* 0x000001010000780c */ /* 0x000fe20004741670 */
[----:B------:R-:W-:-:S12]  /*26df0*/  BSSY B1, `(.L_x_1305) ;  /* 0x000000b000017945 */ /* 0x000fd80003800000 */
[----:B------:R-:W-:-:S04]  /*26e00*/  @!P2 IADD3 R152, P5, P6, R23, UR46, R2 ;  /* 0x0000002e1798ac10 */ /* 0x000fc8000febe002 */
[----:B------:R-:W-:Y:S02]  /*26e10*/  @!P2 IADD3.X R153, R155, UR45, R3, P5, P6 ;  /* 0x0000002d9b99ac10 */ /* 0x000fe4000afec403 */
[----:B------:R-:W-:-:S04]  /*26e20*/  LOP3.LUT P6, RZ, R22, 0x4, RZ, 0xc0, !PT ;  /* 0x0000000416ff7812 */ /* 0x000fc800078cc0ff */
[----:B------:R-:W-:Y:S01]  /*26e30*/  ISETP.LT.OR P5, PT, R0, 0x1fa, !P6 ;  /* 0x000001fa0000780c */ /* 0x000fe200077a1670 */
[----:B--2---:R-:W-:-:S05]  /*26e40*/  @!P3 IMAD R5, R5, R17, R4 ;  /* 0x000000110505b224 */ /* 0x004fca00078e0204 */
[----:B------:R0:W-:Y:S07]  /*26e50*/  @!P3 STG.E.U8 desc[UR50][R12.64+0x1f8], R5 ;  /* 0x0001f8050c00b986 */ /* 0x0001ee000c101132 */
[----:B------:R-:W-:Y:S05]  /*26e60*/  @P5 BRA `(.L_x_1306) ;  /* 0x00000000000c5947 */ /* 0x000fea0003800000 */
[----:B------:R-:W0:Y:S02]  /*26e70*/  LDG.E.U8 R16, desc[UR50][R10.64+0x1f9] ;  /* 0x0001f9320a107981 */ /* 0x000e24000c1e1100 */
[----:B0-----:R-:W-:-:S05]  /*26e80*/  PRMT R5, R16, 0x8880, RZ ;  /* 0x0000888010057816 */ /* 0x001fca00000000ff */
[----:B------:R-:W-:-:S07]  /*26e90*/  IMAD R4, R5, R18, RZ ;  /* 0x0000001205047224 */ /* 0x000fce00078e02ff */
.L_x_1306:
[----:B------:R-:W-:Y:S05]  /*26ea0*/  BSYNC B1 ;  /* 0x0000000000017941 */ /* 0x000fea0003800000 */
.L_x_1305:
[----:B------:R-:W2:Y:S01]  /*26eb0*/  LDL.LU R11, [R1+0x1f4] ;  /* 0x0001f400010b7983 */ /* 0x000ea20000300800 */
[----:B------:R-:W-:Y:S01]  /*26ec0*/  ISETP.LT.OR P3, PT, R0, 0x102, !P0 ;  /* 0x000001020000780c */ /* 0x000fe20004761670 */
[----:B------:R-:W-:Y:S01]  /*26ed0*/  IMAD.U32 R155, RZ, RZ, UR44 ;  /* 0x0000002cff9b7e24 */ /* 0x000fe2000f8e00ff */
[----:B------:R-:W-:Y:S01]  /*26ee0*/  P2R R10, PR, RZ, 0x4 ;  /* 0x00000004ff0a7803 */ /* 0x000fe20000000000 */
[----:B0-----:R-:W-:Y:S01]  /*26ef0*/  IMAD.U32 R5, RZ, RZ, UR43 ;  /* 0x0000002bff057e24 */ /* 0x001fe2000f8e00ff */
[----:B------:R-:W-:Y:S01]  /*26f00*/  BSSY B1, `(.L_x_1307) ;  /* 0x000000c000017945 */ /* 0x000fe20003800000 */
[----:B------:R-:W-:-:S08]  /*26f10*/  IMAD.U32 R23, RZ, RZ, UR43 ;  /* 0x0000002bff177e24 */ /* 0x000fd0000f8e00ff */
[----:B------:R-:W-:-:S04]  /*26f20*/  @!P3 IADD3 R154, P2, P6, R155, UR46, R2 ;  /* 0x0000002e9b9abc10 */ /* 0x000fc8000fe5e002 */
[----:B------:R-:W-:Y:S02]  /*26f30*/  @!P3 IADD3.X R155, R5, UR45, R3, P2, P6 ;  /* 0x0000002d059bbc10 */ /* 0x000fe400097ec403 */
[----:B------:R-:W-:Y:S01]  /*26f40*/  ISETP.NE.AND P2, PT, R10, RZ, PT ;  /* 0x000000ff0a00720c */ /* 0x000fe20003f45270 */
[----:B--2---:R-:W-:Y:S02]  /*26f50*/  @!P5 IMAD R5, R11, R17, R4 ;  /* 0x000000110b05d224 */ /* 0x004fe400078e0204 */
[----:B------:R-:W-:-:S03]  /*26f60*/  IMAD.U32 R11, RZ, RZ, UR44 ;  /* 0x0000002cff0b7e24 */ /* 0x000fc6000f8e00ff */
[----:B------:R0:W-:Y:S01]  /*26f70*/  @!P5 STG.E.U8 desc[UR50][R12.64+0x1f9], R5 ;  /* 0x0001f9050c00d986 */ /* 0x0001e2000c101132 */
[----:B------:R-:W-:Y:S06]  /*26f80*/  @P1 BRA `(.L_x_1308) ;  /* 0x00000000000c1947 */ /* 0x000fec0003800000 */
[----:B------:R-:W0:Y:S02]  /*26f90*/  LDG.E.U8 R16, desc[UR50][R20.64+0x1f8] ;  /* 0x0001f83214107981 */ /* 0x000e24000c1e1100 */
[----:B0-----:R-:W-:-:S05]  /*26fa0*/  PRMT R5, R16, 0x8880, RZ ;  /* 0x0000888010057816 */ /* 0x001fca00000000ff */
[----:B------:R-:W-:-:S07]  /*26fb0*/  IMAD R4, R5, R18, RZ ;  /* 0x0000001205047224 */ /* 0x000fce00078e02ff */
.L_x_1308:
[----:B------:R-:W-:Y:S05]  /*26fc0*/  BSYNC B1 ;  /* 0x0000000000017941 */ /* 0x000fea0003800000 */
.L_x_1307:
[----:B0-----:R-:W2:Y:S01]  /*26fd0*/  LDL.LU R12, [R1+0x1f8] ;  /* 0x0001f800010c7983 */ /* 0x001ea20000300800 */
[----:B------:R-:W-:Y:S01]  /*26fe0*/  P2R R5, PR, RZ, 0x4 ;  /* 0x00000004ff057803 */ /* 0x000fe20000000000 */
[----:B------:R-:W-:Y:S01]  /*26ff0*/  BSSY B1, `(.L_x_1309) ;  /* 0x000000c000017945 */ /* 0x000fe20003800000 */
[----:B------:R-:W-:-:S04]  /*27000*/  ISETP.LT.OR P2, PT, R0, 0x109, !P0 ;  /* 0x000001090000780c */ /* 0x000fc80004741670 */
[----:B------:R-:W-:-:S09]  /*27010*/  P2R R162, PR, RZ, 0x4 ;  /* 0x00000004ffa27803 */ /* 0x000fd20000000000 */
[----:B------:R-:W-:-:S04]  /*27020*/  @!P2 IADD3 R10, P5, P6, R11, UR46, R2 ;  /* 0x0000002e0b0aac10 */ /* 0x000fc8000febe002 */
[----:B------:R-:W-:Y:S02]  /*27030*/  @!P2 IADD3.X R11, R23, UR45, R3, P5, P6 ;  /* 0x0000002d170bac10 */ /* 0x000fe4000afec403 */
[----:B------:R-:W-:Y:S01]  /*27040*/  ISETP.NE.AND P2, PT, R5, RZ, PT ;  /* 0x000000ff0500720c */ /* 0x000fe20003f45270 */
[----:B--2---:R-:W-:-:S05]  /*27050*/  @!P1 IMAD R5, R12, R17, R4 ;  /* 0x000000110c059224 */ /* 0x004fca00078e0204 */
[----:B------:R0:W-:Y:S01]  /*27060*/  @!P1 STG.E.U8 desc[UR50][R158.64+0x1f8], R5 ;  /* 0x0001f8059e009986 */ /* 0x0001e2000c101132 */
[----:B------:R-:W-:Y:S06]  /*27070*/  @P4 BRA `(.L_x_1310) ;  /* 0x00000000000c4947 */ /* 0x000fec0003800000 */
[----:B------:R-:W0:Y:S02]  /*27080*/  LDG.E.U8 R16, desc[UR50][R20.64+0x1f9] ;  /* 0x0001f93214107981 */ /* 0x000e24000c1e1100 */
[----:B0-----:R-:W-:-:S05]  /*27090*/  PRMT R5, R16, 0x8880, RZ ;  /* 0x0000888010057816 */ /* 0x001fca00000000ff */
[----:B------:R-:W-:-:S07]  /*270a0*/  IMAD R4, R5, R18, RZ ;  /* 0x0000001205047224 */ /* 0x000fce00078e02ff */
.L_x_1310:
[----:B------:R-:W-:Y:S05]  /*270b0*/  BSYNC B1 ;  /* 0x0000000000017941 */ /* 0x000fea0003800000 */
.L_x_1309:
[----:B0-----:R-:W2:Y:S01]  /*270c0*/  LDL.LU R5, [R1+0x1fc] ;  /* 0x0001fc0001057983 */ /* 0x001ea20000300800 */
[----:B------:R-:W-:Y:S01]  /*270d0*/  LOP3.LUT P5, RZ, R22, 0x2, RZ, 0xc0, !PT ;  /* 0x0000000216ff7812 */ /* 0x000fe200078ac0ff */
[----:B------:R-:W-:Y:S03]  /*270e0*/  BSSY B1, `(.L_x_1311) ;  /* 0x0000008000017945 */ /* 0x000fe60003800000 */
[----:B------:R-:W-:Y:S01]  /*270f0*/  ISETP.LT.OR P1, PT, R0, 0x101, !P5 ;  /* 0x000001010000780c */ /* 0x000fe20006f21670 */
[----:B--2---:R-:W-:-:S05]  /*27100*/  @!P4 IMAD R5, R5, R17, R4 ;  /* 0x000000110505c224 */ /* 0x004fca00078e0204 */
[----:B------:R0:W-:Y:S07]  /*27110*/  @!P4 STG.E.U8 desc[UR50][R160.64+0x1f9], R5 ;  /* 0x0001f905a000c986 */ /* 0x0001ee000c101132 */
[----:B------:R-:W-:Y:S05]  /*27120*/  @P1 BRA `(.L_x_1312) ;  /* 0x00000000000c1947 */ /* 0x000fea0003800000 */
[----:B------:R-:W0:Y:S02]  /*27130*/  LDG.E.U8 R16, desc[UR50][R6.64+0x100] ;  /* 0x0001003206107981 */ /* 0x000e24000c1e1100 */
[----:B0-----:R-:W-:-:S05]  /*27140*/  PRMT R5, R16, 0x8880, RZ ;  /* 0x0000888010057816 */ /* 0x001fca00000000ff */
[----:B------:R-:W-:-:S07]  /*27150*/  IMAD R4, R5, R18, RZ ;  /* 0x0000001205047224 */ /* 0x000fce00078e02ff */
.L_x_1312:
[----:B------:R-:W-:Y:S05]  /*27160*/  BSYNC B1 ;  /* 0x0000000000017941 */ /* 0x000fea0003800000 */
.L_x_1311:
[----:B0-----:R-:W-:Y:S01]  /*27170*/  @!P1 IMAD R5, R24, R17, R4 ;  /* 0x0000001118059224 */ /* 0x001fe200078e0204 */
[----:B------:R-:W-:Y:S01]  /*27180*/  BSSY B1, `(.L_x_1313) ;  /* 0x0000009000017945 */ /* 0x000fe20003800000 */
[----:B------:R-:W-:Y:S02]  /*27190*/  IMAD.U32 R157, RZ, RZ, UR44 ;  /* 0x0000002cff9d7e24 */ /* 0x000fe4000f8e00ff */
[----:B------:R-:W-:Y:S01]  /*271a0*/  IMAD.U32 R13, RZ, RZ, UR43 ;  /* 0x0000002bff0d7e24 */ /* 0x000fe2000f8e00ff */
[----:B------:R0:W-:Y:S01]  /*271b0*/  @!P1 STG.E.U8 desc[UR50][R8.64+0x100], R5 ;  /* 0x0001000508009986 */ /* 0x0001e2000c101132 */
[----:B------:R-:W-:-:S13]  /*271c0*/  ISETP.LT.OR P1, PT, R0, 0x102, !P5 ;  /* 0x000001020000780c */ /* 0x000fda0006f21670 */
[----:B0-----:R-:W-:Y:S05]  /*271d0*/  @P1 BRA `(.L_x_1314) ;  /* 0x00000000000c1947 */ /* 0x001fea0003800000 */
[----:B------:R-:W2:Y:S02]  /*271e0*/  LDG.E.U8 R16, desc[UR50][R6.64+0x101] ;  /* 0x0001013206107981 */ /* 0x000ea4000c1e1100 */
[----:B--2---:R-:W-:-:S05]  /*271f0*/  PRMT R5, R16, 0x8880, RZ ;  /* 0x0000888010057816 */ /* 0x004fca00000000ff */
[----:B------:R-:W-:-:S07]  /*27200*/  IMAD R4, R5, R18, RZ ;  /* 0x0000001205047224 */ /* 0x000fce00078e02ff */
.L_x_1314:
[----:B------:R-:W-:Y:S05]  /*27210*/  BSYNC B1 ;  /* 0x0000000000017941 */ /* 0x000fea0003800000 */
.L_x_1313:
[----:B------:R-:W-:Y:S01]  /*27220*/  @!P1 IMAD R25, R25, R17, R4 ;  /* 0x0000001119199224 */ /* 0x000fe200078e0204 */
[----:B------:R-:W-:Y:S01]  /*27230*/  ISETP.LT.OR P5, PT, R0, 0x10a, !P0 ;  /* 0x0000010a0000780c */ /* 0x000fe200047a1670 */
[----:B------:R-:W-:Y:S01]  /*27240*/  BSSY B1, `(.L_x_1315) ;  /* 0x000000a000017945 */ /* 0x000fe20003800000 */
[----:B------:R-:W-:Y:S02]  /*27250*/  IMAD.U32 R21, RZ, RZ, UR43 ;  /* 0x0000002bff157e24 */ /* 0x000fe4000f8e00ff */
[----:B------:R0:W-:Y:S09]  /*27260*/  @!P1 STG.E.U8 desc[UR50][R8.64+0x101], R25 ;  /* 0x0001011908009986 */ /* 0x0001f2000c101132 */
[----:B------:R-:W-:-:S04]  /*27270*/  @!P5 IADD3 R156, P4, P6, R157, UR46, R2 ;  /* 0x0000002e9d9cdc10 */ /* 0x000fc8000fe9e002 */
[----:B------:R-:W-:Y:S01]  /*27280*/  @!P5 IADD3.X R157, R13, UR45, R3, P4, P6 ;  /* 0x0000002d0d9ddc10 */ /* 0x000fe2000a7ec403 */
[----:B------:R-:W-:Y:S01]  /*27290*/  IMAD.U32 R13, RZ, RZ, UR44 ;  /* 0x0000002cff0d7e24 */ /* 0x000fe2000f8e00ff */
[----:B0-----:R-:W-:Y:S07]  /*272a0*/  @P2 BRA `(.L_x_1316) ;  /* 0x00000000000c2947 */ /* 0x001fee0003800000 */
[----:B------:R-:W2:Y:S02]  /*272b0*/  LDG.E.U8 R16, desc[UR50][R14.64+0x100] ;  /* 0x000100320e107981 */ /* 0x000ea4000c1e1100 */
[----:B--2---:R-:W-:-:S05]  /*272c0*/  PRMT R5, R16, 0x8880, RZ ;  /* 0x0000888010057816 */ /* 0x004fca00000000ff */
[----:B------:R-:W-:-:S07]  /*272d0*/  IMAD R4, R5, R18, RZ ;  /* 0x0000001205047224 */ /* 0x000fce00078e02ff */
.L_x_1316:
[----:B------:R-:W-:Y:S05]  /*272e0*/  BSYNC B1 ;  /* 0x0000000000017941 */ /* 0x000fea0003800000 */
.L_x_1315:
[----:B------:R-:W-:Y:S01]  /*272f0*/  @!P2 IMAD R5, R26, R17, R4 ;  /* 0x000000111a05a224 */ /* 0x000fe200078e0204 */
[----:B------:R-:W-:Y:S01]  /*27300*/  ISETP.LT.OR P1, PT, R0, 0x111, !P0 ;  /* 0x000001110000780c */ /* 0x000fe20004721670 */
[----:B------:R-:W-:Y:S03]  /*27310*/  BSSY B1, `(.L_x_1317) ;  /* 0x0000008000017945 */ /* 0x000fe60003800000 */
[----:B------:R0:W-:Y:S09]  /*27320*/  @!P2 STG.E.U8 desc[UR50][R152.64+0x100], R5 ;  /* 0x000100059800a986 */ /* 0x0001f2000c101132 */
[----:B------:R-:W-:-:S04]  /*27330*/  @!P1 IADD3 R12, P4, P6, R13, UR46, R2 ;  /* 0x0000002e0d0c9c10 */ /* 0x000fc8000fe9e002 */
[----:B------:R-:W-:Y:S01]  /*27340*/  @!P1 IADD3.X R13, R21, UR45, R3, P4, P6 ;  /* 0x0000002d150d9c10 */ /* 0x000fe2000a7ec403 */
[----:B0-----:R-:W-:Y:S08]  /*27350*/  @P3 BRA `(.L_x_1318) ;  /* 0x00000000000c3947 */ /* 0x001ff00003800000 */
[----:B------:R-:W2:Y:S02]  /*27360*/  LDG.E.U8 R16, desc[UR50][R14.64+0x101] ;  /* 0x000101320e107981 */ /* 0x000ea4000c1e1100 */
[----:B--2---:R-:W-:-:S05]  /*27370*/  PRMT R5, R16, 0x8880, RZ ;  /* 0x0000888010057816 */ /* 0x004fca00000000ff */
[----:B------:R-:W-:-:S07]  /*27380*/  IMAD R4, R5, R18, RZ ;  /* 0x0000001205047224 */ /* 0x000fce00078e02ff */
.L_x_1318:
[----:B------:R-:W-:Y:S05]  /*27390*/  BSYNC B1 ;  /* 0x0000000000017941 */ /* 0x000fea0003800000 */
.L_x_1317:
[----:B------:R-:W-:Y:S01]  /*273a0*/  @!P3 IMAD R27, R27, R17, R4 ;  /* 0x000000111b1bb224 */ /* 0x000fe200078e0204 */
[----:B------:R-:W-:Y:S01]  /*273b0*/  LOP3.LUT P4, RZ, R22, 0x2, RZ, 0xc0, !PT ;  /* 0x0000000216ff7812 */ /* 0x000fe2000788c0ff */
[----:B------:R-:W-:Y:S03]  /*273c0*/  BSSY B1, `(.L_x_1319) ;  /* 0x0000007000017945 */ /* 0x000fe60003800000 */
[----:B------:R0:W-:Y:S01]  /*273d0*/  @!P3 STG.E.U8 desc[UR50][R154.64+0x101], R27 ;  /* 0x0001011b9a00b986 */ /* 0x0001e2000c101132 */
[----:B------:R-:W-:-:S13]  /*273e0*/  ISETP.LT.OR P2, PT, R0, 0x109, !P4 ;  /* 0x000001090000780c */ /* 0x000fda0006741670 */
[----:B0-----:R-:W-:Y:S05]  /*273f0*/  @P2 BRA `(.L_x_1320) ;  /* 0x00000000000c2947 */ /* 0x001fea0003800000 */
[----:B------:R-:W2:Y:S02]  /*27400*/  LDG.E.U8 R16, desc[UR50][R6.64+0x108] ;  /* 0x0001083206107981 */ /* 0x000ea4000c1e1100 */
[----:B--2---:R-:W-:-:S05]  /*27410*/  PRMT R5, R16, 0x8880, RZ ;  /* 0x0000888010057816 */ /* 0x004fca00000000ff */
[----:B------:R-:W-:-:S07]  /*27420*/  IMAD R4, R5, R18, RZ ;  /* 0x0000001205047224 */ /* 0x000fce00078e02ff */
.L_x_1320:
[----:B------:R-:W-:Y:S05]  /*27430*/  BSYNC B1 ;  /* 0x0000000000017941 */ /* 0x000fea0003800000 */
.L_x_1319:
[----:B------:R-:W-:Y:S01]  /*27440*/  @!P2 IMAD R5, R28, R17, R4 ;  /* 0x000000111c05a224 */ /* 0x000fe200078e0204 */
        /* <DEDUP_REMOVED lines=9> */
.L_x_1322:
[----:B------:R-:W-:Y:S05]  /*274e0*/  BSYNC B1 ;  /* 0x0000000000017941 */ /* 0x000fea0003800000 */
.L_x_1321:
[----:B------:R-:W-:Y:S01]  /*274f0*/  ISETP.LT.OR P4, PT, R0, 0x112, !P0 ;  /* 0x000001120000780c */ /* 0x000fe20004781670 */
[----:B------:R-:W-:Y:S01]  /*27500*/  @!P2 IMAD R29, R29, R17, R4 ;  /* 0x000000111d1da224 */ /* 0x000fe200078e0204 */
[----:B------:R-:W-:Y:S01]  /*27510*/  BSSY B1, `(.L_x_1323) ;  /* 0x000000b000017945 */ /* 0x000fe20003800000 */
[----:B------:R-:W-:-:S03]  /*27520*/  IMAD.U32 R23, RZ, RZ, UR43 ;  /* 0x0000002bff177e24 */ /* 0x000fc6000f8e00ff */
[----:B------:R0:W-:Y:S07]  /*27530*/  @!P2 STG.E.U8 desc[UR50][R8.64+0x109], R29 ;  /* 0x0001091d0800a986 */ /* 0x0001ee000c101132 */
[----:B------:R-:W-:-:S04]  /*27540*/  @!P4 IADD3 R24, P3, P6, R25, UR46, R2 ;  /* 0x0000002e1918cc10 */ /* 0x000fc8000fe7e002 */
[----:B------:R-:W-:Y:S01]  /*27550*/  @!P4 IADD3.X R25, R21, UR45, R3, P3, P6 ;  /* 0x0000002d1519cc10 */ /* 0x000fe20009fec403 */
[----:B------:R-:W-:Y:S01]  /*27560*/  IMAD.U32 R21, RZ, RZ, UR44 ;  /* 0x0000002cff157e24 */ /* 0x000fe2000f8e00ff */
[----:B------:R-:W-:-:S13]  /*27570*/  ISETP.NE.AND P6, PT, R162, RZ, PT ;  /* 0x000000ffa200720c */ /* 0x000fda0003fc5270 */
[----:B0-----:R-:W-:Y:S05]  /*27580*/  @P6 BRA `(.L_x_1324) ;  /* 0x00000000000c6947 */ /* 0x001fea0003800000 */
[----:B------:R-:W2:Y:S02]  /*27590*/  LDG.E.U8 R16, desc[UR50][R14.64+0x108] ;  /* 0x000108320e107981 */ /* 0x000ea4000c1e1100 */
[----:B--2---:R-:W-:-:S05]  /*275a0*/  PRMT R5, R16, 0x8880, RZ ;  /* 0x0000888010057816 */ /* 0x004fca00000000ff */
[----:B------:R-:W-:-:S07]  /*275b0*/  IMAD R4, R5, R18, RZ ;  /* 0x0000001205047224 */ /* 0x000fce00078e02ff */
.L_x_1324:
[----:B------:R-:W-:Y:S05]  /*275c0*/  BSYNC B1 ;  /* 0x0000000000017941 */ /* 0x000fea0003800000 */
.L_x_1323:
[----:B------:R-:W-:Y:S01]  /*275d0*/  ISETP.LT.OR P2, PT, R0, 0x119, !P0 ;  /* 0x000001190000780c */ /* 0x000fe20004741670 */
[----:B------:R-:W-:-:S12]  /*275e0*/  BSSY B1, `(.L_x_1325) ;  /* 0x000000a000017945 */ /* 0x000fd80003800000 */
[----:B------:R-:W-:-:S04]  /*275f0*/  @!P2 IADD3 R20, P3, P6, R21, UR46, R2 ;  /* 0x0000002e1514ac10 */ /* 0x000fc8000fe7e002 */
[----:B------:R-:W-:Y:S02]  /*27600*/  @!P2 IADD3.X R21, R23, UR45, R3, P3, P6 ;  /* 0x0000002d1715ac10 */ /* 0x000fe40009fec403 */
[----:B------:R-:W-:-:S13]  /*27610*/  ISETP.NE.AND P6, PT, R162, RZ, PT ;  /* 0x000000ffa200720c */ /* 0x000fda0003fc5270 */
[----:B------:R-:W-:-:S05]  /*27620*/  @!P6 IMAD R5, R30, R17, R4 ;  /* 0x000000111e05e224 */ /* 0x000fca00078e0204 */
[----:B------:R0:W-:Y:S01]  /*27630*/  @!P6 STG.E.U8 desc[UR50][R10.64+0x108], R5 ;  /* 0x000108050a00e986 */ /* 0x0001e2000c101132 */
[----:B------:R-:W-:Y:S05]  /*27640*/  @P5 BRA `(.L_x_1326) ;  /* 0x00000000000c5947 */ /* 0x000fea0003800000 */
[----:B------:R-:W0:Y:S02]  /*27650*/  LDG.E.U8 R16, desc[UR50][R14.64+0x109] ;  /* 0x000109320e107981 */ /* 0x000e24000c1e1100 */
[----:B0-----:R-:W-:-:S05]  /*27660*/  PRMT R5, R16, 0x8880, RZ ;  /* 0x0000888010057816 */ /* 0x001fca00000000ff */
[----:B------:R-:W-:-:S07]  /*27670*/  IMAD R4, R5, R18, RZ ;  /* 0x0000001205047224 */ /* 0x000fce00078e02ff */
.L_x_1326:
[----:B------:R-:W-:Y:S05]  /*27680*/  BSYNC B1 ;  /* 0x0000000000017941 */ /* 0x000fea0003800000 */
.L_x_1325:
[----:B------:R-:W-:Y:S01]  /*27690*/  @!P5 IMAD R31, R31, R17, R4 ;  /* 0x000000111f1fd224 */ /* 0x000fe200078e0204 */
[----:B------:R-:W-:Y:S01]  /*276a0*/  LOP3.LUT P6, RZ, R22, 0x2, RZ, 0xc0, !PT ;  /* 0x0000000216ff7812 */ /* 0x000fe200078cc0ff */
[----:B------:R-:W-:Y:S03]  /*276b0*/  BSSY B1, `(.L_x_1327) ;  /* 0x0000007000017945 */ /* 0x000fe60003800000 */
[----:B------:R1:W-:Y:S01]  /*276c0*/  @!P5 STG.E.U8 desc[UR50][R156.64+0x109], R31 ;  /* 0x0001091f9c00d986 */ /* 0x0003e2000c101132 */
[----:B------:R-:W-:-:S13]  /*276d0*/  ISETP.LT.OR P3, PT, R0, 0x111, !P6 ;  /* 0x000001110000780c */ /* 0x000fda0007761670 */
[----:B-1----:R-:W-:Y:S05]  /*276e0*/  @P3 BRA `(.L_x_1328) ;  /* 0x00000000000c3947 */ /* 0x002fea0003800000 */
[----:B------:R-:W0:Y:S02]  /*276f0*/  LDG.E.U8 R16, desc[UR50][R6.64+0x110] ;  /* 0x0001103206107981 */ /* 0x000e24000c1e1100 */
[----:B0-----:R-:W-:-:S05]  /*27700*/  PRMT R5, R16, 0x8880, RZ ;  /* 0x0000888010057816 */ /* 0x001fca00000000ff */
[----:B------:R-:W-:-:S07]  /*27710*/  IMAD R4, R5, R18, RZ ;  /* 0x0000001205047224 */ /* 0x000fce00078e02ff */
.L_x_1328:
[----:B------:R-:W-:Y:S05]  /*27720*/  BSYNC B1 ;  /* 0x0000000000017941 */ /* 0x000fea0003800000 */
.L_x_1327:
[----:B0-----:R-:W-:Y:S01]  /*27730*/  @!P3 IMAD R5, R32, R17, R4 ;  /* 0x000000112005b224 */ /* 0x001fe200078e0204 */
[----:B------:R-:W-:Y:S01]  /*27740*/  ISETP.LT.OR P5, PT, R0, 0x112, !P6 ;  /* 0x000001120000780c */ /* 0x000fe200077a1670 */
[----:B------:R-:W-:Y:S01]  /*27750*/  BSSY B1, `(.L_x_1329) ;  /* 0x0000008000017945 */ /* 0x000fe20003800000 */
[----:B------:R-:W-:Y:S02]  /*27760*/  IMAD.U32 R27, RZ, RZ, UR44 ;  /* 0x0000002cff1b7e24 */ /* 0x000fe4000f8e00ff */
[----:B------:R0:W-:Y:S01]  /*27770*/  @!P3 STG.E.U8 desc[UR50][R8.64+0x110], R5 ;  /* 0x000110050800b986 */ /* 0x0001e2000c101132 */
[----:B------:R-:W-:-:S08]  /*27780*/  IMAD.U32 R11, RZ, RZ, UR43 ;  /* 0x0000002bff0b7e24 */ /* 0x000fd0000f8e00ff */
[----:B------:R-:W-:Y:S05]  /*27790*/  @P5 BRA `(.L_x_1330) ;  /* 0x00000000000c5947 */ /* 0x000fea0003800000 */
[----:B------:R-:W0:Y:S02]  /*277a0*/  LDG.E.U8 R16, desc[UR50][R6.64+0x111] ;  /* 0x0001113206107981 */ /* 0x000e24000c1e1100 */
[----:B0-----:R-:W-:-:S05]  /*277b0*/  PRMT R5, R16, 0x8880, RZ ;  /* 0x0000888010057816 */ /* 0x001fca00000000ff */
[----:B------:R-:W-:-:S07]  /*277c0*/  IMAD R4, R5, R18, RZ ;  /* 0x0000001205047224 */ /* 0x000fce00078e02ff */
.L_x_1330:
[----:B------:R-:W-:Y:S05]  /*277d0*/  BSYNC B1 ;  /* 0x0000000000017941 */ /* 0x000fea0003800000 */
.L_x_1329:
[----:B------:R-:W-:Y:S01]  /*277e0*/  @!P5 IMAD R33, R33, R17, R4 ;  /* 0x000000112121d224 */ /* 0x000fe200078e0204 */
[----:B------:R-:W-:Y:S01]  /*277f0*/  ISETP.LT.OR P3, PT, R0, 0x11a, !P0 ;  /* 0x0000011a0000780c */ /* 0x000fe20004761670 */
[----:B------:R-:W-:Y:S01]  /*27800*/  BSSY B1, `(.L_x_1331) ;  /* 0x000000c000017945 */ /* 0x000fe20003800000 */
[----:B0-----:R-:W-:Y:S01]  /*27810*/  P2R R5, PR, RZ, 0x4 ;  /* 0x00000004ff057803 */ /* 0x001fe20000000000 */
[----:B------:R-:W-:Y:S01]  /*27820*/  IMAD.U32 R23, RZ, RZ, UR43 ;  /* 0x0000002bff177e24 */ /* 0x000fe2000f8e00ff */
[----:B------:R0:W-:Y:S09]  /*27830*/  @!P5 STG.E.U8 desc[UR50][R8.64+0x111], R33 ;  /* 0x000111210800d986 */ /* 0x0001f2000c101132 */
[----:B------:R-:W-:-:S04]  /*27840*/  @!P3 IADD3 R26, P2, P6, R27, UR46, R2 ;  /* 0x0000002e1b1abc10 */ /* 0x000fc8000fe5e002 */
[----:B------:R-:W-:Y:S01]  /*27850*/  @!P3 IADD3.X R27, R11, UR45, R3, P2, P6 ;  /* 0x0000002d0b1bbc10 */ /* 0x000fe200097ec403 */
[----:B------:R-:W-:Y:S01]  /*27860*/  IMAD.U32 R11, RZ, RZ, UR44 ;  /* 0x0000002cff0b7e24 */ /* 0x000fe2000f8e00ff */
[----:B------:R-:W-:Y:S01]  /*27870*/  ISETP.NE.AND P2, PT, R5, RZ, PT ;  /* 0x000000ff0500720c */ /* 0x000fe20003f45270 */
[----:B0-----:R-:W-:-:S12]  /*27880*/  @P1 BRA `(.L_x_1332) ;  /* 0x00000000000c1947 */ /* 0x001fd80003800000 */
[----:B------:R-:W2:Y:S02]  /*27890*/  LDG.E.U8 R16, desc[UR50][R14.64+0x110] ;  /* 0x000110320e107981 */ /* 0x000ea4000c1e1100 */
[----:B--2---:R-:W-:-:S05]  /*278a0*/  PRMT R5, R16, 0x8880, RZ ;  /* 0x0000888010057816 */ /* 0x004fca00000000ff */
[----:B------:R-:W-:-:S07]  /*278b0*/  IMAD R4, R5, R18, RZ ;  /* 0x0000001205047224 */ /* 0x000fce00078e02ff */
.L_x_1332:
[----:B------:R-:W-:Y:S05]  /*278c0*/  BSYNC B1 ;  /* 0x0000000000017941 */ /* 0x000fea0003800000 */
.L_x_1331:
[----:B------:R-:W-:Y:S01]  /*278d0*/  P2R R5, PR, RZ, 0x4 ;  /* 0x00000004ff057803 */ /* 0x000fe20000000000 */
[----:B------:R-:W-:Y:S01]  /*278e0*/  BSSY B1, `(.L_x_1333) ;  /* 0x000000c000017945 */ /* 0x000fe20003800000 */
[----:B------:R-:W-:-:S04]  /*278f0*/  ISETP.LT.OR P2, PT, R0, 0x121, !P0 ;  /* 0x000001210000780c */ /* 0x000fc80004741670 */
[----:B------:R-:W-:-:S09]  /*27900*/  P2R R28, PR, RZ, 0x4 ;  /* 0x00000004ff1c7803 */ /* 0x000fd20000000000 */
[----:B------:R-:W-:-:S04]  /*27910*/  @!P2 IADD3 R10, P5, P6, R11, UR46, R2 ;  /* 0x0000002e0b0aac10 */ /* 0x000fc8000febe002 */
[----:B------:R-:W-:Y:S02]  /*27920*/  @!P2 IADD3.X R11, R23, UR45, R3, P5, P6 ;  /* 0x0000002d170bac10 */ /* 0x000fe4000afec403 */
[----:B------:R-:W-:Y:S01]  /*27930*/  ISETP.NE.AND P2, PT, R5, RZ, PT ;  /* 0x000000ff0500720c */ /* 0x000fe20003f45270 */
[----:B------:R-:W-:-:S05]  /*27940*/  @!P1 IMAD R5, R34, R17, R4 ;  /* 0x0000001122059224 */ /* 0x000fca00078e0204 */
[----:B------:R0:W-:Y:S01]  /*27950*/  @!P1 STG.E.U8 desc[UR50][R12.64+0x110], R5 ;  /* 0x000110050c009986 */ /* 0x0001e2000c101132 */
[----:B------:R-:W-:Y:S06]  /*27960*/  @P4 BRA `(.L_x_1334) ;  /* 0x00000000000c4947 */ /* 0x000fec0003800000 */
[----:B------:R-:W0:Y:S02]  /*27970*/  LDG.E.U8 R16, desc[UR50][R14.64+0x111] ;  /* 0x000111320e107981 */ /* 0x000e24000c1e1100 */
[----:B0-----:R-:W-:-:S05]  /*27980*/  PRMT R5, R16, 0x8880, RZ ;  /* 0x0000888010057816 */ /* 0x001fca00000000ff */
[----:B------:R-:W-:-:S07]  /*27990*/  IMAD R4, R5, R18, RZ ;  /* 0x0000001205047224 */ /* 0x000fce00078e02ff */
.L_x_1334:
[----:B------:R-:W-:Y:S05]  /*279a0*/  BSYNC B1 ;  /* 0x0000000000017941 */ /* 0x000fea0003800000 */
.L_x_1333:
        /* <DEDUP_REMOVED lines=9> */
.L_x_1336:
[----:B------:R-:W-:Y:S05]  /*27a40*/  BSYNC B1 ;  /* 0x0000000000017941 */ /* 0x000fea0003800000 */
.L_x_1335:
        /* <DEDUP_REMOVED lines=10> */
.L_x_1338:
[----:B------:R-:W-:Y:S05]  /*27af0*/  BSYNC B1 ;  /* 0x0000000000017941 */ /* 0x000fea0003800000 */
.L_x_1337:
        /* <DEDUP_REMOVED lines=12> */
.L_x_1340:
[----:B------:R-:W-:Y:S05]  /*27bc0*/  BSYNC B1 ;  /* 0x0000000000017941 */ /* 0x000fea0003800000 */
.L_x_1339:
        /* <DEDUP_REMOVED lines=10> */
.L_x_1342:
[----:B------:R-:W-:Y:S05]  /*27c70*/  BSYNC B1 ;  /* 0x0000000000017941 */ /* 0x000fea0003800000 */
.L_x_1341:
        /* <DEDUP_REMOVED lines=9> */
.L_x_1344:
[----:B------:R-:W-:Y:S05]  /*27d10*/  BSYNC B1 ;  /* 0x0000000000017941 */ /* 0x000fea0003800000 */
.L_x_1343:
        /* <DEDUP_REMOVED lines=10> */
.L_x_1346:
[----:B------:R-:W-:Y:S05]  /*27dc0*/  BSYNC B1 ;  /* 0x0000000000017941 */ /* 0x000fea0003800000 */
.L_x_1345:
        /* <DEDUP_REMOVED lines=13> */
.L_x_1348:
[----:B------:R-:W-:Y:S05]  /*27ea0*/  BSYNC B1 ;  /* 0x0000000000017941 */ /* 0x000fea0003800000 */
.L_x_1347:
        /* <DEDUP_REMOVED lines=11> */
.L_x_1350:
[----:B------:R-:W-:Y:S05]  /*27f60*/  BSYNC B1 ;  /* 0x0000000000017941 */ /* 0x000fea0003800000 */
.L_x_1349:
        /* <DEDUP_REMOVED lines=9> */
.L_x_1352:
[----:B------:R-:W-:Y:S05]  /*28000*/  BSYNC B1 ;  /* 0x0000000000017941 */ /* 0x000fea0003800000 */
.L_x_1351:
        /* <DEDUP_REMOVED lines=10> */
.L_x_1354:
[----:B------:R-:W-:Y:S05]  /*280b0*/  BSYNC B1 ;  /* 0x0000000000017941 */ /* 0x000fea0003800000 */
.L_x_1353:
        /* <DEDUP_REMOVED lines=14> */
.L_x_1356:
[----:B------:R-:W-:Y:S05]  /*281a0*/  BSYNC B1 ;  /* 0x0000000000017941 */ /* 0x000fea0003800000 */
.L_x_1355:
        /* <DEDUP_REMOVED lines=13> */
.L_x_1358:
[----:B------:R-:W-:Y:S05]  /*28280*/  BSYNC B1 ;  /* 0x0000000000017941 */ /* 0x000fea0003800000 */
.L_x_1357:
        /* <DEDUP_REMOVED lines=9> */
.L_x_1360:
[----:B------:R-:W-:Y:S05]  /*28320*/  BSYNC B1 ;  /* 0x0000000000017941 */ /* 0x000fea0003800000 */
.L_x_1359:
        /* <DEDUP_REMOVED lines=10> */
.L_x_1362:
[----:B------:R-:W-:Y:S05]  /*283d0*/  BSYNC B1 ;  /* 0x0000000000017941 */ /* 0x000fea0003800000 */
.L_x_1361:
        /* <DEDUP_REMOVED lines=12> */
.L_x_1364:
[----:B------:R-:W-:Y:S05]  /*284a0*/  BSYNC B1 ;  /* 0x0000000000017941 */ /* 0x000fea0003800000 */
.L_x_1363:
        /* <DEDUP_REMOVED lines=10> */
.L_x_1366:
[----:B------:R-:W-:Y:S05]  /*28550*/  BSYNC B1 ;  /* 0x0000000000017941 */ /* 0x000fea0003800000 */
.L_x_1365:
        /* <DEDUP_REMOVED lines=9> */
.L_x_1368:
[----:B------:R-:W-:Y:S05]  /*285f0*/  BSYNC B1 ;  /* 0x0000000000017941 */ /* 0x000fea0003800000 */
.L_x_1367:
        /* <DEDUP_REMOVED lines=10> */
.L_x_1370:
[----:B------:R-:W-:Y:S05]  /*286a0*/  BSYNC B1 ;  /* 0x0000000000017941 */ /* 0x000fea0003800000 */
.L_x_1369:
        /* <DEDUP_REMOVED lines=13> */
.L_x_1372:
[----:B------:R-:W-:Y:S05]  /*28780*/  BSYNC B1 ;  /* 0x0000000000017941 */ /* 0x000fea0003800000 */
.L_x_1371:
        /* <DEDUP_REMOVED lines=11> */
.L_x_1374:
[----:B------:R-:W-:Y:S05]  /*28840*/  BSYNC B1 ;  /* 0x0000000000017941 */ /* 0x000fea0003800000 */
.L_x_1373:
        /* <DEDUP_REMOVED lines=9> */
.L_x_1376:
[----:B------:R-:W-:Y:S05]  /*288e0*/  BSYNC B1 ;  /* 0x0000000000017941 */ /* 0x000fea0003800000 */
.L_x_1375:
        /* <DEDUP_REMOVED lines=10> */
.L_x_1378:
[----:B------:R-:W-:Y:S05]  /*28990*/  BSYNC B1 ;  /* 0x0000000000017941 */ /* 0x000fea0003800000 */
.L_x_1377:
        /* <DEDUP_REMOVED lines=14> */
.L_x_1380:
[----:B------:R-:W-:Y:S05]  /*28a80*/  BSYNC B1 ;  /* 0x0000000000017941 */ /* 0x000fea0003800000 */
.L_x_1379:
        /* <DEDUP_REMOVED lines=13> */
.L_x_1382:
[----:B------:R-:W-:Y:S05]  /*28b60*/  BSYNC B1 ;  /* 0x0000000000017941 */ /* 0x000fea0003800000 */
.L_x_1381:
        /* <DEDUP_REMOVED lines=9> */
.L_x_1384:
[----:B------:R-:W-:Y:S05]  /*28c00*/  BSYNC B1 ;  /* 0x0000000000017941 */ /* 0x000fea0003800000 */
.L_x_1383:
        /* <DEDUP_REMOVED lines=10> */
.L_x_1386:
[----:B------:R-:W-:Y:S05]  /*28cb0*/  BSYNC B1 ;  /* 0x0000000000017941 */ /* 0x000fea0003800000 */
.L_x_1385:
        /* <DEDUP_REMOVED lines=12> */
.L_x_1388:
[----:B------:R-:W-:Y:S05]  /*28d80*/  BSYNC B1 ;  /* 0x0000000000017941 */ /* 0x000fea0003800000 */
.L_x_1387:
        /* <DEDUP_REMOVED lines=10> */
.L_x_1390:
[----:B------:R-:W-:Y:S05]  /*28e30*/  BSYNC B1 ;  /* 0x0000000000017941 */ /* 0x000fea0003800000 */
.L_x_1389:
        /* <DEDUP_REMOVED lines=9> */
.L_x_1392:
[----:B------:R-:W-:Y:S05]  /*28ed0*/  BSYNC B1 ;  /* 0x0000000000017941 */ /* 0x000fea0003800000 */
.L_x_1391:
        /* <DEDUP_REMOVED lines=10> */
.L_x_1394:
[----:B------:R-:W-:Y:S05]  /*28f80*/  BSYNC B1 ;  /* 0x0000000000017941 */ /* 0x000fea0003800000 */
.L_x_1393:
        /* <DEDUP_REMOVED lines=13> */
.L_x_1396:
[----:B------:R-:W-:Y:S05]  /*29060*/  BSYNC B1 ;  /* 0x0000000000017941 */ /* 0x000fea0003800000 */
.L_x_1395:
        /* <DEDUP_REMOVED lines=11> */
.L_x_1398:
[----:B------:R-:W-:Y:S05]  /*29120*/  BSYNC B1 ;  /* 0x0000000000017941 */ /* 0x000fea0003800000 */
.L_x_1397:
        /* <DEDUP_REMOVED lines=9> */
.L_x_1400:
[----:B------:R-:W-:Y:S05]  /*291c0*/  BSYNC B1 ;  /* 0x0000000000017941 */ /* 0x000fea0003800000 */
.L_x_1399:
        /* <DEDUP_REMOVED lines=10> */
.L_x_1402:
[----:B------:R-:W-:Y:S05]  /*29270*/  BSYNC B1 ;  /* 0x0000000000017941 */ /* 0x000fea0003800000 */
.L_x_1401:
        /* <DEDUP_REMOVED lines=14> */
.L_x_1404:
[----:B------:R-:W-:Y:S05]  /*29360*/  BSYNC B1 ;  /* 0x0000000000017941 */ /* 0x000fea0003800000 */
.L_x_1403:
        /* <DEDUP_REMOVED lines=13> */
.L_x_1406:
[----:B------:R-:W-:Y:S05]  /*29440*/  BSYNC B1 ;  /* 0x0000000000017941 */ /* 0x000fea0003800000 */
.L_x_1405:
        /* <DEDUP_REMOVED lines=9> */
.L_x_1408:
[----:B------:R-:W-:Y:S05]  /*294e0*/  BSYNC B1 ;  /* 0x0000000000017941 */ /* 0x000fea0003800000 */
.L_x_1407:
        /* <DEDUP_REMOVED lines=10> */
.L_x_1410:
[----:B------:R-:W-:Y:S05]  /*29590*/  BSYNC B1 ;  /* 0x0000000000017941 */ /* 0x000fea0003800000 */
.L_x_1409:
        /* <DEDUP_REMOVED lines=12> */
.L_x_1412:
[----:B------:R-:W-:Y:S05]  /*29660*/  BSYNC B1 ;  /* 0x0000000000017941 */ /* 0x000fea0003800000 */
.L_x_1411:
        /* <DEDUP_REMOVED lines=10> */
.L_x_1414:
[----:B------:R-:W-:Y:S05]  /*29710*/  BSYNC B1 ;  /* 0x0000000000017941 */ /* 0x000fea0003800000 */
.L_x_1413:
        /* <DEDUP_REMOVED lines=9> */
.L_x_1416:
[----:B------:R-:W-:Y:S05]  /*297b0*/  BSYNC B1 ;  /* 0x0000000000017941 */ /* 0x000fea0003800000 */
.L_x_1415:
        /* <DEDUP_REMOVED lines=10> */
.L_x_1418:
[----:B------:R-:W-:Y:S05]  /*29860*/  BSYNC B1 ;  /* 0x0000000000017941 */ /* 0x000fea0003800000 */
.L_x_1417:
        /* <DEDUP_REMOVED lines=13> */
.L_x_1420:
[----:B------:R-:W-:Y:S05]  /*29940*/  BSYNC B1 ;  /* 0x0000000000017941 */ /* 0x000fea0003800000 */
.L_x_1419:
        /* <DEDUP_REMOVED lines=11> */
.L_x_1422:
[----:B------:R-:W-:Y:S05]  /*29a00*/  BSYNC B1 ;  /* 0x0000000000017941 */ /* 0x000fea0003800000 */
.L_x_1421:
        /* <DEDUP_REMOVED lines=9> */
.L_x_1424:
[----:B------:R-:W-:Y:S05]  /*29aa0*/  BSYNC B1 ;  /* 0x0000000000017941 */ /* 0x000fea0003800000 */
.L_x_1423:
        /* <DEDUP_REMOVED lines=10> */
.L_x_1426:
[----:B------:R-:W-:Y:S05]  /*29b50*/  BSYNC B1 ;  /* 0x0000000000017941 */ /* 0x000fea0003800000 */
.L_x_1425:
        /* <DEDUP_REMOVED lines=14> */
.L_x_1428:
[----:B------:R-:W-:Y:S05]  /*29c40*/  BSYNC B1 ;  /* 0x0000000000017941 */ /* 0x000fea0003800000 */
.L_x_1427:
        /* <DEDUP_REMOVED lines=13> */
.L_x_1430:
[----:B------:R-:W-:Y:S05]  /*29d20*/  BSYNC B1 ;  /* 0x0000000000017941 */ /* 0x000fea0003800000 */
.L_x_1429:
        /* <DEDUP_REMOVED lines=9> */
.L_x_1432:
[----:B------:R-:W-:Y:S05]  /*29dc0*/  BSYNC B1 ;  /* 0x0000000000017941 */ /* 0x000fea0003800000 */
.L_x_1431:
        /* <DEDUP_REMOVED lines=10> */
.L_x_1434:
[----:B------:R-:W-:Y:S05]  /*29e70*/  BSYNC B1 ;  /* 0x0000000000017941 */ /* 0x000fea0003800000 */
.L_x_1433:
        /* <DEDUP_REMOVED lines=12> */
.L_x_1436:
[----:B------:R-:W-:Y:S05]  /*29f40*/  BSYNC B1 ;  /* 0x0000000000017941 */ /* 0x000fea0003800000 */
.L_x_1435:
        /* <DEDUP_REMOVED lines=10> */
.L_x_1438:
[----:B------:R-:W-:Y:S05]  /*29ff0*/  BSYNC B1 ;  /* 0x0000000000017941 */ /* 0x000fea0003800000 */
.L_x_1437:
        /* <DEDUP_REMOVED lines=9> */
.L_x_1440:
[----:B------:R-:W-:Y:S05]  /*2a090*/  BSYNC B1 ;  /* 0x0000000000017941 */ /* 0x000fea0003800000 */
.L_x_1439:
        /* <DEDUP_REMOVED lines=10> */
.L_x_1442:
[----:B------:R-:W-:Y:S05]  /*2a140*/  BSYNC B1 ;  /* 0x0000000000017941 */ /* 0x000fea0003800000 */
.L_x_1441:
        /* <DEDUP_REMOVED lines=13> */
.L_x_1444:
[----:B------:R-:W-:Y:S05]  /*2a220*/  BSYNC B1 ;  /* 0x0000000000017941 */ /* 0x000fea0003800000 */
.L_x_1443:
        /* <DEDUP_REMOVED lines=11> */
.L_x_1446:
[----:B------:R-:W-:Y:S05]  /*2a2e0*/  BSYNC B1 ;  /* 0x0000000000017941 */ /* 0x000fea0003800000 */
.L_x_1445:
        /* <DEDUP_REMOVED lines=9> */
.L_x_1448:
[----:B------:R-:W-:Y:S05]  /*2a380*/  BSYNC B1 ;  /* 0x0000000000017941 */ /* 0x000fea0003800000 */
.L_x_1447:
        /* <DEDUP_REMOVED lines=10> */
.L_x_1450:
[----:B------:R-:W-:Y:S05]  /*2a430*/  BSYNC B1 ;  /* 0x0000000000017941 */ /* 0x000fea0003800000 */
.L_x_1449:
        /* <DEDUP_REMOVED lines=14> */
.L_x_1452:
[----:B------:R-:W-:Y:S05]  /*2a520*/  BSYNC B1 ;  /* 0x0000000000017941 */ /* 0x000fea0003800000 */
.L_x_1451:
        /* <DEDUP_REMOVED lines=13> */
.L_x_1454:
[----:B------:R-:W-:Y:S05]  /*2a600*/  BSYNC B1 ;  /* 0x0000000000017941 */ /* 0x000fea0003800000 */
.L_x_1453:
        /* <DEDUP_REMOVED lines=9> */
.L_x_1456:
[----:B------:R-:W-:Y:S05]  /*2a6a0*/  BSYNC B1 ;  /* 0x0000000000017941 */ /* 0x000fea0003800000 */
.L_x_1455:
        /* <DEDUP_REMOVED lines=10> */
.L_x_1458:
[----:B------:R-:W-:Y:S05]  /*2a750*/  BSYNC B1 ;  /* 0x0000000000017941 */ /* 0x000fea0003800000 */
.L_x_1457:
        /* <DEDUP_REMOVED lines=12> */
.L_x_1460:
[----:B------:R-:W-:Y:S05]  /*2a820*/  BSYNC B1 ;  /* 0x0000000000017941 */ /* 0x000fea0003800000 */
.L_x_1459:
        /* <DEDUP_REMOVED lines=10> */
.L_x_1462:
[----:B------:R-:W-:Y:S05]  /*2a8d0*/  BSYNC B1 ;  /* 0x0000000000017941 */ /* 0x000fea0003800000 */
.L_x_1461:
        /* <DEDUP_REMOVED lines=9> */
.L_x_1464:
[----:B------:R-:W-:Y:S05]  /*2a970*/  BSYNC B1 ;  /* 0x0000000000017941 */ /* 0x000fea0003800000 */
.L_x_1463:
        /* <DEDUP_REMOVED lines=10> */
.L_x_1466:
[----:B------:R-:W-:Y:S05]  /*2aa20*/  BSYNC B1 ;  /* 0x0000000000017941 */ /* 0x000fea0003800000 */
.L_x_1465:
        /* <DEDUP_REMOVED lines=13> */
.L_x_1468:
[----:B------:R-:W-:Y:S05]  /*2ab00*/  BSYNC B1 ;  /* 0x0000000000017941 */ /* 0x000fea0003800000 */
.L_x_1467:
        /* <DEDUP_REMOVED lines=11> */
.L_x_1470:
[----:B------:R-:W-:Y:S05]  /*2abc0*/  BSYNC B1 ;  /* 0x0000000000017941 */ /* 0x000fea0003800000 */
.L_x_1469:
        /* <DEDUP_REMOVED lines=9> */
.L_x_1472:
[----:B------:R-:W-:Y:S05]  /*2ac60*/  BSYNC B1 ;  /* 0x0000000000017941 */ /* 0x000fea0003800000 */
.L_x_1471:
        /* <DEDUP_REMOVED lines=10> */
.L_x_1474:
[----:B------:R-:W-:Y:S05]  /*2ad10*/  BSYNC B1 ;  /* 0x0000000000017941 */ /* 0x000fea0003800000 */
.L_x_1473:
        /* <DEDUP_REMOVED lines=14> */
.L_x_1476:
[----:B------:R-:W-:Y:S05]  /*2ae00*/  BSYNC B1 ;  /* 0x0000000000017941 */ /* 0x000fea0003800000 */
.L_x_1475:
        /* <DEDUP_REMOVED lines=13> */
.L_x_1478:
[----:B------:R-:W-:Y:S05]  /*2aee0*/  BSYNC B1 ;  /* 0x0000000000017941 */ /* 0x000fea0003800000 */
.L_x_1477:
        /* <DEDUP_REMOVED lines=9> */
.L_x_1480:
[----:B------:R-:W-:Y:S05]  /*2af80*/  BSYNC B1 ;  /* 0x0000000000017941 */ /* 0x000fea0003800000 */
.L_x_1479:
        /* <DEDUP_REMOVED lines=10> */
.L_x_1482:
[----:B------:R-:W-:Y:S05]  /*2b030*/  BSYNC B1 ;  /* 0x0000000000017941 */ /* 0x000fea0003800000 */
.L_x_1481:
        /* <DEDUP_REMOVED lines=12> */
.L_x_1484:
[----:B------:R-:W-:Y:S05]  /*2b100*/  BSYNC B1 ;  /* 0x0000000000017941 */ /* 0x000fea0003800000 */
.L_x_1483:
        /* <DEDUP_REMOVED lines=10> */
.L_x_1486:
[----:B------:R-:W-:Y:S05]  /*2b1b0*/  BSYNC B1 ;  /* 0x0000000000017941 */ /* 0x000fea0003800000 */
.L_x_1485:
        /* <DEDUP_REMOVED lines=9> */
.L_x_1488:
[----:B------:R-:W-:Y:S05]  /*2b250*/  BSYNC B1 ;  /* 0x0000000000017941 */ /* 0x000fea0003800000 */
.L_x_1487:
        /* <DEDUP_REMOVED lines=10> */
.L_x_1490:
[----:B------:R-:W-:Y:S05]  /*2b300*/  BSYNC B1 ;  /* 0x0000000000017941 */ /* 0x000fea0003800000 */
.L_x_1489:
        /* <DEDUP_REMOVED lines=13> */
.L_x_1492:
[----:B------:R-:W-:Y:S05]  /*2b3e0*/  BSYNC B1 ;  /* 0x0000000000017941 */ /* 0x000fea0003800000 */
.L_x_1491:
        /* <DEDUP_REMOVED lines=11> */
.L_x_1494:
[----:B------:R-:W-:Y:S05]  /*2b4a0*/  BSYNC B1 ;  /* 0x0000000000017941 */ /* 0x000fea0003800000 */
.L_x_1493:
        /* <DEDUP_REMOVED lines=9> */
.L_x_1496:
[----:B------:R-:W-:Y:S05]  /*2b540*/  BSYNC B1 ;  /* 0x0000000000017941 */ /* 0x000fea0003800000 */
.L_x_1495:
        /* <DEDUP_REMOVED lines=10> */
.L_x_1498:
[----:B------:R-:W-:Y:S05]  /*2b5f0*/  BSYNC B1 ;  /* 0x0000000000017941 */ /* 0x000fea0003800000 */
.L_x_1497:
        /* <DEDUP_REMOVED lines=14> */
.L_x_1500:
[----:B------:R-:W-:Y:S05]  /*2b6e0*/  BSYNC B1 ;  /* 0x0000000000017941 */ /* 0x000fea0003800000 */
.L_x_1499:
        /* <DEDUP_REMOVED lines=13> */
.L_x_1502:
[----:B------:R-:W-:Y:S05]  /*2b7c0*/  BSYNC B1 ;  /* 0x0000000000017941 */ /* 0x000fea0003800000 */
.L_x_1501:
        /* <DEDUP_REMOVED lines=9> */
.L_x_1504:
[----:B------:R-:W-:Y:S05]  /*2b860*/  BSYNC B1 ;  /* 0x0000000000017941 */ /* 0x000fea0003800000 */
.L_x_1503:
        /* <DEDUP_REMOVED lines=10> */
.L_x_1506:
[----:B------:R-:W-:Y:S05]  /*2b910*/  BSYNC B1 ;  /* 0x0000000000017941 */ /* 0x000fea0003800000 */
.L_x_1505:
        /* <DEDUP_REMOVED lines=12> */
.L_x_1508:
[----:B------:R-:W-:Y:S05]  /*2b9e0*/  BSYNC B1 ;  /* 0x0000000000017941 */ /* 0x000fea0003800000 */
.L_x_1507:
        /* <DEDUP_REMOVED lines=10> */
.L_x_1510:
[----:B------:R-:W-:Y:S05]  /*2ba90*/  BSYNC B1 ;  /* 0x0000000000017941 */ /* 0x000fea0003800000 */
.L_x_1509:
        /* <DEDUP_REMOVED lines=9> */
.L_x_1512:
[----:B------:R-:W-:Y:S05]  /*2bb30*/  BSYNC B1 ;  /* 0x0000000000017941 */ /* 0x000fea0003800000 */
.L_x_1511:
        /* <DEDUP_REMOVED lines=10> */
.L_x_1514:
[----:B------:R-:W-:Y:S05]  /*2bbe0*/  BSYNC B1 ;  /* 0x0000000000017941 */ /* 0x000fea0003800000 */
.L_x_1513:
        /* <DEDUP_REMOVED lines=13> */
.L_x_1516:
[----:B------:R-:W-:Y:S05]  /*2bcc0*/  BSYNC B1 ;  /* 0x0000000000017941 */ /* 0x000fea0003800000 */
.L_x_1515:
        /* <DEDUP_REMOVED lines=11> */
.L_x_1518:
[----:B------:R-:W-:Y:S05]  /*2bd80*/  BSYNC B1 ;  /* 0x0000000000017941 */ /* 0x000fea0003800000 */
.L_x_1517:
        /* <DEDUP_REMOVED lines=9> */
.L_x_1520:
[----:B------:R-:W-:Y:S05]  /*2be20*/  BSYNC B1 ;  /* 0x0000000000017941 */ /* 0x000fea0003800000 */
.L_x_1519:
        /* <DEDUP_REMOVED lines=10> */
.L_x_1522:
[----:B------:R-:W-:Y:S05]  /*2bed0*/  BSYNC B1 ;  /* 0x0000000000017941 */ /* 0x000fea0003800000 */
.L_x_1521:
        /* <DEDUP_REMOVED lines=14> */
.L_x_1524:
[----:B------:R-:W-:Y:S05]  /*2bfc0*/  BSYNC B1 ;  /* 0x0000000000017941 */ /* 0x000fea0003800000 */
.L_x_1523:
        /* <DEDUP_REMOVED lines=13> */
.L_x_1526:
[----:B------:R-:W-:Y:S05]  /*2c0a0*/  BSYNC B1 ;  /* 0x0000000000017941 */ /* 0x000fea0003800000 */
.L_x_1525:
        /* <DEDUP_REMOVED lines=9> */
.L_x_1528:
[----:B------:R-:W-:Y:S05]  /*2c140*/  BSYNC B1 ;  /* 0x0000000000017941 */ /* 0x000fea0003800000 */
.L_x_1527:
        /* <DEDUP_REMOVED lines=10> */
.L_x_1530:
[----:B------:R-:W-:Y:S05]  /*2c1f0*/  BSYNC B1 ;  /* 0x0000000000017941 */ /* 0x000fea0003800000 */
.L_x_1529:
        /* <DEDUP_REMOVED lines=12> */
.L_x_1532:
[----:B------:R-:W-:Y:S05]  /*2c2c0*/  BSYNC B1 ;  /* 0x0000000000017941 */ /* 0x000fea0003800000 */
.L_x_1531:
        /* <DEDUP_REMOVED lines=10> */
.L_x_1534:
[----:B------:R-:W-:Y:S05]  /*2c370*/  BSYNC B1 ;  /* 0x0000000000017941 */ /* 0x000fea0003800000 */
.L_x_1533:
        /* <DEDUP_REMOVED lines=9> */
.L_x_1536:
[----:B------:R-:W-:Y:S05]  /*2c410*/  BSYNC B1 ;  /* 0x0000000000017941 */ /* 0x000fea0003800000 */
.L_x_1535:
[----:B------:R-:W-:Y:S01]  /*2c420*/  @!P2 IMAD R5, R136, R17, R4 ;  /* 0x000000118805a224 */ /* 0x000fe200078e0204 */
        /* <DEDUP_REMOVED lines=9> */
.L_x_1538:
[----:B------:R-:W-:Y:S05]  /*2c4c0*/  BSYNC B1 ;  /* 0x0000000000017941 */ /* 0x000fea0003800000 */
.L_x_1537:
        /* <DEDUP_REMOVED lines=9> */
[----:B-1----:R-:W-:Y:S05]  /*2c560*/  @P6 BRA `(.L_x_1540) ;  /* 0x00000000000c6947 */ /* 0x002fea0003800000 */
[----:B------:R-:W0:Y:S02]  /*2c570*/  LDG.E.U8 R16, desc[UR50][R14.64+0x1e0] ;  /* 0x0001e0320e107981 */ /* 0x000e24000c1e1100 */
[----:B0-----:R-:W-:-:S05]  /*2c580*/  PRMT R5, R16, 0x8880, RZ ;  /* 0x0000888010057816 */ /* 0x001fca00000000ff */
[----:B------:R-:W-:-:S07]  /*2c590*/  IMAD R4, R5, R18, RZ ;  /* 0x0000001205047224 */ /* 0x000fce00078e02ff */
.L_x_1540:
[----:B------:R-:W-:Y:S05]  /*2c5a0*/  BSYNC B1 ;  /* 0x0000000000017941 */ /* 0x000fea0003800000 */
.L_x_1539:
[----:B------:R-:W-:Y:S01]  /*2c5b0*/  ISETP.LT.OR P3, PT, R0, 0x1f1, !P0 ;  /* 0x000001f10000780c */ /* 0x000fe20004761670 */
[----:B------:R-:W-:-:S12]  /*2c5c0*/  BSSY B1, `(.L_x_1541) ;  /* 0x000000a000017945 */ /* 0x000fd80003800000 */
[----:B------:R-:W-:-:S04]  /*2c5d0*/  @!P3 IADD3 R26, P5, P6, R27, UR46, R2 ;  /* 0x0000002e1b1abc10 */ /* 0x000fc8000febe002 */
[----:B------:R-:W-:Y:S02]  /*2c5e0*/  @!P3 IADD3.X R27, R23, UR45, R3, P5, P6 ;  /* 0x0000002d171bbc10 */ /* 0x000fe4000afec403 */
[----:B------:R-:W-:-:S13]  /*2c5f0*/  ISETP.NE.AND P6, PT, R28, RZ, PT ;  /* 0x000000ff1c00720c */ /* 0x000fda0003fc5270 */
[----:B0-----:R-:W-:-:S05]  /*2c600*/  @!P6 IMAD R5, R138, R17, R4 ;  /* 0x000000118a05e224 */ /* 0x001fca00078e0204 */
[----:B------:R0:W-:Y:S01]  /*2c610*/  @!P6 STG.E.U8 desc[UR50][R24.64+0x1e0], R5 ;  /* 0x0001e0051800e986 */ /* 0x0001e2000c101132 */
[----:B------:R-:W-:Y:S05]  /*2c620*/  @P4 BRA `(.L_x_1542) ;  /* 0x00000000000c4947 */ /* 0x000fea0003800000 */
[----:B------:R-:W0:Y:S02]  /*2c630*/  LDG.E.U8 R16, desc[UR50][R14.64+0x1e1] ;  /* 0x0001e1320e107981 */ /* 0x000e24000c1e1100 */
[----:B0-----:R-:W-:-:S05]  /*2c640*/  PRMT R5, R16, 0x8880, RZ ;  /* 0x0000888010057816 */ /* 0x001fca00000000ff */
[----:B------:R-:W-:-:S07]  /*2c650*/  IMAD R4, R5, R18, RZ ;  /* 0x0000001205047224 */ /* 0x000fce00078e02ff */
.L_x_1542:
[----:B------:R-:W-:Y:S05]  /*2c660*/  BSYNC B1 ;  /* 0x0000000000017941 */ /* 0x000fea0003800000 */
.L_x_1541:
        /* <DEDUP_REMOVED lines=9> */
.L_x_1544:
[----:B------:R-:W-:Y:S05]  /*2c700*/  BSYNC B1 ;  /* 0x0000000000017941 */ /* 0x000fea0003800000 */
.L_x_1543:
        /* <DEDUP_REMOVED lines=10> */
.L_x_1546:
[----:B------:R-:W-:Y:S05]  /*2c7b0*/  BSYNC B1 ;  /* 0x0000000000017941 */ /* 0x000fea0003800000 */
.L_x_1545:
[----:B------:R-:W-:Y:S01]  /*2c7c0*/  @!P5 IMAD R141, R141, R17, R4 ;  /* 0x000000118d8dd224 */ /* 0x000fe200078e0204 */
[----:B------:R-:W-:Y:S01]  /*2c7d0*/  ISETP.LT.OR P4, PT, R0, 0x1f2, !P0 ;  /* 0x000001f20000780c */ /* 0x000fe20004781670 */
[----:B------:R-:W-:Y:S01]  /*2c7e0*/  BSSY B1, `(.L_x_1547) ;  /* 0x000000a000017945 */ /* 0x000fe20003800000 */
[----:B0-----:R-:W-:Y:S02]  /*2c7f0*/  P2R R5, PR, RZ, 0x4 ;  /* 0x00000004ff057803 */ /* 0x001fe40000000000 */
[----:B------:R0:W-:Y:S09]  /*2c800*/  @!P5 STG.E.U8 desc[UR50][R8.64+0x1e9], R141 ;  /* 0x0001e98d0800d986 */ /* 0x0001f2000c101132 */
[----:B------:R-:W-:-:S04]  /*2c810*/  @!P4 IADD3 R10, P2, P6, R11, UR46, R2 ;  /* 0x0000002e0b0acc10 */ /* 0x000fc8000fe5e002 */
[----:B------:R-:W-:Y:S02]  /*2c820*/  @!P4 IADD3.X R11, R23, UR45, R3, P2, P6 ;  /* 0x0000002d170bcc10 */ /* 0x000fe400097ec403 */
[----:B------:R-:W-:Y:S01]  /*2c830*/  ISETP.NE.AND P2, PT, R5, RZ, PT ;  /* 0x000000ff0500720c */ /* 0x000fe20003f45270 */
[----:B0-----:R-:W-:-:S12]  /*2c840*/  @P1 BRA `(.L_x_1548) ;  /* 0x00000000000c1947 */ /* 0x001fd80003800000 */
[----:B------:R-:W2:Y:S02]  /*2c850*/  LDG.E.U8 R16, desc[UR50][R14.64+0x1e8] ;  /* 0x0001e8320e107981 */ /* 0x000ea4000c1e1100 */
[----:B--2---:R-:W-:-:S05]  /*2c860*/  PRMT R5, R16, 0x8880, RZ ;  /* 0x0000888010057816 */ /* 0x004fca00000000ff */
[----:B------:R-:W-:-:S07]  /*2c870*/  IMAD R4, R5, R18, RZ ;  /* 0x0000001205047224 */ /* 0x000fce00078e02ff */
.L_x_1548:
[----:B------:R-:W-:Y:S05]  /*2c880*/  BSYNC B1 ;  /* 0x0000000000017941 */ /* 0x000fea0003800000 */
.L_x_1547:
[----:B------:R-:W-:Y:S01]  /*2c890*/  @!P1 IMAD R5, R142, R17, R4 ;  /* 0x000000118e059224 */ /* 0x000fe200078e0204 */
[----:B------:R-:W-:Y:S01]  /*2c8a0*/  LOP3.LUT P5, RZ, R22, 0x2, RZ, 0xc0, !PT ;  /* 0x0000000216ff7812 */ /* 0x000fe200078ac0ff */
[----:B------:R-:W-:Y:S03]  /*2c8b0*/  BSSY B1, `(.L_x_1549) ;  /* 0x0000007000017945 */ /* 0x000fe60003800000 */
[----:B------:R0:W-:Y:S01]  /*2c8c0*/  @!P1 STG.E.U8 desc[UR50][R20.64+0x1e8], R5 ;  /* 0x0001e80514009986 */ /* 0x0001e2000c101132 */
[----:B------:R-:W-:Y:S01]  /*2c8d0*/  ISETP.LT.OR P1, PT, R0, 0x1f1, !P5 ;  /* 0x000001f10000780c */ /* 0x000fe20006f21670 */
[----:B------:R-:W-:-:S12]  /*2c8e0*/  @P2 BRA `(.L_x_1550) ;  /* 0x00000000000c2947 */ /* 0x000fd80003800000 */
[----:B------:R-:W0:Y:S02]  /*2c8f0*/  LDG.E.U8 R16, desc[UR50][R14.64+0x1e9] ;  /* 0x0001e9320e107981 */ /* 0x000e24000c1e1100 */
[----:B0-----:R-:W-:-:S05]  /*2c900*/  PRMT R5, R16, 0x8880, RZ ;  /* 0x0000888010057816 */ /* 0x001fca00000000ff */
[----:B------:R-:W-:-:S07]  /*2c910*/  IMAD R4, R5, R18, RZ ;  /* 0x0000001205047224 */ /* 0x000fce00078e02ff */
.L_x_1550:
[----:B------:R-:W-:Y:S05]  /*2c920*/  BSYNC B1 ;  /* 0x0000000000017941 */ /* 0x000fea0003800000 */
.L_x_1549:
[----:B------:R-:W-:Y:S01]  /*2c930*/  @!P2 IMAD R143, R143, R17, R4 ;  /* 0x000000118f8fa224 */ /* 0x000fe200078e0204 */
[----:B------:R-:W-:Y:S04]  /*2c940*/  BSSY B1, `(.L_x_1551) ;  /* 0x0000006000017945 */ /* 0x000fe80003800000 */
[----:B------:R1:W-:Y:S01]  /*2c950*/  @!P2 STG.E.U8 desc[UR50][R12.64+0x1e9], R143 ;  /* 0x0001e98f0c00a986 */ /* 0x0003e2000c101132 */
[----:B------:R-:W-:Y:S05]  /*2c960*/  @P1 BRA `(.L_x_1552) ;  /* 0x00000000000c1947 */ /* 0x000fea0003800000 */
[----:B------:R-:W0:Y:S02]  /*2c970*/  LDG.E.U8 R16, desc[UR50][R6.64+0x1f0] ;  /* 0x0001f03206107981 */ /* 0x000e24000c1e1100 */
[----:B0-----:R-:W-:-:S05]  /*2c980*/  PRMT R5, R16, 0x8880, RZ ;  /* 0x0000888010057816 */ /* 0x001fca00000000ff */
[----:B------:R-:W-:-:S07]  /*2c990*/  IMAD R4, R5, R18, RZ ;  /* 0x0000001205047224 */ /* 0x000fce00078e02ff */
.L_x_1552:
[----:B------:R-:W-:Y:S05]  /*2c9a0*/  BSYNC B1 ;  /* 0x0000000000017941 */ /* 0x000fea0003800000 */
.L_x_1551:
[----:B0-----:R-:W-:Y:S01]  /*2c9b0*/  @!P1 IMAD R5, R144, R17, R4 ;  /* 0x0000001190059224 */ /* 0x001fe200078e0204 */
[----:B------:R-:W-:Y:S01]  /*2c9c0*/  BSSY B1, `(.L_x_1553) ;  /* 0x0000008000017945 */ /* 0x000fe20003800000 */
[----:B------:R-:W-:-:S03]  /*2c9d0*/  ISETP.LT.OR P2, PT, R0, 0x1f9, !P0 ;  /* 0x000001f90000780c */ /* 0x000fc60004741670 */
[----:B------:R0:W-:Y:S01]  /*2c9e0*/  @!P1 STG.E.U8 desc[UR50][R8.64+0x1f0], R5 ;  /* 0x0001f00508009986 */ /* 0x0001e2000c101132 */
[----:B------:R-:W-:-:S13]  /*2c9f0*/  ISETP.LT.OR P1, PT, R0, 0x1f2, !P5 ;  /* 0x000001f20000780c */ /* 0x000fda0006f21670 */
[----:B0-----:R-:W-:Y:S05]  /*2ca00*/  @P1 BRA `(.L_x_1554) ;  /* 0x00000000000c1947 */ /* 0x001fea0003800000 */
[----:B------:R-:W2:Y:S02]  /*2ca10*/  LDG.E.U8 R16, desc[UR50][R6.64+0x1f1] ;  /* 0x0001f13206107981 */ /* 0x000ea4000c1e1100 */
[----:B--2---:R-:W-:-:S05]  /*2ca20*/  PRMT R5, R16, 0x8880, RZ ;  /* 0x0000888010057816 */ /* 0x004fca00000000ff */
[----:B------:R-:W-:-:S07]  /*2ca30*/  IMAD R4, R5, R18, RZ ;  /* 0x0000001205047224 */ /* 0x000fce00078e02ff */
.L_x_1554:
[----:B------:R-:W-:Y:S05]  /*2ca40*/  BSYNC B1 ;  /* 0x0000000000017941 */ /* 0x000fea0003800000 */
.L_x_1553:
[----:B------:R-:W-:Y:S01]  /*2ca50*/  @!P1 IMAD R145, R145, R17, R4 ;  /* 0x0000001191919224 */ /* 0x000fe200078e0204 */
[----:B------:R-:W-:Y:S04]  /*2ca60*/  BSSY B1, `(.L_x_1555) ;  /* 0x0000006000017945 */ /* 0x000fe80003800000 */
[----:B------:R0:W-:Y:S01]  /*2ca70*/  @!P1 STG.E.U8 desc[UR50][R8.64+0x1f1], R145 ;  /* 0x0001f19108009986 */ /* 0x0001e2000c101132 */
[----:B------:R-:W-:Y:S05]  /*2ca80*/  @P3 BRA `(.L_x_1556) ;  /* 0x00000000000c3947 */ /* 0x000fea0003800000 */
[----:B------:R-:W2:Y:S02]  /*2ca90*/  LDG.E.U8 R16, desc[UR50][R14.64+0x1f0] ;  /* 0x0001f0320e107981 */ /* 0x000ea4000c1e1100 */
[----:B--2---:R-:W-:-:S05]  /*2caa0*/  PRMT R5, R16, 0x8880, RZ ;  /* 0x0000888010057816 */ /* 0x004fca00000000ff */
[----:B------:R-:W-:-:S07]  /*2cab0*/  IMAD R4, R5, R18, RZ ;  /* 0x0000001205047224 */ /* 0x000fce00078e02ff */
.L_x_1556:
[----:B------:R-:W-:Y:S05]  /*2cac0*/  BSYNC B1 ;  /* 0x0000000000017941 */ /* 0x000fea0003800000 */
.L_x_1555:
[----:B------:R-:W-:Y:S01]  /*2cad0*/  @!P3 IMAD R5, R146, R17, R4 ;  /* 0x000000119205b224 */ /* 0x000fe200078e0204 */
[----:B------:R-:W-:Y:S04]  /*2cae0*/  BSSY B1, `(.L_x_1557) ;  /* 0x0000006000017945 */ /* 0x000fe80003800000 */
[----:B------:R2:W-:Y:S01]  /*2caf0*/  @!P3 STG.E.U8 desc[UR50][R26.64+0x1f0], R5 ;  /* 0x0001f0051a00b986 */ /* 0x0005e2000c101132 */
[----:B------:R-:W-:Y:S05]  /*2cb00*/  @P4 BRA `(.L_x_1558) ;  /* 0x00000000000c4947 */ /* 0x000fea0003800000 */
[----:B------:R-:W2:Y:S02]  /*2cb10*/  LDG.E.U8 R16, desc[UR50][R14.64+0x1f1] ;  /* 0x0001f1320e107981 */ /* 0x000ea4000c1e1100 */
[----:B--2---:R-:W-:-:S05]  /*2cb20*/  PRMT R5, R16, 0x8880, RZ ;  /* 0x0000888010057816 */ /* 0x004fca00000000ff */
[----:B------:R-:W-:-:S07]  /*2cb30*/  IMAD R4, R5, R18, RZ ;  /* 0x0000001205047224 */ /* 0x000fce00078e02ff */
.L_x_1558:
[----:B------:R-:W-:Y:S05]  /*2cb40*/  BSYNC B1 ;  /* 0x0000000000017941 */ /* 0x000fea0003800000 */
.L_x_1557:
[C---:B------:R-:W-:Y:S01]  /*2cb50*/  ISETP.LT.OR P3, PT, R0.reuse, 0x1f9, !P5 ;  /* 0x000001f90000780c */ /* 0x040fe20006f61670 */
[----:B------:R-:W-:Y:S01]  /*2cb60*/  @!P4 IMAD R147, R147, R17, R4 ;  /* 0x000000119393c224 */ /* 0x000fe200078e0204 */
[----:B------:R-:W-:Y:S01]  /*2cb70*/  BSSY B1, `(.L_x_1559) ;  /* 0x0000009000017945 */ /* 0x000fe20003800000 */
[----:B-1----:R-:W-:Y:S01]  /*2cb80*/  IMAD.U32 R13, RZ, RZ, UR44 ;  /* 0x0000002cff0d7e24 */ /* 0x002fe2000f8e00ff */
[----:B------:R-:W-:Y:S02]  /*2cb90*/  ISETP.LT.OR P1, PT, R0, 0x1fa, !P5 ;  /* 0x000001fa0000780c */ /* 0x000fe40006f21670 */
[----:B------:R1:W-:Y:S02]  /*2cba0*/  @!P4 STG.E.U8 desc[UR50][R10.64+0x1f1], R147 ;  /* 0x0001f1930a00c986 */ /* 0x0003e4000c101132 */
[----:B------:R-:W-:-:S05]  /*2cbb0*/  @!P2 IADD3 R12, P4, P5, R13, UR46, R2 ;  /* 0x0000002e0d0cac10 */ /* 0x000fca000fd9e002 */
[----:B------:R-:W-:Y:S08]  /*2cbc0*/  @P3 BRA `(.L_x_1560) ;  /* 0x00000000000c3947 */ /* 0x000ff00003800000 */
[----:B------:R-:W2:Y:S02]  /*2cbd0*/  LDG.E.U8 R16, desc[UR50][R6.64+0x1f8] ;  /* 0x0001f83206107981 */ /* 0x000ea4000c1e1100 */
[----:B--2---:R-:W-:-:S05]  /*2cbe0*/  PRMT R5, R16, 0x8880, RZ ;  /* 0x0000888010057816 */ /* 0x004fca00000000ff */
[----:B------:R-:W-:-:S07]  /*2cbf0*/  IMAD R4, R5, R18, RZ ;  /* 0x0000001205047224 */ /* 0x000fce00078e02ff */
.L_x_1560:
[----:B------:R-:W-:Y:S05]  /*2cc00*/  BSYNC B1 ;  /* 0x0000000000017941 */ /* 0x000fea0003800000 */
.L_x_1559:
[----:B--2---:R-:W-:Y:S01]  /*2cc10*/  @!P3 IMAD R5, R148, R17, R4 ;  /* 0x000000119405b224 */ /* 0x004fe200078e0204 */
[----:B------:R-:W-:Y:S01]  /*2cc20*/  BSSY B1, `(.L_x_1561) ;  /* 0x0000007000017945 */ /* 0x000fe20003800000 */
[----:B-1----:R-:W-:-:S03]  /*2cc30*/  IMAD.U32 R11, RZ, RZ, UR43 ;  /* 0x0000002bff0b7e24 */ /* 0x002fc6000f8e00ff */
[----:B------:R1:W-:Y:S01]  /*2cc40*/  @!P3 STG.E.U8 desc[UR50][R8.64+0x1f8], R5 ;  /* 0x0001f8050800b986 */ /* 0x0003e2000c101132 */
[----:B------:R-:W-:Y:S05]  /*2cc50*/  @P1 BRA `(.L_x_1562) ;  /* 0x00000000000c1947 */ /* 0x000fea0003800000 */
[----:B------:R-:W1:Y:S02]  /*2cc60*/  LDG.E.U8 R16, desc[UR50][R6.64+0x1f9] ;  /* 0x0001f93206107981 */ /* 0x000e64000c1e1100 */
[----:B-1----:R-:W-:-:S05]  /*2cc70*/  PRMT R5, R16, 0x8880, RZ ;  /* 0x0000888010057816 */ /* 0x002fca00000000ff */
[----:B------:R-:W-:-:S07]  /*2cc80*/  IMAD R4, R5, R18, RZ ;  /* 0x0000001205047224 */ /* 0x000fce00078e02ff */
.L_x_1562:
[----:B------:R-:W-:Y:S05]  /*2cc90*/  BSYNC B1 ;  /* 0x0000000000017941 */ /* 0x000fea0003800000 */
.L_x_1561:
[----:B------:R-:W-:Y:S01]  /*2cca0*/  @!P1 IMAD R149, R149, R17, R4 ;  /* 0x0000001195959224 */ /* 0x000fe200078e0204 */
[----:B------:R-:W-:Y:S01]  /*2ccb0*/  BSSY B1, `(.L_x_1563) ;  /* 0x0000007000017945 */ /* 0x000fe20003800000 */
[----:B------:R-:W-:-:S03]  /*2ccc0*/  @!P2 IADD3.X R13, R11, UR45, R3, P4, P5 ;  /* 0x0000002d0b0dac10 */ /* 0x000fc6000a7ea403 */
[----:B------:R2:W-:Y:S01]  /*2ccd0*/  @!P1 STG.E.U8 desc[UR50][R8.64+0x1f9], R149 ;  /* 0x0001f99508009986 */ /* 0x0005e2000c101132 */
[----:B------:R-:W-:Y:S05]  /*2cce0*/  @P2 BRA `(.L_x_1564) ;  /* 0x00000000000c2947 */ /* 0x000fea0003800000 */
[----:B------:R-:W1:Y:S02]  /*2ccf0*/  LDG.E.U8 R16, desc[UR50][R14.64+0x1f8] ;  /* 0x0001f8320e107981 */ /* 0x000e64000c1e1100 */
[----:B-1----:R-:W-:-:S05]  /*2cd00*/  PRMT R5, R16, 0x8880, RZ ;  /* 0x0000888010057816 */ /* 0x002fca00000000ff */
[----:B------:R-:W-:-:S07]  /*2cd10*/  IMAD R4, R5, R18, RZ ;  /* 0x0000001205047224 */ /* 0x000fce00078e02ff */
.L_x_1564:
[----:B------:R-:W-:Y:S05]  /*2cd20*/  BSYNC B1 ;  /* 0x0000000000017941 */ /* 0x000fea0003800000 */
.L_x_1563:
[----:B-1----:R-:W-:Y:S01]  /*2cd30*/  @!P2 IMAD R5, R150, R17, R4 ;  /* 0x000000119605a224 */ /* 0x002fe200078e0204 */
[----:B------:R-:W-:Y:S01]  /*2cd40*/  ISETP.LT.OR P0, PT, R0, 0x1fa, !P0 ;  /* 0x000001fa0000780c */ /* 0x000fe20004701670 */
[----:B------:R-:W-:Y:S03]  /*2cd50*/  BSSY B1, `(.L_x_1565) ;  /* 0x0000006000017945 */ /* 0x000fe60003800000 */
[----:B------:R1:W-:Y:S09]  /*2cd60*/  @!P2 STG.E.U8 desc[UR50][R12.64+0x1f8], R5 ;  /* 0x0001f8050c00a986 */ /* 0x0003f2000c101132 */
[----:B------:R-:W-:Y:S05]  /*2cd70*/  @P0 BRA `(.L_x_1566) ;  /* 0x00000000000c0947 */ /* 0x000fea0003800000 */
[----:B------:R-:W1:Y:S02]  /*2cd80*/  LDG.E.U8 R16, desc[UR50][R14.64+0x1f9] ;  /* 0x0001f9320e107981 */ /* 0x000e64000c1e1100 */
[----:B-1----:R-:W-:-:S05]  /*2cd90*/  PRMT R5, R16, 0x8880, RZ ;  /* 0x0000888010057816 */ /* 0x002fca00000000ff */
[----:B------:R-:W-:-:S07]  /*2cda0*/  IMAD R4, R5, R18, RZ ;  /* 0x0000001205047224 */ /* 0x000fce00078e02ff */
.L_x_1566:
[----:B------:R-:W-:Y:S05]  /*2cdb0*/  BSYNC B1 ;  /* 0x0000000000017941 */ /* 0x000fea0003800000 */
.L_x_1565:
[----:B------:R-:W-:Y:S01]  /*2cdc0*/  IMAD R151, R151, R17, R4 ;  /* 0x0000001197977224 */ /* 0x000fe200078e0204 */
[----:B------:R-:W-:Y:S06]  /*2cdd0*/  @P0 BRA `(.L_x_1567) ;  /* 0x0000013000380947 */ /* 0x000fec0003800000 */
[----:B-1----:R-:W-:Y:S02]  /*2cde0*/  IMAD.U32 R5, RZ, RZ, UR44 ;  /* 0x0000002cff057e24 */ /* 0x002fe4000f8e00ff */
[----:B------:R-:W-:-:S03]  /*2cdf0*/  IMAD.U32 R7, RZ, RZ, UR43 ;  /* 0x0000002bff077e24 */ /* 0x000fc6000f8e00ff */
[----:B------:R-:W-:-:S04]  /*2ce00*/  IADD3 R2, P0, P1, R5, UR46, R2 ;  /* 0x0000002e05027c10 */ /* 0x000fc8000f91e002 */
[----:B------:R-:W-:-:S05]  /*2ce10*/  IADD3.X R3, R7, UR45, R3, P0, P1 ;  /* 0x0000002d07037c10 */ /* 0x000fca00087e2403 */
[----:B------:R3:W-:Y:S01]  /*2ce20*/  STG.E.U8 desc[UR50][R2.64+0x1f9], R151 ;  /* 0x0001f99702007986 */ /* 0x0007e2000c101132 */
[----:B------:R-:W-:Y:S05]  /*2ce30*/  BRA `(.L_x_1567) ;  /* 0x0000013000207947 */ /* 0x000fea0003800000 */
.L_x_30:
[----:B------:R-:W2:Y:S01]  /*2ce40*/  LDL.LU R196, [R1+0x800] ;  /* 0x0008000001c47983 */ /* 0x000ea20000300800 */
[----:B------:R-:W-:Y:S01]  /*2ce50*/  ISETP.GE.AND P2, PT, R23, 0x89, PT ;  /* 0x000000891700780c */ /* 0x000fe20003f46270 */
[----:B------:R-:W-:Y:S02]  /*2ce60*/  ULDC.64 UR4, c[0x0][0x5c0] ;  /* 0x0001700000047ab9 */ /* 0x000fe40000000a00 */
[----:B------:R-:W3:Y:S04]  /*2ce70*/  LDL.LU R5, [R1+0x804] ;  /* 0x0008040001057983 */ /* 0x000ee80000300800 */
[----:B------:R-:W4:Y:S04]  /*2ce80*/  LDL.LU R6, [R1+0x808] ;  /* 0x0008080001067983 */ /* 0x000f280000300800 */
[----:B------:R-:W5:Y:S04]  /*2ce90*/  LDL.LU R195, [R1+0x80c] ;  /* 0x00080c0001c37983 */ /* 0x000f680000300800 */
[----:B------:R-:W5:Y:S04]  /*2cea0*/  LDL.LU R194, [R1+0x810] ;  /* 0x0008100001c27983 */ /* 0x000f680000300800 */
[----:B------:R-:W5:Y:S04]  /*2ceb0*/  LDL.LU R193, [R1+0x814] ;  /* 0x0008140001c17983 */ /* 0x000f680000300800 */
[----:B------:R-:W5:Y:S04]  /*2cec0*/  LDL.LU R192, [R1+0x818] ;  /* 0x0008180001c07983 */ /* 0x000f680000300800 */
[----:B------:R-:W5:Y:S04]  /*2ced0*/  LDL.LU R191, [R1+0x81c] ;  /* 0x00081c0001bf7983 */ /* 0x000f680000300800 */
[----:B------:R-:W5:Y:S04]  /*2cee0*/  LDL.LU R190, [R1+0x820] ;  /* 0x0008200001be7983 */ /* 0x000f680000300800 */
[----:B------:R-:W5:Y:S04]  /*2cef0*/  LDL.LU R189, [R1+0x824] ;  /* 0x0008240001bd7983 */ /* 0x000f680000300800 */
[----:B------:R-:W5:Y:S01]  /*2cf00*/  LDL.LU R188, [R1+0x828] ;  /* 0x0008280001bc7983 */ /* 0x000f620000300800 */
[----:B------:R-:W-:-:S02]  /*2cf10*/  ISETP.LT.OR P5, PT, R0, 0x9, !P2 ;  /* 0x000000090000780c */ /* 0x000fc400057a1670 */
[----:B------:R-:W-:Y:S01]  /*2cf20*/  ISETP.LT.OR P4, PT, R0, 0xa, !P2 ;  /* 0x0000000a0000780c */ /* 0x000fe20005781670 */
[----:B------:R-:W5:Y:S01]  /*2cf30*/  LDL.LU R187, [R1+0x82c] ;  /* 0x00082c0001bb7983 */ /* 0x000f620000300800 */
[----:B------:R-:W-:Y:S01]  /*2cf40*/  IADD3 R2, P0, R2, UR4, RZ ;  /* 0x0000000402027c10 */ /* 0x000fe2000ff1e0ff */
[----:B------:R-:W-:Y:S02]  /*2cf50*/  IMAD.U32 R14, RZ, RZ, UR44 ;  /* 0x0000002cff0e7e24 */ /* 0x000fe4000f8e00ff */
[----:B------:R-:W-:Y:S01]  /*2cf60*/  IMAD.U32 R4, RZ, RZ, UR43 ;  /* 0x0000002bff047e24 */ /* 0x000fe2000f8e00ff */
[----:B------:R-:W-:Y:S01]  /*2cf70*/  IADD3.X R3, R10, UR5, RZ, P0, !PT ;  /* 0x000000050a037c10 */ /* 0x000fe200087fe4ff */
[----:B------:R-:W-:Y:S01]  /*2cf80*/  IMAD.U32 R20, RZ, RZ, UR44 ;  /* 0x0000002cff147e24 */ /* 0x000fe2000f8e00ff */
[----:B------:R-:W-:Y:S01]  /*2cf90*/  ISETP.GE.AND P1, PT, R23, 0x1, PT ;  /* 0x000000011700780c */ /* 0x000fe20003f26270 */
[----:B------:R-:W5:Y:S02]  /*2cfa0*/  LDL.LU R186, [R1+0x830] ;  /* 0x0008300001ba7983 */ /* 0x000f640000300800 */
[----:B------:R-:W-:Y:S01]  /*2cfb0*/  @!P5 IADD3 R14, P0, P3, R14, UR42, R2 ;  /* 0x0000002a0e0edc10 */ /* 0x000fe2000fb1e002 */
[----:B------:R-:W-:Y:S01]  /*2cfc0*/  IMAD.U32 R198, RZ, RZ, UR44 ;  /* 0x0000002cffc67e24 */ /* 0x000fe2000f8e00ff */
[----:B------:R-:W5:Y:S02]  /*2cfd0*/  LDL.LU R185, [R1+0x834] ;  /* 0x0008340001b97983 */ /* 0x000f640000300800 */
[----:B------:R-:W-:-:S02]  /*2cfe0*/  @!P5 IADD3.X R15, R4, UR41, R3, P0, P3 ;  /* 0x00000029040fdc10 */ /* 0x000fc400087e6403 */
[----:B------:R-:W-:Y:S01]  /*2cff0*/  @!P4 IADD3 R20, P0, P3, R20, UR42, R2 ;  /* 0x0000002a1414cc10 */ /* 0x000fe2000fb1e002 */
[----:B------:R-:W5:Y:S03]  /*2d000*/  LDL.LU R184, [R1+0x838] ;  /* 0x0008380001b87983 */ /* 0x000f660000300800 */
[----:B------:R-:W-:Y:S01]  /*2d010*/  @!P4 IADD3.X R21, R4, UR41, R3, P0, P3 ;  /* 0x000000290415cc10 */ /* 0x000fe200087e6403 */
[----:B------:R-:W5:Y:S01]  /*2d020*/  LDL.LU R183, [R1+0x83c] ;  /* 0x00083c0001b77983 */ /* 0x000f620000300800 */
[C---:B------:R-:W-:Y:S02]  /*2d030*/  ISETP.LT.OR P0, PT, R0.reuse, 0x1, !P1 ;  /* 0x000000010000780c */ /* 0x040fe40004f01670 */
[C---:B------:R-:W-:Y:S01]  /*2d040*/  ISETP.LT.OR P4, PT, R0.reuse, 0x11, !P2 ;  /* 0x000000110000780c */ /* 0x040fe20005781670 */
[----:B------:R-:W5:Y:S01]  /*2d050*/  LDL.LU R182, [R1+0x840] ;  /* 0x0008400001b67983 */ /* 0x000f620000300800 */
[----:B------:R-:W-:-:S03]  /*2d060*/  ISETP.LT.OR P5, PT, R0, 0x12, !P2 ;  /* 0x000000120000780c */ /* 0x000fc600057a1670 */
[----:B------:R-:W5:Y:S04]  /*2d070*/  LDL.LU R181, [R1+0x844] ;  /* 0x0008440001b57983 */ /* 0x000f680000300800 */
        /* <DEDUP_REMOVED lines=20> */
[----:B------:R-:W5:Y:S04]  /*2d1c0*/  LDL R160, [R1+0x898] ;  /* 0x0008980001a07983 */ /* 0x000f680000100800 */
        /* <DEDUP_REMOVED lines=35> */
[----:B--2---:R-:W-:-:S03]  /*2d400*/  @!P0 IMAD R4, R196, R17, RZ ;  /* 0x00000011c4048224 */ /* 0x004fc600078e02ff */
[----:B------:R-:W2:Y:S04]  /*2d410*/  LDL.LU R208, [R1+0x9d0] ;  /* 0x0009d00001d07983 */ /* 0x000ea80000300800 */
[----:B------:R0:W-:Y:S01]  /*2d420*/  @!P0 STG.E.U8 desc[UR50][R2.64], R4 ;  /* 0x0000000402008986 */ /* 0x0001e2000c101132 */
[----:B------:R-:W-:Y:S01]  /*2d430*/  @!P4 IADD3 R198, P0, P3, R198, UR42, R2 ;  /* 0x0000002ac6c6cc10 */ /* 0x000fe2000fb1e002 */
[----:B------:R-:W-:Y:S02]  /*2d440*/  IMAD.U32 R196, RZ, RZ, UR44 ;  /* 0x0000002cffc47e24 */ /* 0x000fe4000f8e00ff */
[----:B------:R-:W2:Y:S04]  /*2d450*/  LDL.LU R13, [R1+0x9d4] ;  /* 0x0009d400010d7983 */ /* 0x000ea80000300800 */
[----:B------:R-:W2:Y:S01]  /*2d460*/  LDL.LU R12, [R1+0x9d8] ;  /* 0x0009d800010c7983 */ /* 0x000ea20000300800 */
[----:B0-----:R-:W-:-:S03]  /*2d470*/  IMAD.U32 R4, RZ, RZ, UR43 ;  /* 0x0000002bff047e24 */ /* 0x001fc6000f8e00ff */
[----:B------:R-:W2:Y:S02]  /*2d480*/  LDL.LU R207, [R1+0x9dc] ;  /* 0x0009dc0001cf7983 */ /* 0x000ea40000300800 */
[----:B------:R-:W-:Y:S02]  /*2d490*/  @!P4 IADD3.X R199, R4, UR41, R3, P0, P3 ;  /* 0x0000002904c7cc10 */ /* 0x000fe400087e6403 */
[----:B------:R-:W2:Y:S01]  /*2d4a0*/  LDL.LU R206, [R1+0x9e0] ;  /* 0x0009e00001ce7983 */ /* 0x000ea20000300800 */
[----:B------:R-:W-:Y:S02]  /*2d4b0*/  ISETP.LT.OR P0, PT, R0, 0x2, !P1 ;  /* 0x000000020000780c */ /* 0x000fe40004f01670 */
[----:B------:R-:W-:Y:S01]  /*2d4c0*/  ISETP.GE.AND P4, PT, R23, 0x9, PT ;  /* 0x000000091700780c */ /* 0x000fe20003f86270 */
[----:B------:R-:W2:Y:S04]  /*2d4d0*/  LDL.LU R205, [R1+0x9e4] ;  /* 0x0009e40001cd7983 */ /* 0x000ea80000300800 */
[----:B------:R-:W2:Y:S04]  /*2d4e0*/  LDL.LU R204, [R1+0x9e8] ;  /* 0x0009e80001cc7983 */ /* 0x000ea80000300800 */
[----:B------:R-:W2:Y:S02]  /*2d4f0*/  LDL.LU R203, [R1+0x9ec] ;  /* 0x0009ec0001cb7983 */ /* 0x000ea40000300800 */
[----:B---3--:R-:W-:-:S02]  /*2d500*/  @!P0 IMAD R4, R5, R17, RZ ;  /* 0x0000001105048224 */ /* 0x008fc400078e02ff */
[----:B------:R-:W3:Y:S04]  /*2d510*/  LDL.LU R202, [R1+0x9f0] ;  /* 0x0009f00001ca7983 */ /* 0x000ee80000300800 */
[----:B------:R0:W-:Y:S01]  /*2d520*/  @!P0 STG.E.U8 desc[UR50][R2.64+0x1], R4 ;  /* 0x0000010402008986 */ /* 0x0001e2000c101132 */
[----:B------:R-:W-:-:S03]  /*2d530*/  ISETP.LT.OR P0, PT, R0, 0x1, !P4 ;  /* 0x000000010000780c */ /* 0x000fc60006701670 */
[----:B------:R-:W3:Y:S04]  /*2d540*/  LDL.LU R201, [R1+0x9f4] ;  /* 0x0009f40001c97983 */ /* 0x000ee80000300800 */
[----:B------:R-:W3:Y:S04]  /*2d550*/  LDL.LU R200, [R1+0x9f8] ;  /* 0x0009f80001c87983 */ /* 0x000ee80000300800 */
[----:B------:R-:W3:Y:S02]  /*2d560*/  LDL.LU R7, [R1+0x9fc] ;  /* 0x0009fc0001077983 */ /* 0x000ee40000300800 */
[----:B0-----:R-:W-:Y:S01]  /*2d570*/  @!P0 IADD3 R4, P3, R2, UR44, RZ ;  /* 0x0000002c02048c10 */ /* 0x001fe2000ff7e0ff */
[----:B----4-:R-:W-:Y:S01]  /*2d580*/  @!P0 IMAD R6, R6, R17, RZ ;  /* 0x0000001106068224 */ /* 0x010fe200078e02ff */
[----:B------:R0:W-:Y:S02]  /*2d590*/  STL.64 [R1+0xc58], R24 ;  /* 0x000c581801007387 */ /* 0x0001e40000100a00 */
[----:B------:R-:W-:-:S05]  /*2d5a0*/  @!P0 IADD3.X R5, R3, UR43, RZ, P3, !PT ;  /* 0x0000002b03058c10 */ /* 0x000fca0009ffe4ff */
[----:B------:R1:W-:Y:S01]  /*2d5b0*/  @!P0 STG.E.U8 desc[UR50][R4.64], R6 ;  /* 0x0000000604008986 */ /* 0x0003e2000c101132 */
[----:B------:R-:W-:-:S03]  /*2d5c0*/  @!P5 IADD3 R196, P0, P3, R196, UR42, R2 ;  /* 0x0000002ac4c4dc10 */ /* 0x000fc6000fb1e002 */
[----:B0-----:R-:W4:Y:S04]  /*2d5d0*/  LDL.LU R24, [R1+0x95c] ;  /* 0x00095c0001187983 */ /* 0x001f280000300800 */
[----:B------:R-:W2:Y:S01]  /*2d5e0*/  LDL.LU R25, [R1+0x960] ;  /* 0x0009600001197983 */ /* 0x000ea20000300800 */
[----:B-1----:R-:W-:-:S03]  /*2d5f0*/  IMAD.U32 R4, RZ, RZ, UR43 ;  /* 0x0000002bff047e24 */ /* 0x002fc6000f8e00ff */
[----:B------:R0:W-:Y:S02]  /*2d600*/  STL.64 [R1+0xc50], R26 ;  /* 0x000c501a01007387 */ /* 0x0001e40000100a00 */
[----:B------:R-:W-:Y:S02]  /*2d610*/  @!P5 IADD3.X R197, R4, UR41, R3, P0, P3 ;  /* 0x0000002904c5dc10 */ /* 0x000fe400087e6403 */
[C---:B------:R-:W-:Y:S01]  /*2d620*/  ISETP.LT.OR P0, PT, R0.reuse, 0x2, !P4 ;  /* 0x000000020000780c */ /* 0x040fe20006701670 */
[----:B0-----:R-:W3:Y:S01]  /*2d630*/  LDL.LU R26, [R1+0x954] ;  /* 0x00095400011a7983 */ /* 0x001ee20000300800 */
[----:B------:R-:W-:-:S03]  /*2d640*/  ISETP.LT.OR P5, PT, R0, 0x19, !P2 ;  /* 0x000000190000780c */ /* 0x000fc600057a1670 */
[----:B------:R-:W4:Y:S08]  /*2d650*/  LDL.LU R27, [R1+0x958] ;  /* 0x00095800011b7983 */ /* 0x000f300000300800 */
[----:B------:R-:W-:Y:S01]  /*2d660*/  @!P0 IADD3 R4, P3, R2, UR44, RZ ;  /* 0x0000002c02048c10 */ /* 0x000fe2000ff7e0ff */
[----:B-----5:R-:W-:Y:S01]  /*2d670*/  @!P0 IMAD R6, R195, R17, RZ ;  /* 0x00000011c3068224 */ /* 0x020fe200078e02ff */
[----:B------:R0:W-:Y:S02]  /*2d680*/  STL.64 [R1+0xc48], R28 ;  /* 0x000c481c01007387 */ /* 0x0001e40000100a00 */
[----:B------:R-:W-:-:S05]  /*2d690*/  @!P0 IADD3.X R5, R3, UR43, RZ, P3, !PT ;  /* 0x0000002b03058c10 */ /* 0x000fca0009ffe4ff */
[----:B------:R1:W-:Y:S01]  /*2d6a0*/  @!P0 STG.E.U8 desc[UR50][R4.64+0x1], R6 ;  /* 0x0000010604008986 */ /* 0x0003e2000c101132 */
[----:B------:R-:W-:-:S03]  /*2d6b0*/  ISETP.LT.OR P0, PT, R0, 0x9, !P1 ;  /* 0x000000090000780c */ /* 0x000fc60004f01670 */
[----:B0-----:R-:W5:Y:S04]  /*2d6c0*/  LDL R28, [R1+0x94c] ;  /* 0x00094c00011c7983 */ /* 0x001f680000100800 */
[----:B------:R-:W2:Y:S04]  /*2d6d0*/  LDL.LU R29, [R1+0x950] ;  /* 0x00095000011d7983 */ /* 0x000ea80000300800 */
[----:B------:R0:W-:Y:S02]  /*2d6e0*/  STL.64 [R1+0xc40], R30 ;  /* 0x000c401e01007387 */ /* 0x0001e40000100a00 */
[----:B-1----:R-:W-:-:S02]  /*2d6f0*/  @!P0 IMAD R4, R194, R17, RZ ;  /* 0x00000011c2048224 */ /* 0x002fc400078e02ff */
[----:B------:R-:W-:-:S03]  /*2d700*/  IMAD.U32 R194, RZ, RZ, UR44 ;  /* 0x0000002cffc27e24 */ /* 0x000fc6000f8e00ff */
[----:B------:R1:W-:Y:S02]  /*2d710*/  @!P0 STG.E.U8 desc[UR50][R2.64+0x8], R4 ;  /* 0x0000080402008986 */ /* 0x0003e4000c101132 */
[----:B------:R-:W-:Y:S02]  /*2d720*/  @!P5 IADD3 R194, P0, P3, R194, UR42, R2 ;  /* 0x0000002ac2c2dc10 */ /* 0x000fe4000fb1e002 */
[----:B0-----:R-:W3:Y:S04]  /*2d730*/  LDL R30, [R1+0x944] ;  /* 0x00094400011e7983 */ /* 0x001ee80000100800 */
[----:B------:R-:W4:Y:S01]  /*2d740*/  LDL R31, [R1+0x948] ;  /* 0x00094800011f7983 */ /* 0x000f220000100800 */
[----:B-1----:R-:W-:-:S03]  /*2d750*/  IMAD.U32 R4, RZ, RZ, UR43 ;  /* 0x0000002bff047e24 */ /* 0x002fc6000f8e00ff */
[----:B------:R0:W-:Y:S02]  /*2d760*/  STL.64 [R1+0xc38], R32 ;  /* 0x000c382001007387 */ /* 0x0001e40000100a00 */
[----:B------:R-:W-:Y:S02]  /*2d770*/  @!P5 IADD3.X R195, R4, UR41, R3, P0, P3 ;  /* 0x0000002904c3dc10 */ /* 0x000fe400087e6403 */
[C---:B------:R-:W-:Y:S01]  /*2d780*/  ISETP.LT.OR P0, PT, R0.reuse, 0xa, !P1 ;  /* 0x0000000a0000780c */ /* 0x040fe20004f01670 */
[----:B0-----:R-:W5:Y:S04]  /*2d790*/  LDL R32, [R1+0x93c] ;  /* 0x00093c0001207983 */ /* 0x001f680000100800 */
[----:B------:R-:W2:Y:S08]  /*2d7a0*/  LDL R33, [R1+0x940] ;  /* 0x0009400001217983 */ /* 0x000eb00000100800 */
[----:B------:R-:W-:Y:S01]  /*2d7b0*/  @!P0 IMAD R4, R193, R17, RZ ;  /* 0x00000011c1048224 */ /* 0x000fe200078e02ff */
[C---:B------:R-:W-:Y:S01]  /*2d7c0*/  ISETP.LT.OR P5, PT, R0.reuse, 0x1a, !P2 ;  /* 0x0000001a0000780c */ /* 0x040fe200057a1670 */
[----:B------:R0:W-:Y:S04]  /*2d7d0*/  STL.64 [R1+0xc30], R34 ;  /* 0x000c302201007387 */ /* 0x0001e80000100a00 */
[----:B------:R1:W-:Y:S01]  /*2d7e0*/  @!P0 STG.E.U8 desc[UR50][R2.64+0x9], R4 ;  /* 0x0000090402008986 */ /* 0x0003e2000c101132 */
[----:B------:R-:W-:-:S03]  /*2d7f0*/  ISETP.LT.OR P0, PT, R0, 0x9, !P4 ;  /* 0x000000090000780c */ /* 0x000fc60006701670 */
[----:B0-----:R-:W3:Y:S04]  /*2d800*/  LDL R34, [R1+0x934] ;  /* 0x0009340001227983 */ /* 0x001ee80000100800 */
[----:B------:R-:W4:Y:S06]  /*2d810*/  LDL R35, [R1+0x938] ;  /* 0x0009380001237983 */ /* 0x000f2c0000100800 */
[----:B-1----:R-:W-:Y:S01]  /*2d820*/  @!P0 IADD3 R4, P3, R2, UR44, RZ ;  /* 0x0000002c02048c10 */ /* 0x002fe2000ff7e0ff */
[----:B------:R-:W-:Y:S01]  /*2d830*/  @!P0 IMAD R6, R192, R17, RZ ;  /* 0x00000011c0068224 */ /* 0x000fe200078e02ff */
[----:B------:R0:W-:Y:S02]  /*2d840*/  STL.64 [R1+0xc28], R36 ;  /* 0x000c282401007387 */ /* 0x0001e40000100a00 */
[----:B------:R-:W-:Y:S01]  /*2d850*/  @!P0 IADD3.X R5, R3, UR43, RZ, P3, !PT ;  /* 0x0000002b03058c10 */ /* 0x000fe20009ffe4ff */
[----:B------:R-:W-:-:S04]  /*2d860*/  IMAD.U32 R192, RZ, RZ, UR44 ;  /* 0x0000002cffc07e24 */ /* 0x000fc8000f8e00ff */
[----:B------:R1:W-:Y:S01]  /*2d870*/  @!P0 STG.E.U8 desc[UR50][R4.64+0x8], R6 ;  /* 0x0000080604008986 */ /* 0x0003e2000c101132 */
[----:B------:R-:W-:-:S03]  /*2d880*/  @!P5 IADD3 R192, P0, P3, R192, UR42, R2 ;  /* 0x0000002ac0c0dc10 */ /* 0x000fc6000fb1e002 */
[----:B0-----:R-:W5:Y:S04]  /*2d890*/  LDL R36, [R1+0x92c] ;  /* 0x00092c0001247983 */ /* 0x001f680000100800 */
[----:B------:R-:W2:Y:S01]  /*2d8a0*/  LDL R37, [R1+0x930] ;  /* 0x0009300001257983 */ /* 0x000ea20000100800 */
[----:B-1----:R-:W-:-:S03]  /*2d8b0*/  IMAD.U32 R4, RZ, RZ, UR43 ;  /* 0x0000002bff047e24 */ /* 0x002fc6000f8e00ff */
[----:B------:R0:W-:Y:S02]  /*2d8c0*/  STL.64 [R1+0xc20], R38 ;  /* 0x000c202601007387 */ /* 0x0001e40000100a00 */
[----:B------:R-:W-:Y:S02]  /*2d8d0*/  @!P5 IADD3.X R193, R4, UR41, R3, P0, P3 ;  /* 0x0000002904c1dc10 */ /* 0x000fe400087e6403 */
[----:B------:R-:W-:Y:S01]  /*2d8e0*/  ISETP.LT.OR P0, PT, R0, 0xa, !P4 ;  /* 0x0000000a0000780c */ /* 0x000fe20006701670 */
[----:B0-----:R-:W3:Y:S04]  /*2d8f0*/  LDL R38, [R1+0x924] ;  /* 0x0009240001267983 */ /* 0x001ee80000100800 */
[----:B------:R-:W4:Y:S08]  /*2d900*/  LDL R39, [R1+0x928] ;  /* 0x0009280001277983 */ /* 0x000f300000100800 */
[----:B------:R-:W-:Y:S01]  /*2d910*/  @!P0 IADD3 R4, P3, R2, UR44, RZ ;  /* 0x0000002c02048c10 */ /* 0x000fe2000ff7e0ff */
[----:B------:R-:W-:Y:S01]  /*2d920*/  @!P0 IMAD R6, R191, R17, RZ ;  /* 0x00000011bf068224 */ /* 0x000fe200078e02ff */
[----:B------:R-:W-:Y:S01]  /*2d930*/  ISETP.LT.OR P5, PT, R0, 0x21, !P2 ;  /* 0x000000210000780c */ /* 0x000fe200057a1670 */
[----:B------:R0:W-:Y:S01]  /*2d940*/  STL.64 [R1+0xc18], R40 ;  /* 0x000c182801007387 */ /* 0x0001e20000100a00 */
[----:B------:R-:W-:-:S05]  /*2d950*/  @!P0 IADD3.X R5, R3, UR43, RZ, P3, !PT ;  /* 0x0000002b03058c10 */ /* 0x000fca0009ffe4ff */
[----:B------:R1:W-:Y:S01]  /*2d960*/  @!P0 STG.E.U8 desc[UR50][R4.64+0x9], R6 ;  /* 0x0000090604008986 */ /* 0x0003e2000c101132 */
[----:B------:R-:W-:-:S03]  /*2d970*/  ISETP.LT.OR P0, PT, R0, 0x11, !P1 ;  /* 0x000000110000780c */ /* 0x000fc60004f01670 */
[----:B0-----:R-:W5:Y:S04]  /*2d980*/  LDL R40, [R1+0x91c] ;  /* 0x00091c0001287983 */ /* 0x001f680000100800 */
[----:B------:R-:W2:Y:S06]  /*2d990*/  LDL R41, [R1+0x920] ;  /* 0x0009200001297983 */ /* 0x000eac0000100800 */
[----:B-1----:R-:W-:Y:S01]  /*2d9a0*/  @!P0 IMAD R4, R190, R17, RZ ;  /* 0x00000011be048224 */ /* 0x002fe200078e02ff */
[----:B------:R0:W-:Y:S01]  /*2d9b0*/  STL.64 [R1+0xc10], R42 ;  /* 0x000c102a01007387 */ /* 0x0001e20000100a00 */
[----:B------:R-:W-:-:S03]  /*2d9c0*/  IMAD.U32 R190, RZ, RZ, UR44 ;  /* 0x0000002cffbe7e24 */ /* 0x000fc6000f8e00ff */
[----:B------:R1:W-:Y:S02]  /*2d9d0*/  @!P0 STG.E.U8 desc[UR50][R2.64+0x10], R4 ;  /* 0x0000100402008986 */ /* 0x0003e4000c101132 */
[----:B------:R-:W-:Y:S02]  /*2d9e0*/  @!P5 IADD3 R190, P0, P3, R190, UR42, R2 ;  /* 0x0000002abebedc10 */ /* 0x000fe4000fb1e002 */
[----:B0-----:R-:W3:Y:S01]  /*2d9f0*/  LDL R42, [R1+0x914] ;  /* 0x00091400012a7983 */ /* 0x001ee20000100800 */
[----:B-1----:R-:W-:-:S03]  /*2da00*/  IMAD.U32 R4, RZ, RZ, UR43 ;  /* 0x0000002bff047e24 */ /* 0x002fc6000f8e00ff */
[----:B------:R-:W4:Y:S02]  /*2da10*/  LDL R43, [R1+0x918] ;  /* 0x00091800012b7983 */ /* 0x000f240000100800 */
[----:B------:R-:W-:Y:S02]  /*2da20*/  @!P5 IADD3.X R191, R4, UR41, R3, P0, P3 ;  /* 0x0000002904bfdc10 */ /* 0x000fe400087e6403 */
[----:B------:R0:W-:Y:S01]  /*2da30*/  STL.64 [R1+0xc08], R44 ;  /* 0x000c082c01007387 */ /* 0x0001e20000100a00 */
[C---:B------:R-:W-:Y:S02]  /*2da40*/  ISETP.LT.OR P0, PT, R0.reuse, 0x12, !P1 ;  /* 0x000000120000780c */ /* 0x040fe40004f01670 */
[C---:B------:R-:W-:Y:S01]  /*2da50*/  ISETP.LT.OR P5, PT, R0.reuse, 0x22, !P2 ;  /* 0x000000220000780c */ /* 0x040fe200057a1670 */
[----:B0-----:R-:W5:Y:S10]  /*2da60*/  LDL R44, [R1+0x90c] ;  /* 0x00090c00012c7983 */ /* 0x001f740000100800 */
[----:B------:R-:W-:Y:S01]  /*2da70*/  @!P0 IMAD R4, R189, R17, RZ ;  /* 0x00000011bd048224 */ /* 0x000fe200078e02ff */
[----:B------:R-:W2:Y:S04]  /*2da80*/  LDL R45, [R1+0x910] ;  /* 0x00091000012d7983 */ /* 0x000ea80000100800 */
[----:B------:R0:W-:Y:S01]  /*2da90*/  @!P0 STG.E.U8 desc[UR50][R2.64+0x11], R4 ;  /* 0x0000110402008986 */ /* 0x0001e2000c101132 */
[----:B------:R-:W-:-:S03]  /*2daa0*/  ISETP.LT.OR P0, PT, R0, 0x11, !P4 ;  /* 0x000000110000780c */ /* 0x000fc60006701670 */
[----:B------:R1:W-:Y:S10]  /*2dab0*/  STL.64 [R1+0xc00], R46 ;  /* 0x000c002e01007387 */ /* 0x0003f40000100a00 */
[----:B0-----:R-:W-:Y:S01]  /*2dac0*/  @!P0 IADD3 R4, P3, R2, UR44, RZ ;  /* 0x0000002c02048c10 */ /* 0x001fe2000ff7e0ff */
[----:B------:R-:W-:Y:S01]  /*2dad0*/  @!P0 IMAD R6, R188, R17, RZ ;  /* 0x00000011bc068224 */ /* 0x000fe200078e02ff */
[----:B-1----:R-:W3:Y:S02]  /*2dae0*/  LDL R46, [R1+0x904] ;  /* 0x00090400012e7983 */ /* 0x002ee40000100800 */
[----:B------:R-:W-:Y:S01]  /*2daf0*/  @!P0 IADD3.X R5, R3, UR43, RZ, P3, !PT ;  /* 0x0000002b03058c10 */ /* 0x000fe20009ffe4ff */
[----:B------:R-:W-:Y:S01]  /*2db00*/  IMAD.U32 R188, RZ, RZ, UR44 ;  /* 0x0000002cffbc7e24 */ /* 0x000fe2000f8e00ff */
[----:B------:R-:W4:Y:S04]  /*2db10*/  LDL R47, [R1+0x908] ;  /* 0x00090800012f7983 */ /* 0x000f280000100800 */
[----:B------:R0:W-:Y:S01]  /*2db20*/  @!P0 STG.E.U8 desc[UR50][R4.64+0x10], R6 ;  /* 0x0000100604008986 */ /* 0x0001e2000c101132 */
[----:B------:R-:W-:-:S03]  /*2db30*/  @!P5 IADD3 R188, P0, P3, R188, UR42, R2 ;  /* 0x0000002abcbcdc10 */ /* 0x000fc6000fb1e002 */
[----:B------:R1:W-:Y:S01]  /*2db40*/  STL.64 [R1+0xbf8], R48 ;  /* 0x000bf83001007387 */ /* 0x0003e20000100a00 */
[----:B0-----:R-:W-:-:S03]  /*2db50*/  IMAD.U32 R4, RZ, RZ, UR43 ;  /* 0x0000002bff047e24 */ /* 0x001fc6000f8e00ff */
[----:B-1----:R-:W5:Y:S02]  /*2db60*/  LDL R48, [R1+0x8fc] ;  /* 0x0008fc0001307983 */ /* 0x002f640000100800 */
[----:B------:R-:W-:Y:S02]  /*2db70*/  @!P5 IADD3.X R189, R4, UR41, R3, P0, P3 ;  /* 0x0000002904bddc10 */ /* 0x000fe400087e6403 */
[C---:B------:R-:W-:Y:S01]  /*2db80*/  ISETP.LT.OR P0, PT, R0.reuse, 0x12, !P4 ;  /* 0x000000120000780c */ /* 0x040fe20006701670 */
[----:B------:R-:W2:Y:S01]  /*2db90*/  LDL R49, [R1+0x900] ;  /* 0x0009000001317983 */ /* 0x000ea20000100800 */
[----:B------:R-:W-:-:S03]  /*2dba0*/  ISETP.LT.OR P5, PT, R0, 0x29, !P2 ;  /* 0x000000290000780c */ /* 0x000fc600057a1670 */
[----:B------:R0:W-:Y:S08]  /*2dbb0*/  STL.64 [R1+0xbf0], R50 ;  /* 0x000bf03201007387 */ /* 0x0001f00000100a00 */
[----:B------:R-:W-:Y:S01]  /*2dbc0*/  @!P0 IADD3 R4, P3, R2, UR44, RZ ;  /* 0x0000002c02048c10 */ /* 0x000fe2000ff7e0ff */
[----:B------:R-:W-:-:S03]  /*2dbd0*/  @!P0 IMAD R6, R187, R17, RZ ;  /* 0x00000011bb068224 */ /* 0x000fc600078e02ff */
[----:B------:R-:W-:Y:S01]  /*2dbe0*/  @!P0 IADD3.X R5, R3, UR43, RZ, P3, !PT ;  /* 0x0000002b03058c10 */ /* 0x000fe20009ffe4ff */
[----:B0-----:R-:W3:Y:S04]  /*2dbf0*/  LDL R50, [R1+0x8f4] ;  /* 0x0008f40001327983 */ /* 0x001ee80000100800 */
[----:B------:R0:W-:Y:S01]  /*2dc00*/  @!P0 STG.E.U8 desc[UR50][R4.64+0x11], R6 ;  /* 0x0000110604008986 */ /* 0x0001e2000c101132 */
[----:B------:R-:W-:-:S03]  /*2dc10*/  ISETP.LT.OR P0, PT, R0, 0x19, !P1 ;  /* 0x000000190000780c */ /* 0x000fc60004f01670 */
[----:B------:R-:W4:Y:S04]  /*2dc20*/  LDL R51, [R1+0x8f8] ;  /* 0x0008f80001337983 */ /* 0x000f280000100800 */
[----:B------:R1:W-:Y:S06]  /*2dc30*/  STL.64 [R1+0xbe8], R52 ;  /* 0x000be83401007387 */ /* 0x0003ec0000100a00 */
[----:B0-----:R-:W-:-:S02]  /*2dc40*/  @!P0 IMAD R4, R186, R17, RZ ;  /* 0x00000011ba048224 */ /* 0x001fc400078e02ff */
[----:B------:R-:W-:-:S03]  /*2dc50*/  IMAD.U32 R186, RZ, RZ, UR44 ;  /* 0x0000002cffba7e24 */ /* 0x000fc6000f8e00ff */
[----:B------:R0:W-:Y:S02]  /*2dc60*/  @!P0 STG.E.U8 desc[UR50][R2.64+0x18], R4 ;  /* 0x0000180402008986 */ /* 0x0001e4000c101132 */
[----:B------:R-:W-:Y:S02]  /*2dc70*/  @!P5 IADD3 R186, P0, P3, R186, UR42, R2 ;  /* 0x0000002ababadc10 */ /* 0x000fe4000fb1e002 */
[----:B-1----:R-:W5:Y:S04]  /*2dc80*/  LDL R52, [R1+0x8ec] ;  /* 0x0008ec0001347983 */ /* 0x002f680000100800 */
[----:B------:R-:W2:Y:S01]  /*2dc90*/  LDL R53, [R1+0x8f0] ;  /* 0x0008f00001357983 */ /* 0x000ea20000100800 */
[----:B0-----:R-:W-:-:S03]  /*2dca0*/  IMAD.U32 R4, RZ, RZ, UR43 ;  /* 0x0000002bff047e24 */ /* 0x001fc6000f8e00ff */
[----:B------:R0:W-:Y:S02]  /*2dcb0*/  STL.64 [R1+0xbe0], R54 ;  /* 0x000be03601007387 */ /* 0x0001e40000100a00 */
[----:B------:R-:W-:Y:S02]  /*2dcc0*/  @!P5 IADD3.X R187, R4, UR41, R3, P0, P3 ;  /* 0x0000002904bbdc10 */ /* 0x000fe400087e6403 */
[C---:B------:R-:W-:Y:S01]  /*2dcd0*/  ISETP.LT.OR P0, PT, R0.reuse, 0x1a, !P1 ;  /* 0x0000001a0000780c */ /* 0x040fe20004f01670 */
[----:B0-----:R-:W3:Y:S04]  /*2dce0*/  LDL R54, [R1+0x8e4] ;  /* 0x0008e40001367983 */ /* 0x001ee80000100800 */
[----:B------:R-:W4:Y:S08]  /*2dcf0*/  LDL R55, [R1+0x8e8] ;  /* 0x0008e80001377983 */ /* 0x000f300000100800 */
[----:B------:R-:W-:Y:S01]  /*2dd00*/  @!P0 IMAD R4, R185, R17, RZ ;  /* 0x00000011b9048224 */ /* 0x000fe200078e02ff */
[C---:B------:R-:W-:Y:S01]  /*2dd10*/  ISETP.LT.OR P5, PT, R0.reuse, 0x2a, !P2 ;  /* 0x0000002a0000780c */ /* 0x040fe200057a1670 */
[----:B------:R0:W-:Y:S04]  /*2dd20*/  STL.64 [R1+0xbd8], R56 ;  /* 0x000bd83801007387 */ /* 0x0001e80000100a00 */
[----:B------:R1:W-:Y:S01]  /*2dd30*/  @!P0 STG.E.U8 desc[UR50][R2.64+0x19], R4 ;  /* 0x0000190402008986 */ /* 0x0003e2000c101132 */
[----:B------:R-:W-:-:S03]  /*2dd40*/  ISETP.LT.OR P0, PT, R0, 0x19, !P4 ;  /* 0x000000190000780c */ /* 0x000fc60006701670 */
[----:B0-----:R-:W5:Y:S04]  /*2dd50*/  LDL R56, [R1+0x8dc] ;  /* 0x0008dc0001387983 */ /* 0x001f680000100800 */
[----:B------:R-:W2:Y:S06]  /*2dd60*/  LDL R57, [R1+0x8e0] ;  /* 0x0008e00001397983 */ /* 0x000eac0000100800 */
[----:B-1----:R-:W-:Y:S01]  /*2dd70*/  @!P0 IADD3 R4, P3, R2, UR44, RZ ;  /* 0x0000002c02048c10 */ /* 0x002fe2000ff7e0ff */
[----:B------:R-:W-:Y:S01]  /*2dd80*/  @!P0 IMAD R6, R184, R17, RZ ;  /* 0x00000011b8068224 */ /* 0x000fe200078e02ff */
[----:B------:R0:W-:Y:S02]  /*2dd90*/  STL.64 [R1+0xbd0], R58 ;  /* 0x000bd03a01007387 */ /* 0x0001e40000100a00 */
[----:B------:R-:W-:Y:S01]  /*2dda0*/  @!P0 IADD3.X R5, R3, UR43, RZ, P3, !PT ;  /* 0x0000002b03058c10 */ /* 0x000fe20009ffe4ff */
[----:B------:R-:W-:-:S04]  /*2ddb0*/  IMAD.U32 R184, RZ, RZ, UR44 ;  /* 0x0000002cffb87e24 */ /* 0x000fc8000f8e00ff */
[----:B------:R1:W-:Y:S01]  /*2ddc0*/  @!P0 STG.E.U8 desc[UR50][R4.64+0x18], R6 ;  /* 0x0000180604008986 */ /* 0x0003e2000c101132 */
[----:B------:R-:W-:-:S03]  /*2ddd0*/  @!P5 IADD3 R184, P0, P3, R184, UR42, R2 ;  /* 0x0000002ab8b8dc10 */ /* 0x000fc6000fb1e002 */
[----:B0-----:R-:W3:Y:S04]  /*2dde0*/  LDL R58, [R1+0x8d4] ;  /* 0x0008d400013a7983 */ /* 0x001ee80000100800 */
[----:B------:R-:W4:Y:S01]  /*2ddf0*/  LDL R59, [R1+0x8d8] ;  /* 0x0008d800013b7983 */ /* 0x000f220000100800 */
[----:B-1----:R-:W-:-:S03]  /*2de00*/  IMAD.U32 R4, RZ, RZ, UR43 ;  /* 0x0000002bff047e24 */ /* 0x002fc6000f8e00ff */
[----:B------:R0:W-:Y:S02]  /*2de10*/  STL.64 [R1+0xbc8], R60 ;  /* 0x000bc83c01007387 */ /* 0x0001e40000100a00 */
[----:B------:R-:W-:Y:S02]  /*2de20*/  @!P5 IADD3.X R185, R4, UR41, R3, P0, P3 ;  /* 0x0000002904b9dc10 */ /* 0x000fe400087e6403 */
[----:B------:R-:W-:Y:S01]  /*2de30*/  ISETP.LT.OR P0, PT, R0, 0x1a, !P4 ;  /* 0x0000001a0000780c */ /* 0x000fe20006701670 */
[----:B0-----:R-:W5:Y:S04]  /*2de40*/  LDL R60, [R1+0x8cc] ;  /* 0x0008cc00013c7983 */ /* 0x001f680000100800 */
[----:B------:R-:W2:Y:S08]  /*2de50*/  LDL R61, [R1+0x8d0] ;  /* 0x0008d000013d7983 */ /* 0x000eb00000100800 */
[----:B------:R-:W-:Y:S01]  /*2de60*/  @!P0 IADD3 R4, P3, R2, UR44, RZ ;  /* 0x0000002c02048c10 */ /* 0x000fe2000ff7e0ff */
[----:B------:R-:W-:Y:S01]  /*2de70*/  @!P0 IMAD R6, R183, R17, RZ ;  /* 0x00000011b7068224 */ /* 0x000fe200078e02ff */
[----:B------:R-:W-:Y:S01]  /*2de80*/  ISETP.LT.OR P5, PT, R0, 0x31, !P2 ;  /* 0x000000310000780c */ /* 0x000fe200057a1670 */
[----:B------:R0:W-:Y:S01]  /*2de90*/  STL.64 [R1+0xbc0], R62 ;  /* 0x000bc03e01007387 */ /* 0x0001e20000100a00 */
[----:B------:R-:W-:-:S05]  /*2dea0*/  @!P0 IADD3.X R5, R3, UR43, RZ, P3, !PT ;  /* 0x0000002b03058c10 */ /* 0x000fca0009ffe4ff */
[----:B------:R1:W-:Y:S01]  /*2deb0*/  @!P0 STG.E.U8 desc[UR50][R4.64+0x19], R6 ;  /* 0x0000190604008986 */ /* 0x0003e2000c101132 */
[----:B------:R-:W-:-:S03]  /*2dec0*/  ISETP.LT.OR P0, PT, R0, 0x21, !P1 ;  /* 0x000000210000780c */ /* 0x000fc60004f01670 */
[----:B0-----:R-:W3:Y:S04]  /*2ded0*/  LDL R62, [R1+0x8c4] ;  /* 0x0008c400013e7983 */ /* 0x001ee80000100800 */
[----:B------:R-:W4:Y:S06]  /*2dee0*/  LDL R63, [R1+0x8c8] ;  /* 0x0008c800013f7983 */ /* 0x000f2c0000100800 */
[----:B-1----:R-:W-:Y:S01]  /*2def0*/  @!P0 IMAD R4, R182, R17, RZ ;  /* 0x00000011b6048224 */ /* 0x002fe200078e02ff */
[----:B------:R0:W-:Y:S01]  /*2df00*/  STL.64 [R1+0xbb8], R64 ;  /* 0x000bb84001007387 */ /* 0x0001e20000100a00 */
[----:B------:R-:W-:-:S03]  /*2df10*/  IMAD.U32 R182, RZ, RZ, UR44 ;  /* 0x0000002cffb67e24 */ /* 0x000fc6000f8e00ff */
[----:B------:R1:W-:Y:S02]  /*2df20*/  @!P0 STG.E.U8 desc[UR50][R2.64+0x20], R4 ;  /* 0x0000200402008986 */ /* 0x0003e4000c101132 */
[----:B------:R-:W-:Y:S02]  /*2df30*/  @!P5 IADD3 R182, P0, P3, R182, UR42, R2 ;  /* 0x0000002ab6b6dc10 */ /* 0x000fe4000fb1e002 */
[----:B0-----:R-:W5:Y:S01]  /*2df40*/  LDL R64, [R1+0x8bc] ;  /* 0x0008bc0001407983 */ /* 0x001f620000100800 */
[----:B-1----:R-:W-:-:S03]  /*2df50*/  IMAD.U32 R4, RZ, RZ, UR43 ;  /* 0x0000002bff047e24 */ /* 0x002fc6000f8e00ff */
[----:B------:R-:W2:Y:S01]  /*2df60*/  LDL R65, [R1+0x8c0] ;  /* 0x0008c00001417983 */ /* 0x000ea20000100800 */
[----:B------:R-:W-:Y:S02]  /*2df70*/  LOP3.LUT R22, R22, 0xffffffdf, RZ, 0xc0, !PT ;  /* 0xffffffdf16167812 */ /* 0x000fe400078ec0ff */
[----:B------:R-:W-:Y:S01]  /*2df80*/  LOP3.LUT R19, R19, 0xfbffffff, RZ, 0xc0, !PT ;  /* 0xfbffffff13137812 */ /* 0x000fe200078ec0ff */
[----:B------:R-:W-:Y:S01]  /*2df90*/  STL.64 [R1+0xbb0], R66 ;  /* 0x000bb04201007387 */ /* 0x000fe20000100a00 */
[----:B------:R-:W-:Y:S02]  /*2dfa0*/  @!P5 IADD3.X R183, R4, UR41, R3, P0, P3 ;  /* 0x0000002904b7dc10 */ /* 0x000fe400087e6403 */
[C---:B------:R-:W-:Y:S01]  /*2dfb0*/  ISETP.LT.OR P0, PT, R0.reuse, 0x22, !P1 ;  /* 0x000000220000780c */ /* 0x040fe20004f01670 */
[----:B------:R-:W-:Y:S01]  /*2dfc0*/  STL.64 [R1+0xba8], R68 ;  /* 0x000ba84401007387 */ /* 0x000fe20000100a00 */
[C---:B------:R-:W-:Y:S02]  /*2dfd0*/  ISETP.LT.OR P5, PT, R0.reuse, 0x32, !P2 ;  /* 0x000000320000780c */ /* 0x040fe400057a1670 */
[----:B------:R-:W-:Y:S01]  /*2dfe0*/  @P1 LOP3.LUT R19, R19, 0x4000000, RZ, 0xfc, !PT ;  /* 0x0400000013131812 */ /* 0x000fe200078efcff */
[----:B------:R-:W-:Y:S03]  /*2dff0*/  STL.64 [R1+0xba0], R70 ;  /* 0x000ba04601007387 */ /* 0x000fe60000100a00 */
[----:B------:R-:W-:Y:S01]  /*2e000*/  LOP3.LUT R19, R19, 0xfdffffff, RZ, 0xc0, !PT ;  /* 0xfdffffff13137812 */ /* 0x000fe200078ec0ff */
[----:B------:R-:W-:Y:S03]  /*2e010*/  STL.64 [R1+0xb98], R72 ;  /* 0x000b984801007387 */ /* 0x000fe60000100a00 */
[----:B------:R-:W-:Y:S01]  /*2e020*/  @P4 LOP3.LUT R19, R19, 0x2000000, RZ, 0xfc, !PT ;  /* 0x0200000013134812 */ /* 0x000fe200078efcff */
[----:B------:R-:W-:Y:S01]  /*2e030*/  @!P0 IMAD R4, R181, R17, RZ ;  /* 0x00000011b5048224 */ /* 0x000fe200078e02ff */
[----:B------:R-:W-:Y:S04]  /*2e040*/  STL.64 [R1+0xb90], R74 ;  /* 0x000b904a01007387 */ /* 0x000fe80000100a00 */
[----:B------:R0:W-:Y:S01]  /*2e050*/  @!P0 STG.E.U8 desc[UR50][R2.64+0x21], R4 ;  /* 0x0000210402008986 */ /* 0x0001e2000c101132 */
[----:B------:R-:W-:-:S03]  /*2e060*/  ISETP.LT.OR P0, PT, R0, 0x21, !P4 ;  /* 0x000000210000780c */ /* 0x000fc60006701670 */
[----:B------:R-:W-:Y:S04]  /*2e070*/  STL.64 [R1+0xb88], R76 ;  /* 0x000b884c01007387 */ /* 0x000fe80000100a00 */
[----:B------:R-:W-:Y:S04]  /*2e080*/  STL.64 [R1+0xb80], R78 ;  /* 0x000b804e01007387 */ /* 0x000fe80000100a00 */
[----:B------:R-:W-:Y:S02]  /*2e090*/  STL.64 [R1+0xb78], R80 ;  /* 0x000b785001007387 */ /* 0x000fe40000100a00 */
[----:B0-----:R-:W-:Y:S01]  /*2e0a0*/  @!P0 IADD3 R4, P3, R2, UR44, RZ ;  /* 0x0000002c02048c10 */ /* 0x001fe2000ff7e0ff */
[----:B------:R-:W-:Y:S01]  /*2e0b0*/  @!P0 IMAD R6, R180, R17, RZ ;  /* 0x00000011b4068224 */ /* 0x000fe200078e02ff */
[----:B------:R-:W-:Y:S01]  /*2e0c0*/  STL.64 [R1+0xb70], R82 ;  /* 0x000b705201007387 */ /* 0x000fe20000100a00 */
[----:B------:R-:W-:Y:S01]  /*2e0d0*/  IMAD.U32 R180, RZ, RZ, UR44 ;  /* 0x0000002cffb47e24 */ /* 0x000fe2000f8e00ff */
[----:B------:R-:W-:-:S02]  /*2e0e0*/  @!P0 IADD3.X R5, R3, UR43, RZ, P3, !PT ;  /* 0x0000002b03058c10 */ /* 0x000fc40009ffe4ff */
[----:B------:R-:W-:Y:S04]  /*2e0f0*/  STL.64 [R1+0xb68], R84 ;  /* 0x000b685401007387 */ /* 0x000fe80000100a00 */
[----:B------:R0:W-:Y:S01]  /*2e100*/  @!P0 STG.E.U8 desc[UR50][R4.64+0x20], R6 ;  /* 0x0000200604008986 */ /* 0x0001e2000c101132 */
[----:B------:R-:W-:-:S03]  /*2e110*/  @!P5 IADD3 R180, P0, P3, R180, UR42, R2 ;  /* 0x0000002ab4b4dc10 */ /* 0x000fc6000fb1e002 */
[----:B------:R-:W-:Y:S04]  /*2e120*/  STL.64 [R1+0xb60], R86 ;  /* 0x000b605601007387 */ /* 0x000fe80000100a00 */
[----:B------:R-:W-:Y:S01]  /*2e130*/  STL.64 [R1+0xb58], R88 ;  /* 0x000b585801007387 */ /* 0x000fe20000100a00 */
[----:B0-----:R-:W-:-:S03]  /*2e140*/  IMAD.U32 R4, RZ, RZ, UR43 ;  /* 0x0000002bff047e24 */ /* 0x001fc6000f8e00ff */
[----:B------:R-:W-:Y:S02]  /*2e150*/  STL.64 [R1+0xb50], R90 ;  /* 0x000b505a01007387 */ /* 0x000fe40000100a00 */
[----:B------:R-:W-:Y:S02]  /*2e160*/  @!P5 IADD3.X R181, R4, UR41, R3, P0, P3 ;  /* 0x0000002904b5dc10 */ /* 0x000fe400087e6403 */
[----:B------:R-:W-:Y:S01]  /*2e170*/  STL.64 [R1+0xb48], R92 ;  /* 0x000b485c01007387 */ /* 0x000fe20000100a00 */
[C---:B------:R-:W-:Y:S02]  /*2e180*/  ISETP.LT.OR P0, PT, R0.reuse, 0x22, !P4 ;  /* 0x000000220000780c */ /* 0x040fe40006701670 */
[----:B------:R-:W-:Y:S01]  /*2e190*/  ISETP.LT.OR P5, PT, R0, 0x39, !P2 ;  /* 0x000000390000780c */ /* 0x000fe200057a1670 */
[----:B------:R-:W-:Y:S04]  /*2e1a0*/  STL.64 [R1+0xb40], R94 ;  /* 0x000b405e01007387 */ /* 0x000fe80000100a00 */
[----:B------:R-:W-:Y:S04]  /*2e1b0*/  STL.64 [R1+0xb38], R96 ;  /* 0x000b386001007387 */ /* 0x000fe80000100a00 */
[----:B------:R-:W-:Y:S02]  /*2e1c0*/  STL.64 [R1+0xb30], R98 ;  /* 0x000b306201007387 */ /* 0x000fe40000100a00 */
[----:B------:R-:W-:Y:S01]  /*2e1d0*/  @!P0 IADD3 R4, P3, R2, UR44, RZ ;  /* 0x0000002c02048c10 */ /* 0x000fe2000ff7e0ff */
[----:B------:R-:W-:Y:S01]  /*2e1e0*/  @!P0 IMAD R6, R179, R17, RZ ;  /* 0x00000011b3068224 */ /* 0x000fe200078e02ff */
[----:B------:R-:W-:Y:S02]  /*2e1f0*/  STL.64 [R1+0xb28], R100 ;  /* 0x000b286401007387 */ /* 0x000fe40000100a00 */
[----:B------:R-:W-:-:S02]  /*2e200*/  @!P0 IADD3.X R5, R3, UR43, RZ, P3, !PT ;  /* 0x0000002b03058c10 */ /* 0x000fc40009ffe4ff */
[----:B------:R-:W-:Y:S04]  /*2e210*/  STL.64 [R1+0xb20], R102 ;  /* 0x000b206601007387 */ /* 0x000fe80000100a00 */
[----:B------:R0:W-:Y:S01]  /*2e220*/  @!P0 STG.E.U8 desc[UR50][R4.64+0x21], R6 ;  /* 0x0000210604008986 */ /* 0x0001e2000c101132 */
[----:B------:R-:W-:-:S03]  /*2e230*/  ISETP.LT.OR P0, PT, R0, 0x29, !P1 ;  /* 0x000000290000780c */ /* 0x000fc60004f01670 */
[----:B------:R-:W-:Y:S04]  /*2e240*/  STL.64 [R1+0xb18], R104 ;  /* 0x000b186801007387 */ /* 0x000fe80000100a00 */
[----:B------:R-:W-:Y:S04]  /*2e250*/  STL.64 [R1+0xb10], R106 ;  /* 0x000b106a01007387 */ /* 0x000fe80000100a00 */
[----:B------:R-:W-:Y:S02]  /*2e260*/  STL.64 [R1+0xb08], R108 ;  /* 0x000b086c01007387 */ /* 0x000fe40000100a00 */
[----:B0-----:R-:W-:-:S02]  /*2e270*/  @!P0 IMAD R4, R178, R17, RZ ;  /* 0x00000011b2048224 */ /* 0x001fc400078e02ff */
[----:B------:R-:W-:Y:S01]  /*2e280*/  IMAD.U32 R178, RZ, RZ, UR44 ;  /* 0x0000002cffb27e24 */ /* 0x000fe2000f8e00ff */
        /* <DEDUP_REMOVED lines=14> */
[----:B------:R-:W-:-:S02]  /*2e370*/  @!P0 IMAD R4, R177, R17, RZ ;  /* 0x00000011b1048224 */ /* 0x000fc400078e02ff */
        /* <DEDUP_REMOVED lines=26> */
[----:B------:R-:W-:-:S03]  /*2e520*/  @!P0 IMAD R6, R175, R17, RZ ;  /* 0x00000011af068224 */ /* 0x000fc600078e02ff */
[----:B------:R-:W-:-:S05]  /*2e530*/  @!P0 IADD3.X R5, R3, UR43, RZ, P3, !PT ;  /* 0x0000002b03058c10 */ /* 0x000fca0009ffe4ff */
[----:B------:R0:W-:Y:S01]  /*2e540*/  @!P0 STG.E.U8 desc[UR50][R4.64+0x29], R6 ;  /* 0x0000290604008986 */ /* 0x0001e2000c101132 */
[----:B------:R-:W-:-:S13]  /*2e550*/  ISETP.LT.OR P0, PT, R0, 0x31, !P1 ;  /* 0x000000310000780c */ /* 0x000fda0004f01670 */
[----:B0-----:R-:W-:Y:S02]  /*2e560*/  @!P0 IMAD R4, R174, R17, RZ ;  /* 0x00000011ae048224 */ /* 0x001fe400078e02ff */
[----:B------:R-:W-:-:S03]  /*2e570*/  IMAD.U32 R174, RZ, RZ, UR44 ;  /* 0x0000002cffae7e24 */ /* 0x000fc6000f8e00ff */
[----:B------:R0:W-:Y:S02]  /*2e580*/  @!P0 STG.E.U8 desc[UR50][R2.64+0x30], R4 ;  /* 0x0000300402008986 */ /* 0x0001e4000c101132 */
[----:B------:R-:W-:Y:S01]  /*2e590*/  @!P5 IADD3 R174, P0, P3, R174, UR42, R2 ;  /* 0x0000002aaeaedc10 */ /* 0x000fe2000fb1e002 */
[----:B0-----:R-:W-:-:S05]  /*2e5a0*/  IMAD.U32 R4, RZ, RZ, UR43 ;  /* 0x0000002bff047e24 */ /* 0x001fca000f8e00ff */
[----:B------:R-:W-:Y:S02]  /*2e5b0*/  @!P5 IADD3.X R175, R4, UR41, R3, P0, P3 ;  /* 0x0000002904afdc10 */ /* 0x000fe400087e6403 */
[C---:B------:R-:W-:Y:S02]  /*2e5c0*/  ISETP.LT.OR P0, PT, R0.reuse, 0x32, !P1 ;  /* 0x000000320000780c */ /* 0x040fe40004f01670 */
[----:B------:R-:W-:-:S11]  /*2e5d0*/  ISETP.LT.OR P5, PT, R0, 0x42, !P2 ;  /* 0x000000420000780c */ /* 0x000fd600057a1670 */
[----:B------:R-:W-:-:S05]  /*2e5e0*/  @!P0 IMAD R4, R173, R17, RZ ;  /* 0x00000011ad048224 */ /* 0x000fca00078e02ff */
[----:B------:R0:W-:Y:S01]  /*2e5f0*/  @!P0 STG.E.U8 desc[UR50][R2.64+0x31], R4 ;  /* 0x0000310402008986 */ /* 0x0001e2000c101132 */
[----:B------:R-:W-:-:S13]  /*2e600*/  ISETP.LT.OR P0, PT, R0, 0x31, !P4 ;  /* 0x000000310000780c */ /* 0x000fda0006701670 */
[----:B0-----:R-:W-:Y:S01]  /*2e610*/  @!P0 IADD3 R4, P3, R2, UR44, RZ ;  /* 0x0000002c02048c10 */ /* 0x001fe2000ff7e0ff */
[----:B------:R-:W-:Y:S02]  /*2e620*/  @!P0 IMAD R6, R172, R17, RZ ;  /* 0x00000011ac068224 */ /* 0x000fe400078e02ff */
[----:B------:R-:W-:Y:S01]  /*2e630*/  IMAD.U32 R172, RZ, RZ, UR44 ;  /* 0x0000002cffac7e24 */ /* 0x000fe2000f8e00ff */
[----:B------:R-:W-:-:S05]  /*2e640*/  @!P0 IADD3.X R5, R3, UR43, RZ, P3, !PT ;  /* 0x0000002b03058c10 */ /* 0x000fca0009ffe4ff */
[----:B------:R0:W-:Y:S01]  /*2e650*/  @!P0 STG.E.U8 desc[UR50][R4.64+0x30], R6 ;  /* 0x0000300604008986 */ /* 0x0001e2000c101132 */
[----:B------:R-:W-:Y:S01]  /*2e660*/  @!P5 IADD3 R172, P0, P3, R172, UR42, R2 ;  /* 0x0000002aacacdc10 */ /* 0x000fe2000fb1e002 */
[----:B0-----:R-:W-:-:S05]  /*2e670*/  IMAD.U32 R4, RZ, RZ, UR43 ;  /* 0x0000002bff047e24 */ /* 0x001fca000f8e00ff */
[----:B------:R-:W-:Y:S02]  /*2e680*/  @!P5 IADD3.X R173, R4, UR41, R3, P0, P3 ;  /* 0x0000002904addc10 */ /* 0x000fe400087e6403 */
[C---:B------:R-:W-:Y:S02]  /*2e690*/  ISETP.LT.OR P0, PT, R0.reuse, 0x32, !P4 ;  /* 0x000000320000780c */ /* 0x040fe40006701670 */
[----:B------:R-:W-:-:S11]  /*2e6a0*/  ISETP.LT.OR P5, PT, R0, 0x49, !P2 ;  /* 0x000000490000780c */ /* 0x000fd600057a1670 */
        /* <DEDUP_REMOVED lines=131> */
[----:B-----5:R-:W-:-:S03]  /*2eee0*/  @!P0 IMAD R6, R64, R17, RZ ;  /* 0x0000001140068224 */ /* 0x020fc600078e02ff */
[----:B------:R-:W-:-:S05]  /*2eef0*/  @!P0 IADD3.X R5, R3, UR43, RZ, P3, !PT ;  /* 0x0000002b03058c10 */ /* 0x000fca0009ffe4ff */
[----:B------:R0:W-:Y:S01]  /*2ef00*/  @!P0 STG.E.U8 desc[UR50][R4.64+0x59], R6 ;  /* 0x0000590604008986 */ /* 0x0001e2000c101132 */
[----:B------:R-:W-:Y:S01]  /*2ef10*/  ISETP.LT.OR P0, PT, R0, 0x61, !P1 ;  /* 0x000000610000780c */ /* 0x000fe20004f01670 */
[----:B0-----:R-:W-:-:S12]  /*2ef20*/  IMAD.U32 R5, RZ, RZ, UR43 ;  /* 0x0000002bff057e24 */ /* 0x001fd8000f8e00ff */
[----:B--2---:R-:W-:-:S05]  /*2ef30*/  @!P0 IMAD R4, R65, R17, RZ ;  /* 0x0000001141048224 */ /* 0x004fca00078e02ff */
[----:B------:R0:W-:Y:S02]  /*2ef40*/  @!P0 STG.E.U8 desc[UR50][R2.64+0x60], R4 ;  /* 0x0000600402008986 */ /* 0x0001e4000c101132 */
[----:B0-----:R-:W-:-:S05]  /*2ef50*/  IMAD.U32 R4, RZ, RZ, UR44 ;  /* 0x0000002cff047e24 */ /* 0x001fca000f8e00ff */
[----:B------:R-:W-:-:S04]  /*2ef60*/  @!P5 IADD3 R122, P0, P3, R4, UR42, R2 ;  /* 0x0000002a047adc10 */ /* 0x000fc8000fb1e002 */
[----:B------:R-:W-:Y:S02]  /*2ef70*/  @!P5 IADD3.X R123, R5, UR41, R3, P0, P3 ;  /* 0x00000029057bdc10 */ /* 0x000fe400087e6403 */
[C---:B------:R-:W-:Y:S02]  /*2ef80*/  ISETP.LT.OR P0, PT, R0.reuse, 0x62, !P1 ;  /* 0x000000620000780c */ /* 0x040fe40004f01670 */
[----:B------:R-:W-:-:S11]  /*2ef90*/  ISETP.LT.OR P5, PT, R0, 0x72, !P2 ;  /* 0x000000720000780c */ /* 0x000fd600057a1670 */
[----:B---3--:R-:W-:-:S05]  /*2efa0*/  @!P0 IMAD R4, R62, R17, RZ ;  /* 0x000000113e048224 */ /* 0x008fca00078e02ff */
[----:B------:R0:W-:Y:S01]  /*2efb0*/  @!P0 STG.E.U8 desc[UR50][R2.64+0x61], R4 ;  /* 0x0000610402008986 */ /* 0x0001e2000c101132 */
[----:B------:R-:W-:-:S13]  /*2efc0*/  ISETP.LT.OR P0, PT, R0, 0x61, !P4 ;  /* 0x000000610000780c */ /* 0x000fda0006701670 */
[----:B0-----:R-:W-:Y:S01]  /*2efd0*/  @!P0 IADD3 R4, P3, R2, UR44, RZ ;  /* 0x0000002c02048c10 */ /* 0x001fe2000ff7e0ff */
[----:B----4-:R-:W-:-:S03]  /*2efe0*/  @!P0 IMAD R6, R63, R17, RZ ;  /* 0x000000113f068224 */ /* 0x010fc600078e02ff */
[----:B------:R-:W-:-:S05]  /*2eff0*/  @!P0 IADD3.X R5, R3, UR43, RZ, P3, !PT ;  /* 0x0000002b03058c10 */ /* 0x000fca0009ffe4ff */
[----:B------:R0:W-:Y:S02]  /*2f000*/  @!P0 STG.E.U8 desc[UR50][R4.64+0x60], R6 ;  /* 0x0000600604008986 */ /* 0x0001e4000c101132 */
[----:B0-----:R-:W-:Y:S02]  /*2f010*/  IMAD.U32 R4, RZ, RZ, UR44 ;  /* 0x0000002cff047e24 */ /* 0x001fe4000f8e00ff */
[----:B------:R-:W-:-:S03]  /*2f020*/  IMAD.U32 R5, RZ, RZ, UR43 ;  /* 0x0000002bff057e24 */ /* 0x000fc6000f8e00ff */
[----:B------:R-:W-:-:S04]  /*2f030*/  @!P5 IADD3 R124, P0, P3, R4, UR42, R2 ;  /* 0x0000002a047cdc10 */ /* 0x000fc8000fb1e002 */
[----:B------:R-:W-:Y:S02]  /*2f040*/  @!P5 IADD3.X R125, R5, UR41, R3, P0, P3 ;  /* 0x00000029057ddc10 */ /* 0x000fe400087e6403 */
[C---:B------:R-:W-:Y:S02]  /*2f050*/  ISETP.LT.OR P0, PT, R0.reuse, 0x62, !P4 ;  /* 0x000000620000780c */ /* 0x040fe40006701670 */
[----:B------:R-:W-:-:S11]  /*2f060*/  ISETP.LT.OR P5, PT, R0, 0x79, !P2 ;  /* 0x000000790000780c */ /* 0x000fd600057a1670 */
[----:B------:R-:W-:Y:S01]  /*2f070*/  @!P0 IADD3 R4, P3, R2, UR44, RZ ;  /* 0x0000002c02048c10 */ /* 0x000fe2000ff7e0ff */
[----:B------:R-:W-:-:S03]  /*2f080*/  @!P0 IMAD R6, R60, R17, RZ ;  /* 0x000000113c068224 */ /* 0x000fc600078e02ff */
[----:B------:R-:W-:-:S05]  /*2f090*/  @!P0 IADD3.X R5, R3, UR43, RZ, P3, !PT ;  /* 0x0000002b03058c10 */ /* 0x000fca0009ffe4ff */
[----:B------:R0:W-:Y:S01]  /*2f0a0*/  @!P0 STG.E.U8 desc[UR50][R4.64+0x61], R6 ;  /* 0x0000610604008986 */ /* 0x0001e2000c101132 */
[----:B------:R-:W-:Y:S01]  /*2f0b0*/  ISETP.LT.OR P0, PT, R0, 0x69, !P1 ;  /* 0x000000690000780c */ /* 0x000fe20004f01670 */
[----:B0-----:R-:W-:-:S12]  /*2f0c0*/  IMAD.U32 R5, RZ, RZ, UR43 ;  /* 0x0000002bff057e24 */ /* 0x001fd8000f8e00ff */
[----:B------:R-:W-:-:S05]  /*2f0d0*/  @!P0 IMAD R4, R61, R17, RZ ;  /* 0x000000113d048224 */ /* 0x000fca00078e02ff */
[----:B------:R0:W-:Y:S02]  /*2f0e0*/  @!P0 STG.E.U8 desc[UR50][R2.64+0x68], R4 ;  /* 0x0000680402008986 */ /* 0x0001e4000c101132 */
[----:B0-----:R-:W-:-:S05]  /*2f0f0*/  IMAD.U32 R4, RZ, RZ, UR44 ;  /* 0x0000002cff047e24 */ /* 0x001fca000f8e00ff */
[----:B------:R-:W-:-:S04]  /*2f100*/  @!P5 IADD3 R114, P0, P3, R4, UR42, R2 ;  /* 0x0000002a0472dc10 */ /* 0x000fc8000fb1e002 */
[----:B------:R-:W-:Y:S02]  /*2f110*/  @!P5 IADD3.X R115, R5, UR41, R3, P0, P3 ;  /* 0x000000290573dc10 */ /* 0x000fe400087e6403 */
[C---:B------:R-:W-:Y:S02]  /*2f120*/  ISETP.LT.OR P0, PT, R0.reuse, 0x6a, !P1 ;  /* 0x0000006a0000780c */ /* 0x040fe40004f01670 */
[----:B------:R-:W-:-:S11]  /*2f130*/  ISETP.LT.OR P5, PT, R0, 0x7a, !P2 ;  /* 0x0000007a0000780c */ /* 0x000fd600057a1670 */
[----:B------:R-:W-:-:S05]  /*2f140*/  @!P0 IMAD R4, R58, R17, RZ ;  /* 0x000000113a048224 */ /* 0x000fca00078e02ff */
[----:B------:R0:W-:Y:S01]  /*2f150*/  @!P0 STG.E.U8 desc[UR50][R2.64+0x69], R4 ;  /* 0x0000690402008986 */ /* 0x0001e2000c101132 */
[----:B------:R-:W-:-:S13]  /*2f160*/  ISETP.LT.OR P0, PT, R0, 0x69, !P4 ;  /* 0x000000690000780c */ /* 0x000fda0006701670 */
[----:B0-----:R-:W-:Y:S01]  /*2f170*/  @!P0 IADD3 R4, P3, R2, UR44, RZ ;  /* 0x0000002c02048c10 */ /* 0x001fe2000ff7e0ff */
[----:B------:R-:W-:-:S03]  /*2f180*/  @!P0 IMAD R6, R59, R17, RZ ;  /* 0x000000113b068224 */ /* 0x000fc600078e02ff */
        /* <DEDUP_REMOVED lines=248> */
[----:B------:R-:W-:Y:S02]  /*30110*/  @!P0 IMAD R4, R232, R17, RZ ;  /* 0x00000011e8048224 */ /* 0x000fe400078e02ff */
[----:B------:R-:W2:Y:S04]  /*30120*/  LDL.LU R232, [R1+0x600] ;  /* 0x0006000001e87983 */ /* 0x000ea80000300800 */
[----:B------:R0:W-:Y:S02]  /*30130*/  @!P0 STG.E.U8 desc[UR50][R2.64+0xb8], R4 ;  /* 0x0000b80402008986 */ /* 0x0001e4000c101132 */
[----:B0-----:R-:W-:-:S05]  /*30140*/  IMAD.U32 R4, RZ, RZ, UR44 ;  /* 0x0000002cff047e24 */ /* 0x001fca000f8e00ff */
[----:B------:R-:W-:-:S04]  /*30150*/  @!P5 IADD3 R42, P0, P3, R4, UR42, R2 ;  /* 0x0000002a042adc10 */ /* 0x000fc8000fb1e002 */
[----:B------:R-:W-:Y:S02]  /*30160*/  @!P5 IADD3.X R43, R5, UR41, R3, P0, P3 ;  /* 0x00000029052bdc10 */ /* 0x000fe400087e6403 */
[C---:B------:R-:W-:Y:S02]  /*30170*/  ISETP.LT.OR P0, PT, R0.reuse, 0xba, !P1 ;  /* 0x000000ba0000780c */ /* 0x040fe40004f01670 */
[----:B------:R-:W-:-:S11]  /*30180*/  ISETP.LT.OR P5, PT, R0, 0xca, !P2 ;  /* 0x000000ca0000780c */ /* 0x000fd600057a1670 */
[----:B------:R-:W-:Y:S02]  /*30190*/  @!P0 IMAD R4, R231, R17, RZ ;  /* 0x00000011e7048224 */ /* 0x000fe400078e02ff */
[----:B------:R-:W3:Y:S04]  /*301a0*/  LDL.LU R231, [R1+0x604] ;  /* 0x0006040001e77983 */ /* 0x000ee80000300800 */
        /* <DEDUP_REMOVED lines=129> */
[----:B------:R-:W-:Y:S02]  /*309c0*/  @!P0 IMAD R4, R211, R17, RZ ;  /* 0x00000011d3048224 */ /* 0x000fe400078e02ff */
[----:B------:R-:W-:-:S03]  /*309d0*/  @P5 LOP3.LUT R22, R22, 0x20, RZ, 0xfc, !PT ;  /* 0x0000002016165812 */ /* 0x000fc600078efcff */
[----:B------:R0:W-:Y:S01]  /*309e0*/  @!P0 STG.E.U8 desc[UR50][R2.64+0xe1], R4 ;  /* 0x0000e10402008986 */ /* 0x0001e2000c101132 */
[----:B------:R-:W-:Y:S02]  /*309f0*/  ISETP.LT.OR P0, PT, R0, 0xe1, !P4 ;  /* 0x000000e10000780c */ /* 0x000fe40006701670 */
[----:B------:R-:W-:-:S11]  /*30a00*/  LOP3.LUT R22, R22, 0xffffffef, RZ, 0xc0, !PT ;  /* 0xffffffef16167812 */ /* 0x000fd600078ec0ff */
        /* <DEDUP_REMOVED lines=11> */
[----:B------:R-:W-:Y:S01]  /*30ac0*/  @!P0 IMAD R6, R209, R17, RZ ;  /* 0x00000011d1068224 */ /* 0x000fe200078e02ff */
[----:B------:R-:W-:Y:S02]  /*30ad0*/  @P5 LOP3.LUT R22, R22, 0x10, RZ, 0xfc, !PT ;  /* 0x0000001016165812 */ /* 0x000fe400078efcff */
[----:B------:R-:W-:Y:S02]  /*30ae0*/  @!P0 IADD3.X R5, R3, UR43, RZ, P3, !PT ;  /* 0x0000002b03058c10 */ /* 0x000fe40009ffe4ff */
[----:B------:R-:W-:-:S03]  /*30af0*/  LOP3.LUT R22, R22, 0xfffffffb, RZ, 0xc0, !PT ;  /* 0xfffffffb16167812 */ /* 0x000fc600078ec0ff */
        /* <DEDUP_REMOVED lines=22> */
[----:B------:R-:W-:-:S13]  /*30c60*/  ISETP.LT.OR P0, PT, R0, 0xea, !P4 ;  /* 0x000000ea0000780c */ /* 0x000fda0006701670 */
[----:B------:R-:W-:Y:S01]  /*30c70*/  @!P0 IADD3 R4, P3, R2, UR44, RZ ;  /* 0x0000002c02048c10 */ /* 0x000fe2000ff7e0ff */
[----:B------:R-:W-:-:S03]  /*30c80*/  @!P0 IMAD R6, R207, R17, RZ ;  /* 0x00000011cf068224 */ /* 0x000fc600078e02ff */
[----:B------:R-:W-:-:S05]  /*30c90*/  @!P0 IADD3.X R5, R3, UR43, RZ, P3, !PT ;  /* 0x0000002b03058c10 */ /* 0x000fca0009ffe4ff */
[----:B------:R0:W-:Y:S01]  /*30ca0*/  @!P0 STG.E.U8 desc[UR50][R4.64+0xe9], R6 ;  /* 0x0000e90604008986 */ /* 0x0001e2000c101132 */
[----:B------:R-:W-:Y:S01]  /*30cb0*/  ISETP.LT.OR P0, PT, R0, 0xf1, !P1 ;  /* 0x000000f10000780c */ /* 0x000fe20004f01670 */
[----:B0-----:R-:W-:-:S12]  /*30cc0*/  IMAD.U32 R5, RZ, RZ, UR43 ;  /* 0x0000002bff057e24 */ /* 0x001fd8000f8e00ff */
[----:B------:R-:W-:-:S05]  /*30cd0*/  @!P0 IMAD R4, R206, R17, RZ ;  /* 0x00000011ce048224 */ /* 0x000fca00078e02ff */
[----:B------:R0:W-:Y:S01]  /*30ce0*/  @!P0 STG.E.U8 desc[UR50][R2.64+0xf0], R4 ;  /* 0x0000f00402008986 */ /* 0x0001e2000c101132 */
[----:B------:R-:W-:-:S04]  /*30cf0*/  ISETP.GE.AND P0, PT, R23, 0x109, PT ;  /* 0x000001091700780c */ /* 0x000fc80003f06270 */
[----:B------:R-:W-:Y:S01]  /*30d00*/  ISETP.LT.OR P6, PT, R0, 0xa, !P0 ;  /* 0x0000000a0000780c */ /* 0x000fe200047c1670 */
[----:B0-----:R-:W-:-:S12]  /*30d10*/  IMAD.U32 R4, RZ, RZ, UR44 ;  /* 0x0000002cff047e24 */ /* 0x001fd8000f8e00ff */
        /* <DEDUP_REMOVED lines=28> */
[----:B------:R-:W-:-:S13]  /*30ee0*/  ISETP.LT.OR P3, PT, R0, 0xfa, !P1 ;  /* 0x000000fa0000780c */ /* 0x000fda0004f61670 */
[----:B------:R-:W-:-:S05]  /*30ef0*/  @!P3 IMAD R4, R201, R17, RZ ;  /* 0x00000011c904b224 */ /* 0x000fca00078e02ff */
[----:B------:R0:W-:Y:S01]  /*30f00*/  @!P3 STG.E.U8 desc[UR50][R2.64+0xf9], R4 ;  /* 0x0000f9040200b986 */ /* 0x0001e2000c101132 */
[----:B------:R-:W-:-:S13]  /*30f10*/  ISETP.LT.OR P3, PT, R0, 0xf9, !P4 ;  /* 0x000000f90000780c */ /* 0x000fda0006761670 */
[----:B------:R-:W-:Y:S01]  /*30f20*/  @!P3 IMAD R6, R200, R17, RZ ;  /* 0x00000011c806b224 */ /* 0x000fe200078e02ff */
[----:B0-----:R-:W-:Y:S01]  /*30f30*/  @!P3 IADD3 R4, P5, R2, UR44, RZ ;  /* 0x0000002c0204bc10 */ /* 0x001fe2000ffbe0ff */
[----:B------:R-:W4:Y:S03]  /*30f40*/  LDL.LU R200, [R1+0x608] ;  /* 0x0006080001c87983 */ /* 0x000f260000300800 */
[----:B------:R-:W-:Y:S01]  /*30f50*/  @!P3 IADD3.X R5, R3, UR43, RZ, P5, !PT ;  /* 0x0000002b0305bc10 */ /* 0x000fe2000affe4ff */
[----:B------:R-:W5:Y:S04]  /*30f60*/  LDL.LU R230, [R1+0x60c] ;  /* 0x00060c0001e67983 */ /* 0x000f680000300800 */
[----:B------:R-:W5:Y:S04]  /*30f70*/  LDL.LU R229, [R1+0x610] ;  /* 0x0006100001e57983 */ /* 0x000f680000300800 */
[----:B------:R-:W5:Y:S04]  /*30f80*/  LDL.LU R228, [R1+0x614] ;  /* 0x0006140001e47983 */ /* 0x000f680000300800 */
[----:B------:R-:W5:Y:S04]  /*30f90*/  LDL.LU R227, [R1+0x618] ;  /* 0x0006180001e37983 */ /* 0x000f680000300800 */
[----:B------:R-:W5:Y:S04]  /*30fa0*/  LDL.LU R226, [R1+0x61c] ;  /* 0x00061c0001e27983 */ /* 0x000f680000300800 */
[----:B------:R-:W5:Y:S04]  /*30fb0*/  LDL.LU R225, [R1+0x620] ;  /* 0x0006200001e17983 */ /* 0x000f680000300800 */
[----:B------:R0:W-:Y:S01]  /*30fc0*/  @!P3 STG.E.U8 desc[UR50][R4.64+0xf8], R6 ;  /* 0x0000f8060400b986 */ /* 0x0001e2000c101132 */
[----:B------:R-:W-:-:S03]  /*30fd0*/  ISETP.LT.OR P3, PT, R0, 0xfa, !P4 ;  /* 0x000000fa0000780c */ /* 0x000fc60006761670 */
[----:B------:R-:W5:Y:S04]  /*30fe0*/  LDL.LU R224, [R1+0x624] ;  /* 0x0006240001e07983 */ /* 0x000f680000300800 */
[----:B------:R-:W5:Y:S04]  /*30ff0*/  LDL.LU R223, [R1+0x628] ;  /* 0x0006280001df7983 */ /* 0x000f680000300800 */
[----:B------:R-:W5:Y:S02]  /*31000*/  LDL.LU R222, [R1+0x62c] ;  /* 0x00062c0001de7983 */ /* 0x000f640000300800 */
[----:B0-----:R-:W-:Y:S01]  /*31010*/  @!P3 IADD3 R4, P5, R2, UR44, RZ ;  /* 0x0000002c0204bc10 */ /* 0x001fe2000ffbe0ff */
[----:B------:R-:W-:Y:S01]  /*31020*/  @!P3 IMAD R6, R7, R17, RZ ;  /* 0x000000110706b224 */ /* 0x000fe200078e02ff */
[----:B------:R-:W5:Y:S02]  /*31030*/  LDL.LU R221, [R1+0x630] ;  /* 0x0006300001dd7983 */ /* 0x000f640000300800 */
[----:B------:R-:W-:-:S02]  /*31040*/  @!P3 IADD3.X R5, R3, UR43, RZ, P5, !PT ;  /* 0x0000002b0305bc10 */ /* 0x000fc4000affe4ff */
[----:B------:R-:W-:Y:S01]  /*31050*/  ISETP.LT.OR P1, PT, R0, 0x19, !P0 ;  /* 0x000000190000780c */ /* 0x000fe20004721670 */
[----:B------:R-:W5:Y:S04]  /*31060*/  LDL.LU R220, [R1+0x634] ;  /* 0x0006340001dc7983 */ /* 0x000f680000300800 */
[----:B------:R0:W-:Y:S04]  /*31070*/  @!P3 STG.E.U8 desc[UR50][R4.64+0xf9], R6 ;  /* 0x0000f9060400b986 */ /* 0x0001e8000c101132 */
[----:B------:R-:W5:Y:S04]  /*31080*/  LDL.LU R219, [R1+0x638] ;  /* 0x0006380001db7983 */ /* 0x000f680000300800 */
[----:B------:R-:W5:Y:S01]  /*31090*/  LDL.LU R218, [R1+0x63c] ;  /* 0x00063c0001da7983 */ /* 0x000f620000300800 */
[----:B0-----:R-:W-:-:S03]  /*310a0*/  IADD3 R6, P3, R2, UR42, RZ ;  /* 0x0000002a02067c10 */ /* 0x001fc6000ff7e0ff */
[----:B------:R-:W5:Y:S01]  /*310b0*/  LDL.LU R217, [R1+0x640] ;  /* 0x0006400001d97983 */ /* 0x000f620000300800 */
[----:B------:R-:W-:-:S03]  /*310c0*/  IADD3.X R7, R3, UR41, RZ, P3, !PT ;  /* 0x0000002903077c10 */ /* 0x000fc60009ffe4ff */
[----:B------:R-:W5:Y:S01]  /*310d0*/  LDL.LU R216, [R1+0x644] ;  /* 0x0006440001d87983 */ /* 0x000f620000300800 */
[----:B------:R-:W-:Y:S02]  /*310e0*/  ISETP.GE.AND P3, PT, R23, 0x81, PT ;  /* 0x000000811700780c */ /* 0x000fe40003f66270 */
[C---:B------:R-:W-:Y:S01]  /*310f0*/  ISETP.LT.OR P4, PT, R0.reuse, 0x2a, !P0 ;  /* 0x0000002a0000780c */ /* 0x040fe20004781670 */
[----:B------:R-:W5:Y:S01]  /*31100*/  LDL.LU R215, [R1+0x648] ;  /* 0x0006480001d77983 */ /* 0x000f620000300800 */
[----:B------:R-:W-:-:S03]  /*31110*/  ISETP.LT.OR P5, PT, R0, 0x1, !P3 ;  /* 0x000000010000780c */ /* 0x000fc60005fa1670 */
[----:B------:R-:W5:Y:S04]  /*31120*/  LDL.LU R214, [R1+0x64c] ;  /* 0x00064c0001d67983 */ /* 0x000f680000300800 */
[----:B------:R-:W5:Y:S04]  /*31130*/  LDL.LU R213, [R1+0x650] ;  /* 0x0006500001d57983 */ /* 0x000f680000300800 */
[----:B------:R-:W5:Y:S02]  /*31140*/  LDL.LU R212, [R1+0x654] ;  /* 0x0006540001d47983 */ /* 0x000f640000300800 */
[----:B--2---:R-:W-:-:S02]  /*31150*/  @!P5 IMAD R4, R232, R17, RZ ;  /* 0x00000011e804d224 */ /* 0x004fc400078e02ff */
[----:B------:R-:W2:Y:S04]  /*31160*/  LDL.LU R211, [R1+0x658] ;  /* 0x0006580001d37983 */ /* 0x000ea80000300800 */
[----:B------:R3:W-:Y:S01]  /*31170*/  @!P5 STG.E.U8 desc[UR50][R6.64], R4 ;  /* 0x000000040600d986 */ /* 0x0007e2000c101132 */
[----:B------:R-:W-:-:S03]  /*31180*/  ISETP.LT.OR P5, PT, R0, 0x2, !P3 ;  /* 0x000000020000780c */ /* 0x000fc60005fa1670 */
[----:B------:R-:W2:Y:S04]  /*31190*/  LDL.LU R210, [R1+0x65c] ;  /* 0x00065c0001d27983 */ /* 0x000ea80000300800 */
[----:B------:R-:W2:Y:S04]  /*311a0*/  LDL.LU R209, [R1+0x660] ;  /* 0x0006600001d17983 */ /* 0x000ea80000300800 */
[----:B------:R-:W2:Y:S02]  /*311b0*/  LDL.LU R208, [R1+0x664] ;  /* 0x0006640001d07983 */ /* 0x000ea40000300800 */
[----:B---3--:R-:W-:-:S02]  /*311c0*/  @!P5 IMAD R4, R231, R17, RZ ;  /* 0x00000011e704d224 */ /* 0x008fc400078e02ff */
[----:B------:R-:W3:Y:S04]  /*311d0*/  LDL R207, [R1+0x668] ;  /* 0x0006680001cf7983 */ /* 0x000ee80000100800 */
[----:B------:R0:W-:Y:S01]  /*311e0*/  @!P5 STG.E.U8 desc[UR50][R6.64+0x1], R4 ;  /* 0x000001040600d986 */ /* 0x0001e2000c101132 */
[----:B------:R-:W-:Y:S01]  /*311f0*/  ISETP.LT.OR P5, PT, R0, 0x1, !P2 ;  /* 0x000000010000780c */ /* 0x000fe200057a1670 */
[----:B------:R-:W-:Y:S02]  /*31200*/  IMAD.U32 R236, RZ, RZ, UR44 ;  /* 0x0000002cffec7e24 */ /* 0x000fe4000f8e00ff */
[----:B------:R-:W-:Y:S01]  /*31210*/  IMAD.U32 R234, RZ, RZ, UR44 ;  /* 0x0000002cffea7e24 */ /* 0x000fe2000f8e00ff */
[----:B------:R-:W3:Y:S01]  /*31220*/  LDL R206, [R1+0x66c] ;  /* 0x00066c0001ce7983 */ /* 0x000ee20000100800 */
[----:B------:R-:W-:-:S03]  /*31230*/  IMAD.U32 R232, RZ, RZ, UR44 ;  /* 0x0000002cffe87e24 */ /* 0x000fc6000f8e00ff */
[----:B------:R-:W3:Y:S04]  /*31240*/  LDL R205, [R1+0x670] ;  /* 0x0006700001cd7983 */ /* 0x000ee80000100800 */
[----:B------:R-:W3:Y:S01]  /*31250*/  LDL R204, [R1+0x674] ;  /* 0x0006740001cc7983 */ /* 0x000ee20000100800 */
[----:B0-----:R-:W-:-:S03]  /*31260*/  @!P5 IADD3 R4, P6, R6, UR44, RZ ;  /* 0x0000002c0604dc10 */ /* 0x001fc6000ffde0ff */
[----:B------:R-:W3:Y:S01]  /*31270*/  LDL.LU R203, [R1+0x678] ;  /* 0x0006780001cb7983 */ /* 0x000ee20000300800 */
[----:B------:R-:W-:-:S03]  /*31280*/  @!P5 IADD3.X R5, R7, UR43, RZ, P6, !PT ;  /* 0x0000002b0705dc10 */ /* 0x000fc6000b7fe4ff */
[----:B------:R-:W3:Y:S04]  /*31290*/  LDL.LU R202, [R1+0x67c] ;  /* 0x00067c0001ca7983 */ /* 0x000ee80000300800 */
[----:B------:R-:W3:Y:S04]  /*312a0*/  LDL R201, [R1+0x680] ;  /* 0x0006800001c97983 */ /* 0x000ee80000100800 */
        /* <DEDUP_REMOVED lines=13> */
[----:B------:R-:W3:Y:S04]  /*31380*/  LDL.LU R139, [R1+0x6c0] ;  /* 0x0006c000018b7983 */ /* 0x000ee80000300800 */
        /* <DEDUP_REMOVED lines=11> */
[----:B------:R-:W3:Y:S01]  /*31440*/  LDL.LU R27, [R1+0x6f0] ;  /* 0x0006f000011b7983 */ /* 0x000ee20000300800 */
[----:B----4-:R-:W-:-:S05]  /*31450*/  @!P5 IMAD R200, R200, R17, RZ ;  /* 0x00000011c8c8d224 */ /* 0x010fca00078e02ff */
[----:B------:R0:W-:Y:S02]  /*31460*/  @!P5 STG.E.U8 desc[UR50][R4.64], R200 ;  /* 0x000000c80400d986 */ /* 0x0001e4000c101132 */
[----:B0-----:R-:W-:Y:S02]  /*31470*/  IMAD.U32 R4, RZ, RZ, UR44 ;  /* 0x0000002cff047e24 */ /* 0x001fe4000f8e00ff */
[----:B------:R-:W-:-:S03]  /*31480*/  IMAD.U32 R5, RZ, RZ, UR43 ;  /* 0x0000002bff057e24 */ /* 0x000fc6000f8e00ff */
[----:B------:R-:W-:-:S04]  /*31490*/  @!P1 IADD3 R78, P5, P6, R4, UR46, R2 ;  /* 0x0000002e044e9c10 */ /* 0x000fc8000febe002 */
[----:B------:R-:W-:Y:S02]  /*314a0*/  @!P1 IADD3.X R79, R5, UR45, R3, P5, P6 ;  /* 0x0000002d054f9c10 */ /* 0x000fe4000afec403 */
[----:B------:R-:W-:-:S13]  /*314b0*/  ISETP.LT.OR P1, PT, R0, 0x1a, !P0 ;  /* 0x0000001a0000780c */ /* 0x000fda0004721670 */
[----:B------:R-:W-:-:S04]  /*314c0*/  @!P1 IADD3 R80, P5, P6, R4, UR46, R2 ;  /* 0x0000002e04509c10 */ /* 0x000fc8000febe002 */
[----:B------:R-:W-:Y:S02]  /*314d0*/  @!P1 IADD3.X R81, R5, UR45, R3, P5, P6 ;  /* 0x0000002d05519c10 */ /* 0x000fe4000afec403 */
[C---:B------:R-:W-:Y:S02]  /*314e0*/  ISETP.LT.OR P5, PT, R0.reuse, 0x2, !P2 ;  /* 0x000000020000780c */ /* 0x040fe400057a1670 */
[----:B------:R-:W-:-:S11]  /*314f0*/  ISETP.LT.OR P1, PT, R0, 0x21, !P0 ;  /* 0x000000210000780c */ /* 0x000fd60004721670 */
[----:B------:R-:W-:Y:S01]  /*31500*/  @!P5 IADD3 R4, P6, R6, UR44, RZ ;  /* 0x0000002c0604dc10 */ /* 0x000fe2000ffde0ff */
[----:B-----5:R-:W-:-:S03]  /*31510*/  @!P5 IMAD R200, R230, R17, RZ ;  /* 0x00000011e6c8d224 */ /* 0x020fc600078e02ff */
        /* <DEDUP_REMOVED lines=16> */
[----:B------:R0:W-:Y:S02]  /*31620*/  @!P5 STG.E.U8 desc[UR50][R6.64+0x9], R4 ;  /* 0x000009040600d986 */ /* 0x0001e4000c101132 */
[----:B0-----:R-:W-:-:S05]  /*31630*/  @!P1 IMAD R4, R227, R17, RZ ;  /* 0x00000011e3049224 */ /* 0x001fca00078e02ff */
[----:B------:R0:W-:Y:S01]  /*31640*/  @!P1 STG.E.U8 desc[UR50][R14.64+0x8], R4 ;  /* 0x000008040e009986 */ /* 0x0001e2000c101132 */
[----:B------:R-:W-:Y:S01]  /*31650*/  ISETP.LT.OR P1, PT, R0, 0x29, !P0 ;  /* 0x000000290000780c */ /* 0x000fe20004721670 */
[----:B0-----:R-:W-:Y:S02]  /*31660*/  IMAD.U32 R4, RZ, RZ, UR44 ;  /* 0x0000002cff047e24 */ /* 0x001fe4000f8e00ff */
[----:B------:R-:W4:Y:S10]  /*31670*/  LDL R14, [R1+0x684] ;  /* 0x00068400010e7983 */ /* 0x000f340000100800 */
[----:B------:R-:W-:Y:S01]  /*31680*/  @!P1 IADD3 R94, P5, P6, R4, UR46, R2 ;  /* 0x0000002e045e9c10 */ /* 0x000fe2000febe002 */
[----:B------:R-:W-:Y:S01]  /*31690*/  IMAD.U32 R230, RZ, RZ, UR44 ;  /* 0x0000002cffe67e24 */ /* 0x000fe2000f8e00ff */
[----:B------:R-:W5:Y:S02]  /*316a0*/  LDL R15, [R1+0x688] ;  /* 0x00068800010f7983 */ /* 0x000f640000100800 */
[----:B------:R-:W-:-:S02]  /*316b0*/  @!P1 IADD3.X R95, R5, UR45, R3, P5, P6 ;  /* 0x0000002d055f9c10 */ /* 0x000fc4000afec403 */
[----:B------:R-:W-:Y:S02]  /*316c0*/  ISETP.LT.OR P1, PT, R0, 0xa, !P2 ;  /* 0x0000000a0000780c */ /* 0x000fe40005721670 */
[----:B------:R-:W-:-:S11]  /*316d0*/  @!P4 IADD3 R96, P5, P6, R4, UR46, R2 ;  /* 0x0000002e0460cc10 */ /* 0x000fd6000febe002 */
[----:B------:R-:W-:-:S05]  /*316e0*/  @!P1 IMAD R4, R226, R17, RZ ;  /* 0x00000011e2049224 */ /* 0x000fca00078e02ff */
[----:B------:R0:W-:Y:S01]  /*316f0*/  @!P1 STG.E.U8 desc[UR50][R20.64+0x9], R4 ;  /* 0x0000090414009986 */ /* 0x0001e2000c101132 */
[----:B------:R-:W-:Y:S02]  /*31700*/  ISETP.LT.OR P1, PT, R0, 0x31, !P0 ;  /* 0x000000310000780c */ /* 0x000fe40004721670 */
[----:B------:R-:W-:Y:S01]  /*31710*/  @!P4 IADD3.X R97, R5, UR45, R3, P5, P6 ;  /* 0x0000002d0561cc10 */ /* 0x000fe2000afec403 */
[----:B0-----:R-:W-:-:S10]  /*31720*/  IMAD.U32 R4, RZ, RZ, UR44 ;  /* 0x0000002cff047e24 */ /* 0x001fd4000f8e00ff */
        /* <DEDUP_REMOVED lines=15> */
[C---:B------:R-:W-:Y:S02]  /*31820*/  ISETP.LT.OR P1, PT, R0.reuse, 0x39, !P0 ;  /* 0x000000390000780c */ /* 0x040fe40004721670 */
[----:B------:R-:W-:Y:S01]  /*31830*/  ISETP.LT.OR P4, PT, R0, 0x3a, !P0 ;  /* 0x0000003a0000780c */ /* 0x000fe20004781670 */
[----:B0-----:R-:W-:-:S10]  /*31840*/  IMAD.U32 R4, RZ, RZ, UR44 ;  /* 0x0000002cff047e24 */ /* 0x001fd4000f8e00ff */
[----:B------:R-:W-:-:S04]  /*31850*/  @!P1 IADD3 R110, P5, P6, R4, UR46, R2 ;  /* 0x0000002e046e9c10 */ /* 0x000fc8000febe002 */
[----:B------:R-:W-:Y:S02]  /*31860*/  @!P1 IADD3.X R111, R5, UR45, R3, P5, P6 ;  /* 0x0000002d056f9c10 */ /* 0x000fe4000afec403 */
        /* <DEDUP_REMOVED lines=27> */
[----:B------:R-:W-:Y:S01]  /*31a20*/  ISETP.LT.OR P1, PT, R0, 0x1a, !P2 ;  /* 0x0000001a0000780c */ /* 0x000fe20005721670 */
[----:B------:R-:W-:Y:S01]  /*31a30*/  IMAD.U32 R4, RZ, RZ, UR43 ;  /* 0x0000002bff047e24 */ /* 0x000fe2000f8e00ff */
[----:B------:R-:W-:-:S04]  /*31a40*/  @!P4 IADD3 R236, P5, P6, R236, UR46, R2 ;  /* 0x0000002eececcc10 */ /* 0x000fc8000febe002 */
[----:B------:R-:W-:-:S07]  /*31a50*/  @!P4 IADD3.X R237, R4, UR45, R3, P5, P6 ;  /* 0x0000002d04edcc10 */ /* 0x000fce000afec403 */
[----:B------:R-:W-:-:S05]  /*31a60*/  @!P1 IMAD R4, R218, R17, RZ ;  /* 0x00000011da049224 */ /* 0x000fca00078e02ff */
[----:B------:R0:W-:Y:S01]  /*31a70*/  @!P1 STG.E.U8 desc[UR50][R192.64+0x19], R4 ;  /* 0x00001904c0009986 */ /* 0x0001e2000c101132 */
        /* <DEDUP_REMOVED lines=8> */
[----:B------:R-:W-:Y:S01]  /*31b00*/  @!P1 IADD3 R232, P5, P6, R232, UR46, R2 ;  /* 0x0000002ee8e89c10 */ /* 0x000fe2000febe002 */
[----:B0-----:R-:W-:-:S05]  /*31b10*/  IMAD.U32 R4, RZ, RZ, UR43 ;  /* 0x0000002bff047e24 */ /* 0x001fca000f8e00ff */
        /* <DEDUP_REMOVED lines=13> */
[----:B------:R-:W-:-:S05]  /*31bf0*/  IMAD.U32 R228, RZ, RZ, UR44 ;  /* 0x0000002cffe47e24 */ /* 0x000fca000f8e00ff */
[----:B------:R-:W-:-:S04]  /*31c00*/  @!P4 IADD3 R228, P5, P6, R228, UR46, R2 ;  /* 0x0000002ee4e4cc10 */ /* 0x000fc8000febe002 */
[----:B------:R-:W-:-:S03]  /*31c10*/  @!P4 IADD3.X R229, R4, UR45, R3, P5, P6 ;  /* 0x0000002d04e5cc10 */ /* 0x000fc6000afec403 */
[----:B------:R-:W-:-:S05]  /*31c20*/  @!P1 IMAD R4, R214, R17, RZ ;  /* 0x00000011d6049224 */ /* 0x000fca00078e02ff */
[----:B------:R0:W-:Y:S01]  /*31c30*/  @!P1 STG.E.U8 desc[UR50][R188.64+0x21], R4 ;  /* 0x00002104bc009986 */ /* 0x0001e2000c101132 */
[----:B------:R-:W-:Y:S01]  /*31c40*/  ISETP.LT.OR P1, PT, R0, 0x61, !P0 ;  /* 0x000000610000780c */ /* 0x000fe20004721670 */
[----:B------:R-:W-:Y:S02]  /*31c50*/  IMAD.U32 R226, RZ, RZ, UR44 ;  /* 0x0000002cffe27e24 */ /* 0x000fe4000f8e00ff */
[----:B0-----:R-:W-:-:S10]  /*31c60*/  IMAD.U32 R4, RZ, RZ, UR43 ;  /* 0x0000002bff047e24 */ /* 0x001fd4000f8e00ff */
[----:B------:R-:W-:-:S04]  /*31c70*/  @!P1 IADD3 R226, P5, P6, R226, UR46, R2 ;  /* 0x0000002ee2e29c10 */ /* 0x000fc8000febe002 */
[----:B------:R-:W-:Y:S02]  /*31c80*/  @!P1 IADD3.X R227, R4, UR45, R3, P5, P6 ;  /* 0x0000002d04e39c10 */ /* 0x000fe4000afec403 */
[C---:B------:R-:W-:Y:S02]  /*31c90*/  ISETP.LT.OR P5, PT, R0.reuse, 0x29, !P3 ;  /* 0x000000290000780c */ /* 0x040fe40005fa1670 */
[----:B------:R-:W-:Y:S01]  /*31ca0*/  ISETP.LT.OR P1, PT, R0, 0x62, !P0 ;  /* 0x000000620000780c */ /* 0x000fe20004721670 */
[----:B------:R-:W-:-:S10]  /*31cb0*/  IMAD.U32 R224, RZ, RZ, UR44 ;  /* 0x0000002cffe07e24 */ /* 0x000fd4000f8e00ff */
        /* <DEDUP_REMOVED lines=9> */
[----:B--2---:R-:W-:-:S05]  /*31d50*/  @!P1 IMAD R4, R211, R17, RZ ;  /* 0x00000011d3049224 */ /* 0x004fca00078e02ff */
[----:B------:R0:W-:Y:S01]  /*31d60*/  @!P1 STG.E.U8 desc[UR50][R186.64+0x28], R4 ;  /* 0x00002804ba009986 */ /* 0x0001e2000c101132 */
[C---:B------:R-:W-:Y:S01]  /*31d70*/  ISETP.LT.OR P1, PT, R0.reuse, 0x69, !P0 ;  /* 0x000000690000780c */ /* 0x040fe20004721670 */
[----:B------:R-:W-:Y:S01]  /*31d80*/  IMAD.U32 R222, RZ, RZ, UR44 ;  /* 0x0000002cffde7e24 */ /* 0x000fe2000f8e00ff */
        /* <DEDUP_REMOVED lines=27> */
[----:B---3--:R-:W-:-:S05]  /*31f40*/  @!P1 IMAD R4, R207, R17, RZ ;  /* 0x00000011cf049224 */ /* 0x008fca00078e02ff */
        /* <DEDUP_REMOVED lines=14> */
[----:B------:R-:W-:Y:S01]  /*32030*/  IMAD.U32 R210, RZ, RZ, UR44 ;  /* 0x0000002cffd27e24 */ /* 0x000fe2000f8e00ff */
[----:B------:R-:W-:-:S04]  /*32040*/  LOP3.LUT R10, R10, 0xff7fffff, RZ, 0xc0, !PT ;  /* 0xff7fffff0a0a7812 */ /* 0x000fc800078ec0ff */
[----:B------:R-:W-:Y:S01]  /*32050*/  @P4 LOP3.LUT R10, R10, 0x800000, RZ, 0xfc, !PT ;  /* 0x008000000a0a4812 */ /* 0x000fe200078efcff */
[----:B0-----:R-:W-:-:S06]  /*32060*/  IMAD.U32 R4, RZ, RZ, UR43 ;  /* 0x0000002bff047e24 */ /* 0x001fcc000f8e00ff */
[----:B------:R-:W-:-:S04]  /*32070*/  @!P1 IADD3 R210, P5, P6, R210, UR46, R2 ;  /* 0x0000002ed2d29c10 */ /* 0x000fc8000febe002 */
[----:B------:R-:W-:Y:S02]  /*32080*/  @!P1 IADD3.X R211, R4, UR45, R3, P5, P6 ;  /* 0x0000002d04d39c10 */ /* 0x000fe4000afec403 */
[----:B------:R-:W-:Y:S02]  /*32090*/  ISETP.LT.OR P5, PT, R0, 0x39, !P3 ;  /* 0x000000390000780c */ /* 0x000fe40005fa1670 */
[----:B------:R-:W-:-:S04]  /*320a0*/  LOP3.LUT R10, R10, 0xffdfffff, RZ, 0xc0, !PT ;  /* 0xffdfffff0a0a7812 */ /* 0x000fc800078ec0ff */
[----:B------:R-:W-:Y:S02]  /*320b0*/  @P1 LOP3.LUT R10, R10, 0x200000, RZ, 0xfc, !PT ;  /* 0x002000000a0a1812 */ /* 0x000fe400078efcff */
[----:B------:R-:W-:Y:S01]  /*320c0*/  ISETP.LT.OR P1, PT, R0, 0x82, !P0 ;  /* 0x000000820000780c */ /* 0x000fe20004721670 */
[----:B------:R-:W-:-:S04]  /*320d0*/  IMAD.U32 R208, RZ, RZ, UR44 ;  /* 0x0000002cffd07e24 */ /* 0x000fc8000f8e00ff */
[----:B------:R-:W-:-:S05]  /*320e0*/  @!P5 IMAD R4, R205, R17, RZ ;  /* 0x00000011cd04d224 */ /* 0x000fca00078e02ff */
[----:B------:R0:W-:Y:S03]  /*320f0*/  @!P5 STG.E.U8 desc[UR50][R6.64+0x38], R4 ;  /* 0x000038040600d986 */ /* 0x0001e6000c101132 */
[----:B------:R-:W-:Y:S02]  /*32100*/  @!P1 IADD3 R208, P5, P6, R208, UR46, R2 ;  /* 0x0000002ed0d09c10 */ /* 0x000fe4000febe002 */
[----:B------:R-:W-:Y:S01]  /*32110*/  LOP3.LUT R10, R10, 0xfffbffff, RZ, 0xc0, !PT ;  /* 0xfffbffff0a0a7812 */ /* 0x000fe200078ec0ff */
[----:B0-----:R-:W-:-:S05]  /*32120*/  IMAD.U32 R4, RZ, RZ, UR43 ;  /* 0x0000002bff047e24 */ /* 0x001fca000f8e00ff */
[----:B------:R-:W-:Y:S02]  /*32130*/  @!P1 IADD3.X R209, R4, UR45, R3, P5, P6 ;  /* 0x0000002d04d19c10 */ /* 0x000fe4000afec403 */
[----:B------:R-:W-:Y:S02]  /*32140*/  ISETP.LT.OR P5, PT, R0, 0x3a, !P3 ;  /* 0x0000003a0000780c */ /* 0x000fe40005fa1670 */
[----:B------:R-:W-:Y:S02]  /*32150*/  @P1 LOP3.LUT R10, R10, 0x40000, RZ, 0xfc, !PT ;  /* 0x000400000a0a1812 */ /* 0x000fe400078efcff */
[----:B------:R-:W-:-:S09]  /*32160*/  ISETP.LT.OR P1, PT, R0, 0x39, !P2 ;  /* 0x000000390000780c */ /* 0x000fd20005721670 */
[----:B------:R-:W-:-:S05]  /*32170*/  @!P5 IMAD R4, R204, R17, RZ ;  /* 0x00000011cc04d224 */ /* 0x000fca00078e02ff */
[----:B------:R0:W-:Y:S02]  /*32180*/  @!P5 STG.E.U8 desc[UR50][R6.64+0x39], R4 ;  /* 0x000039040600d986 */ /* 0x0001e4000c101132 */
[----:B0-----:R-:W-:-:S05]  /*32190*/  @!P1 IMAD R4, R203, R17, RZ ;  /* 0x00000011cb049224 */ /* 0x001fca00078e02ff */
[----:B------:R0:W-:Y:S01]  /*321a0*/  @!P1 STG.E.U8 desc[UR50][R178.64+0x38], R4 ;  /* 0x00003804b2009986 */ /* 0x0001e2000c101132 */
[----:B------:R-:W-:Y:S01]  /*321b0*/  ISETP.LT.OR P1, PT, R0, 0x89, !P0 ;  /* 0x000000890000780c */ /* 0x000fe20004721670 */
[----:B------:R-:W-:Y:S01]  /*321c0*/  IMAD.U32 R206, RZ, RZ, UR44 ;  /* 0x0000002cffce7e24 */ /* 0x000fe2000f8e00ff */
[----:B------:R-:W-:Y:S02]  /*321d0*/  LOP3.LUT R10, R10, 0xfffeffff, RZ, 0xc0, !PT ;  /* 0xfffeffff0a0a7812 */ /* 0x000fe400078ec0ff */
[----:B------:R-:W-:Y:S01]  /*321e0*/  ISETP.LT.OR P4, PT, R0, 0x8a, !P0 ;  /* 0x0000008a0000780c */ /* 0x000fe20004781670 */
[----:B0-----:R-:W-:-:S08]  /*321f0*/  IMAD.U32 R4, RZ, RZ, UR43 ;  /* 0x0000002bff047e24 */ /* 0x001fd0000f8e00ff */
[----:B------:R-:W-:Y:S02]  /*32200*/  @!P1 IADD3 R206, P5, P6, R206, UR46, R2 ;  /* 0x0000002ecece9c10 */ /* 0x000fe4000febe002 */
[----:B------:R-:W-:Y:S02]  /*32210*/  @P1 LOP3.LUT R10, R10, 0x10000, RZ, 0xfc, !PT ;  /* 0x000100000a0a1812 */ /* 0x000fe400078efcff */
        /* <DEDUP_REMOVED lines=28> */
[----:B----4-:R-:W-:-:S05]  /*323e0*/  @!P5 IMAD R4, R14, R17, RZ ;  /* 0x000000110e04d224 */ /* 0x010fca00078e02ff */
[----:B------:R5:W-:Y:S02]  /*323f0*/  @!P5 STG.E.U8 desc[UR50][R6.64+0x41], R4 ;  /* 0x000041040600d986 */ /* 0x000be4000c101132 */
[----:B-----5:R-:W-:-:S05]  /*32400*/  @!P1 IMAD R4, R15, R17, RZ ;  /* 0x000000110f049224 */ /* 0x020fca00078e02ff */
        /* <DEDUP_REMOVED lines=40> */
[C---:B------:R-:W-:Y:S01]  /*32690*/  ISETP.LT.OR P1, PT, R0.reuse, 0xa9, !P0 ;  /* 0x000000a90000780c */ /* 0x040fe20004721670 */
        /* <DEDUP_REMOVED lines=31> */
[C---:B------:R-:W-:Y:S02]  /*32890*/  ISETP.LT.OR P5, PT, R0.reuse, 0x52, !P3 ;  /* 0x000000520000780c */ /* 0x040fe40005fa1670 */
        /* <DEDUP_REMOVED lines=159> */
[----:B------:R0:W-:Y:S04]  /*33290*/  @!P4 STG.E.U8 desc[UR50][R122.64+0x70], R4 ;  /* 0x000070047a00c986 */ /* 0x0001e8000c101132 */
[----:B0-----:R-:W2:Y:S04]  /*332a0*/  LDL.LU R122, [R1+0x6f4] ;  /* 0x0006f400017a7983 */ /* 0x001ea80000300800 */
[----:B------:R-:W3:Y:S01]  /*332b0*/  LDL R123, [R1+0x6f8] ;  /* 0x0006f800017b7983 */ /* 0x000ee20000100800 */
[----:B------:R-:W-:Y:S02]  /*332c0*/  ISETP.LT.OR P4, PT, R0, 0xf9, !P0 ;  /* 0x000000f90000780c */ /* 0x000fe40004781670 */
[----:B------:R-:W-:Y:S01]  /*332d0*/  LOP3.LUT R19, R19, 0xf7ffffff, RZ, 0xc0, !PT ;  /* 0xf7ffffff13137812 */ /* 0x000fe200078ec0ff */
[----:B------:R-:W-:-:S03]  /*332e0*/  IMAD.U32 R20, RZ, RZ, UR44 ;  /* 0x0000002cff147e24 */ /* 0x000fc6000f8e00ff */
[----:B------:R-:W-:Y:S01]  /*332f0*/  @P1 LOP3.LUT R19, R19, 0x8000000, RZ, 0xfc, !PT ;  /* 0x0800000013131812 */ /* 0x000fe200078efcff */
[----:B------:R-:W-:-:S03]  /*33300*/  IMAD.U32 R4, RZ, RZ, UR43 ;  /* 0x0000002bff047e24 */ /* 0x000fc6000f8e00ff */
[----:B------:R-:W-:-:S03]  /*33310*/  LOP3.LUT R19, R19, 0xefffffff, RZ, 0xc0, !PT ;  /* 0xefffffff13137812 */ /* 0x000fc600078ec0ff */
[----:B------:R-:W-:Y:S02]  /*33320*/  @!P4 IADD3 R20, P5, P6, R20, UR46, R2 ;  /* 0x0000002e1414cc10 */ /* 0x000fe4000febe002 */
[----:B------:R-:W-:Y:S02]  /*33330*/  @P4 LOP3.LUT R19, R19, 0x10000000, RZ, 0xfc, !PT ;  /* 0x1000000013134812 */ /* 0x000fe400078efcff */
[----:B------:R-:W-:Y:S02]  /*33340*/  @!P4 IADD3.X R21, R4, UR45, R3, P5, P6 ;  /* 0x0000002d0415cc10 */ /* 0x000fe4000afec403 */
[C---:B------:R-:W-:Y:S02]  /*33350*/  ISETP.LT.OR P4, PT, R0.reuse, 0xfa, !P0 ;  /* 0x000000fa0000780c */ /* 0x040fe40004781670 */
[----:B------:R-:W-:Y:S01]  /*33360*/  ISETP.LT.OR P1, PT, R0, 0x72, !P2 ;  /* 0x000000720000780c */ /* 0x000fe20005721670 */
[----:B------:R-:W-:-:S10]  /*33370*/  IMAD.U32 R14, RZ, RZ, UR44 ;  /* 0x0000002cff0e7e24 */ /* 0x000fd4000f8e00ff */
[----:B------:R-:W-:-:S04]  /*33380*/  @!P4 IADD3 R14, P5, P6, R14, UR46, R2 ;  /* 0x0000002e0e0ecc10 */ /* 0x000fc8000febe002 */
[----:B------:R-:W-:Y:S01]  /*33390*/  @!P4 IADD3.X R15, R4, UR45, R3, P5, P6 ;  /* 0x0000002d040fcc10 */ /* 0x000fe2000afec403 */
[----:B------:R-:W-:Y:S01]  /*333a0*/  @!P1 IMAD R4, R26, R17, RZ ;  /* 0x000000111a049224 */ /* 0x000fe200078e02ff */
[----:B------:R-:W-:Y:S01]  /*333b0*/  LOP3.LUT R19, R19, 0xffbfffff, RZ, 0xc0, !PT ;  /* 0xffbfffff13137812 */ /* 0x000fe200078ec0ff */
[----:B------:R-:W4:Y:S04]  /*333c0*/  LDL R26, [R1+0x6fc] ;  /* 0x0006fc00011a7983 */ /* 0x000f280000100800 */
[----:B------:R0:W-:Y:S01]  /*333d0*/  @!P1 STG.E.U8 desc[UR50][R124.64+0x71], R4 ;  /* 0x000071047c009986 */ /* 0x0001e2000c101132 */
[----:B------:R-:W-:Y:S01]  /*333e0*/  ISETP.LT.OR P1, PT, R0, 0x101, !P2 ;  /* 0x000001010000780c */ /* 0x000fe20005721670 */
[----:B0-----:R-:W-:-:S12]  /*333f0*/  IMAD.U32 R4, RZ, RZ, UR44 ;  /* 0x0000002cff047e24 */ /* 0x001fd8000f8e00ff */
[----:B------:R-:W-:-:S04]  /*33400*/  @!P1 IADD3 R124, P5, P6, R4, UR42, R2 ;  /* 0x0000002a047c9c10 */ /* 0x000fc8000febe002 */
[----:B------:R-:W-:Y:S02]  /*33410*/  @!P1 IADD3.X R125, R5, UR41, R3, P5, P6 ;  /* 0x00000029057d9c10 */ /* 0x000fe4000afec403 */
[C---:B------:R-:W-:Y:S02]  /*33420*/  ISETP.LT.OR P5, PT, R0.reuse, 0x79, !P3 ;  /* 0x000000790000780c */ /* 0x040fe40005fa1670 */
[----:B------:R-:W-:Y:S01]  /*33430*/  @P1 LOP3.LUT R19, R19, 0x400000, RZ, 0xfc, !PT ;  /* 0x0040000013131812 */ /* 0x000fe200078efcff */
[----:B------:R-:W-:Y:S01]  /*33440*/  @!P1 STL.64 [R1+0x948], R124 ;  /* 0x0009487c01009387 */ /* 0x000fe20000100a00 */
[----:B------:R-:W-:-:S09]  /*33450*/  ISETP.LT.OR P1, PT, R0, 0x102, !P2 ;  /* 0x000001020000780c */ /* 0x000fd20005721670 */
[----:B------:R-:W-:Y:S01]  /*33460*/  @!P5 IMAD R4, R27, R17, RZ ;  /* 0x000000111b04d224 */ /* 0x000fe200078e02ff */
[----:B------:R-:W-:Y:S01]  /*33470*/  LOP3.LUT R19, R19, 0xffdfffff, RZ, 0xc0, !PT ;  /* 0xffdfffff13137812 */ /* 0x000fe200078ec0ff */
[----:B------:R-:W5:Y:S04]  /*33480*/  LDL R27, [R1+0x700] ;  /* 0x00070000011b7983 */ /* 0x000f680000100800 */
[----:B------:R0:W-:Y:S02]  /*33490*/  @!P5 STG.E.U8 desc[UR50][R6.64+0x78], R4 ;  /* 0x000078040600d986 */ /* 0x0001e4000c101132 */
[----:B0-----:R-:W-:-:S05]  /*334a0*/  IMAD.U32 R4, RZ, RZ, UR44 ;  /* 0x0000002cff047e24 */ /* 0x001fca000f8e00ff */
[----:B------:R-:W-:-:S04]  /*334b0*/  @!P1 IADD3 R124, P5, P6, R4, UR42, R2 ;  /* 0x0000002a047c9c10 */ /* 0x000fc8000febe002 */
[----:B------:R-:W-:Y:S02]  /*334c0*/  @!P1 IADD3.X R125, R5, UR41, R3, P5, P6 ;  /* 0x00000029057d9c10 */ /* 0x000fe4000afec403 */
[C---:B------:R-:W-:Y:S02]  /*334d0*/  ISETP.LT.OR P5, PT, R0.reuse, 0x7a, !P3 ;  /* 0x0000007a0000780c */ /* 0x040fe40005fa1670 */
[----:B------:R-:W-:Y:S01]  /*334e0*/  @P1 LOP3.LUT R19, R19, 0x200000, RZ, 0xfc, !PT ;  /* 0x0020000013131812 */ /* 0x000fe200078efcff */
[----:B------:R-:W-:Y:S01]  /*334f0*/  @!P1 STL.64 [R1+0x940], R124 ;  /* 0x0009407c01009387 */ /* 0x000fe20000100a00 */
[----:B------:R-:W-:-:S09]  /*33500*/  ISETP.LT.OR P1, PT, R0, 0x79, !P2 ;  /* 0x000000790000780c */ /* 0x000fd20005721670 */
[----:B--2---:R-:W-:-:S05]  /*33510*/  @!P5 IMAD R4, R122, R17, RZ ;  /* 0x000000117a04d224 */ /* 0x004fca00078e02ff */
[----:B------:R3:W-:Y:S02]  /*33520*/  @!P5 STG.E.U8 desc[UR50][R6.64+0x79], R4 ;  /* 0x000079040600d986 */ /* 0x0007e4000c101132 */
[----:B---3--:R-:W-:-:S05]  /*33530*/  @!P1 IMAD R4, R123, R17, RZ ;  /* 0x000000117b049224 */ /* 0x008fca00078e02ff */
[----:B------:R0:W-:Y:S01]  /*33540*/  @!P1 STG.E.U8 desc[UR50][R114.64+0x78], R4 ;  /* 0x0000780472009986 */ /* 0x0001e2000c101132 */
[----:B------:R-:W-:Y:S01]  /*33550*/  ISETP.LT.OR P1, PT, R0, 0x109, !P2 ;  /* 0x000001090000780c */ /* 0x000fe20005721670 */
[----:B0-----:R-:W-:-:S12]  /*33560*/  IMAD.U32 R4, RZ, RZ, UR44 ;  /* 0x0000002cff047e24 */ /* 0x001fd8000f8e00ff */
[----:B------:R-:W-:-:S04]  /*33570*/  @!P1 IADD3 R114, P5, P6, R4, UR42, R2 ;  /* 0x0000002a04729c10 */ /* 0x000fc8000febe002 */
[----:B------:R-:W-:-:S05]  /*33580*/  @!P1 IADD3.X R115, R5, UR41, R3, P5, P6 ;  /* 0x0000002905739c10 */ /* 0x000fca000afec403 */
[----:B------:R0:W-:Y:S04]  /*33590*/  @!P1 STL.64 [R1+0x938], R114 ;  /* 0x0009387201009387 */ /* 0x0001e80000100a00 */
[----:B0-----:R-:W2:Y:S04]  /*335a0*/  LDL R114, [R1+0x704] ;  /* 0x0007040001727983 */ /* 0x001ea80000100800 */
[----:B------:R-:W3:Y:S01]  /*335b0*/  LDL R115, [R1+0x708] ;  /* 0x0007080001737983 */ /* 0x000ee20000100800 */
[----:B------:R-:W-:Y:S02]  /*335c0*/  LOP3.LUT R9, R9, 0xfffbffff, RZ, 0xc0, !PT ;  /* 0xfffbffff09097812 */ /* 0x000fe400078ec0ff */
[----:B------:R-:W-:-:S02]  /*335d0*/  LOP3.LUT R19, R19, 0xffefffff, RZ, 0xc0, !PT ;  /* 0xffefffff13137812 */ /* 0x000fc400078ec0ff */
[----:B------:R-:W-:Y:S02]  /*335e0*/  @P4 LOP3.LUT R9, R9, 0x40000, RZ, 0xfc, !PT ;  /* 0x0004000009094812 */ /* 0x000fe400078efcff */
[----:B------:R-:W-:Y:S02]  /*335f0*/  @P1 LOP3.LUT R19, R19, 0x100000, RZ, 0xfc, !PT ;  /* 0x0010000013131812 */ /* 0x000fe400078efcff */
[C---:B------:R-:W-:Y:S02]  /*33600*/  ISETP.LT.OR P4, PT, R0.reuse, 0x10a, !P2 ;  /* 0x0000010a0000780c */ /* 0x040fe40005781670 */
[----:B------:R-:W-:-:S11]  /*33610*/  ISETP.LT.OR P1, PT, R0, 0x7a, !P2 ;  /* 0x0000007a0000780c */ /* 0x000fd60005721670 */
[----:B------:R-:W-:Y:S02]  /*33620*/  @!P4 IADD3 R122, P5, P6, R4, UR42, R2 ;  /* 0x0000002a047acc10 */ /* 0x000fe4000febe002 */
[----:B----4-:R-:W-:-:S05]  /*33630*/  @!P1 IMAD R4, R26, R17, RZ ;  /* 0x000000111a049224 */ /* 0x010fca00078e02ff */
[----:B------:R0:W-:Y:S01]  /*33640*/  @!P1 STG.E.U8 desc[UR50][R116.64+0x79], R4 ;  /* 0x0000790474009986 */ /* 0x0001e2000c101132 */
[----:B------:R-:W-:Y:S02]  /*33650*/  ISETP.LT.OR P1, PT, R0, 0x111, !P2 ;  /* 0x000001110000780c */ /* 0x000fe40005721670 */
[----:B------:R-:W-:Y:S01]  /*33660*/  @!P4 IADD3.X R123, R5, UR41, R3, P5, P6 ;  /* 0x00000029057bcc10 */ /* 0x000fe2000afec403 */
[----:B0-----:R-:W-:Y:S01]  /*33670*/  IMAD.U32 R4, RZ, RZ, UR44 ;  /* 0x0000002cff047e24 */ /* 0x001fe2000f8e00ff */
[----:B------:R-:W-:-:S09]  /*33680*/  LOP3.LUT R19, R19, 0xfff7ffff, RZ, 0xc0, !PT ;  /* 0xfff7ffff13137812 */ /* 0x000fd200078ec0ff */
[----:B------:R-:W-:-:S04]  /*33690*/  @!P1 IADD3 R116, P5, P6, R4, UR42, R2 ;  /* 0x0000002a04749c10 */ /* 0x000fc8000febe002 */
[----:B------:R-:W-:Y:S02]  /*336a0*/  @!P1 IADD3.X R117, R5, UR41, R3, P5, P6 ;  /* 0x0000002905759c10 */ /* 0x000fe4000afec403 */
[C---:B------:R-:W-:Y:S02]  /*336b0*/  ISETP.LT.OR P5, PT, R0.reuse, 0x81, !P3 ;  /* 0x000000810000780c */ /* 0x040fe40005fa1670 */
[----:B------:R-:W-:Y:S01]  /*336c0*/  @P4 LOP3.LUT R19, R19, 0x80000, RZ, 0xfc, !PT ;  /* 0x0008000013134812 */ /* 0x000fe200078efcff */
[----:B------:R-:W-:Y:S03]  /*336d0*/  @!P4 STL.64 [R1+0x930], R122 ;  /* 0x0009307a0100c387 */ /* 0x000fe60000100a00 */
[----:B------:R-:W-:Y:S01]  /*336e0*/  LOP3.LUT R19, R19, 0xfffbffff, RZ, 0xc0, !PT ;  /* 0xfffbffff13137812 */ /* 0x000fe200078ec0ff */
[----:B------:R-:W4:Y:S03]  /*336f0*/  LDL R26, [R1+0x70c] ;  /* 0x00070c00011a7983 */ /* 0x000f260000100800 */
[----:B------:R-:W-:Y:S01]  /*33700*/  @P1 LOP3.LUT R19, R19, 0x40000, RZ, 0xfc, !PT ;  /* 0x0004000013131812 */ /* 0x000fe200078efcff */
[----:B------:R-:W-:Y:S01]  /*33710*/  @!P1 STL.64 [R1+0x928], R116 ;  /* 0x0009287401009387 */ /* 0x000fe20000100a00 */
[----:B------:R-:W-:Y:S01]  /*33720*/  ISETP.LT.OR P1, PT, R0, 0x112, !P2 ;  /* 0x000001120000780c */ /* 0x000fe20005721670 */
[----:B-----5:R-:W-:Y:S01]  /*33730*/  @!P5 IMAD R4, R27, R17, RZ ;  /* 0x000000111b04d224 */ /* 0x020fe200078e02ff */
        /* <DEDUP_REMOVED lines=20> */
[----:B------:R-:W3:Y:S01]  /*33880*/  LDL.LU R107, [R1+0x718] ;  /* 0x00071800016b7983 */ /* 0x000ee20000300800 */
[----:B------:R-:W-:Y:S02]  /*33890*/  LOP3.LUT R19, R19, 0xfffeffff, RZ, 0xc0, !PT ;  /* 0xfffeffff13137812 */ /* 0x000fe400078ec0ff */
[----:B------:R-:W-:-:S02]  /*338a0*/  ISETP.LT.OR P4, PT, R0, 0x11a, !P2 ;  /* 0x0000011a0000780c */ /* 0x000fc40005781670 */
[----:B------:R-:W-:Y:S02]  /*338b0*/  @P1 LOP3.LUT R19, R19, 0x10000, RZ, 0xfc, !PT ;  /* 0x0001000013131812 */ /* 0x000fe400078efcff */
[----:B------:R-:W-:-:S09]  /*338c0*/  ISETP.LT.OR P1, PT, R0, 0x82, !P2 ;  /* 0x000000820000780c */ /* 0x000fd20005721670 */
[----:B------:R-:W-:-:S04]  /*338d0*/  @!P4 IADD3 R114, P5, P6, R4, UR42, R2 ;  /* 0x0000002a0472cc10 */ /* 0x000fc8000febe002 */
        /* <DEDUP_REMOVED lines=12> */
[----:B------:R-:W4:Y:S03]  /*339a0*/  LDL.LU R26, [R1+0x71c] ;  /* 0x00071c00011a7983 */ /* 0x000f260000300800 */
        /* <DEDUP_REMOVED lines=48> */
[----:B------:R-:W5:Y:S04]  /*33cb0*/  LDL.LU R27, [R1+0x730] ;  /* 0x00073000011b7983 */ /* 0x000f680000300800 */
        /* <DEDUP_REMOVED lines=17> */
[----:B0-----:R-:W2:Y:S04]  /*33dd0*/  LDL.LU R90, [R1+0x734] ;  /* 0x00073400015a7983 */ /* 0x001ea80000300800 */
        /* <DEDUP_REMOVED lines=100> */
[----:B------:R-:W-:Y:S02]  /*34420*/  ISETP.LT.OR P5, PT, R0, 0xa9, !P3 ;  /* 0x000000a90000780c */ /* 0x000fe40005fa1670 */
        /* <DEDUP_REMOVED lines=14> */
[----:B------:R-:W-:Y:S02]  /*34510*/  ISETP.LT.OR P5, PT, R0, 0xaa, !P3 ;  /* 0x000000aa0000780c */ /* 0x000fe40005fa1670 */
        /* <DEDUP_REMOVED lines=260> */
[C---:B------:R-:W-:Y:S02]  /*35560*/  ISETP.LT.OR P1, PT, R0.reuse, 0xd9, !P2 ;  /* 0x000000d90000780c */ /* 0x040fe40005721670 */
[----:B------:R-:W-:-:S07]  /*35570*/  ISETP.LT.OR P4, PT, R0, 0x1ca, !P2 ;  /* 0x000001ca0000780c */ /* 0x000fce0005781670 */
        /* <DEDUP_REMOVED lines=11> */
[----:B------:R-:W-:-:S04]  /*35630*/  @!P4 IADD3 R34, P5, P6, R4, UR42, R2 ;  /* 0x0000002a0422cc10 */ /* 0x000fc8000febe002 */
[----:B------:R-:W-:-:S05]  /*35640*/  @!P4 IADD3.X R35, R5, UR41, R3, P5, P6 ;  /* 0x000000290523cc10 */ /* 0x000fca000afec403 */
[----:B------:R0:W-:Y:S04]  /*35650*/  @!P4 STL.64 [R1+0x910], R34 ;  /* 0x000910220100c387 */ /* 0x0001e80000100a00 */
[----:B0-----:R-:W3:Y:S04]  /*35660*/  LDL.LU R34, [R1+0x7cc] ;  /* 0x0007cc0001227983 */ /* 0x001ee80000300800 */
[----:B------:R-:W3:Y:S04]  /*35670*/  LDL.LU R35, [R1+0x7d0] ;  /* 0x0007d00001237983 */ /* 0x000ee80000300800 */
[----:B------:R-:W3:Y:S04]  /*35680*/  LDL.LU R38, [R1+0x7d4] ;  /* 0x0007d40001267983 */ /* 0x000ee80000300800 */
[----:B------:R-:W3:Y:S04]  /*35690*/  LDL.LU R39, [R1+0x7d8] ;  /* 0x0007d80001277983 */ /* 0x000ee80000300800 */
[----:B------:R-:W3:Y:S04]  /*356a0*/  LDL.LU R42, [R1+0x7dc] ;  /* 0x0007dc00012a7983 */ /* 0x000ee80000300800 */
[----:B------:R-:W3:Y:S01]  /*356b0*/  LDL.LU R43, [R1+0x7e0] ;  /* 0x0007e000012b7983 */ /* 0x000ee20000300800 */
[----:B------:R-:W-:-:S03]  /*356c0*/  LOP3.LUT R8, R8, 0xffffffef, RZ, 0xc0, !PT ;  /* 0xffffffef08087812 */ /* 0x000fc600078ec0ff */
[----:B------:R-:W3:Y:S01]  /*356d0*/  LDL.LU R46, [R1+0x7e4] ;  /* 0x0007e400012e7983 */ /* 0x000ee20000300800 */
[----:B------:R-:W-:Y:S02]  /*356e0*/  @P1 LOP3.LUT R8, R8, 0x10, RZ, 0xfc, !PT ;  /* 0x0000001008081812 */ /* 0x000fe400078efcff */
[----:B------:R-:W-:Y:S01]  /*356f0*/  ISETP.LT.OR P1, PT, R0, 0xda, !P2 ;  /* 0x000000da0000780c */ /* 0x000fe20005721670 */
[----:B------:R-:W3:Y:S01]  /*35700*/  LDL.LU R47, [R1+0x7e8] ;  /* 0x0007e800012f7983 */ /* 0x000ee20000300800 */
[----:B------:R-:W-:-:S03]  /*35710*/  LOP3.LUT R8, R8, 0xfffffff7, RZ, 0xc0, !PT ;  /* 0xfffffff708087812 */ /* 0x000fc600078ec0ff */
[----:B------:R-:W3:Y:S08]  /*35720*/  LDL.LU R50, [R1+0x7ec] ;  /* 0x0007ec0001327983 */ /* 0x000ef00000300800 */
[----:B----4-:R-:W-:Y:S01]  /*35730*/  @!P1 IMAD R4, R26, R17, RZ ;  /* 0x000000111a049224 */ /* 0x010fe200078e02ff */
[----:B------:R-:W-:Y:S01]  /*35740*/  @P4 LOP3.LUT R8, R8, 0x8, RZ, 0xfc, !PT ;  /* 0x0000000808084812 */ /* 0x000fe200078efcff */
[----:B------:R-:W4:Y:S04]  /*35750*/  LDL.LU R51, [R1+0x7f0] ;  /* 0x0007f00001337983 */ /* 0x000f280000300800 */
[----:B------:R0:W-:Y:S01]  /*35760*/  @!P1 STG.E.U8 desc[UR50][R24.64+0xd9], R4 ;  /* 0x0000d90418009986 */ /* 0x0001e2000c101132 */
[----:B------:R-:W-:-:S02]  /*35770*/  ISETP.LT.OR P1, PT, R0, 0x1d1, !P2 ;  /* 0x000001d10000780c */ /* 0x000fc40005721670 */
[----:B------:R-:W-:Y:S01]  /*35780*/  LOP3.LUT R8, R8, 0xfffffffb, RZ, 0xc0, !PT ;  /* 0xfffffffb08087812 */ /* 0x000fe200078ec0ff */
[----:B------:R-:W4:Y:S01]  /*35790*/  LDL.LU R54, [R1+0x7f4] ;  /* 0x0007f40001367983 */ /* 0x000f220000300800 */
[----:B------:R-:W-:-:S03]  /*357a0*/  ISETP.LT.OR P4, PT, R0, 0x1da, !P2 ;  /* 0x000001da0000780c */ /* 0x000fc60005781670 */
[----:B------:R-:W4:Y:S01]  /*357b0*/  LDL.LU R55, [R1+0x7f8] ;  /* 0x0007f80001377983 */ /* 0x000f220000300800 */
[----:B0-----:R-:W-:Y:S01]  /*357c0*/  IMAD.U32 R4, RZ, RZ, UR44 ;  /* 0x0000002cff047e24 */ /* 0x001fe2000f8e00ff */
[----:B------:R-:W-:Y:S02]  /*357d0*/  LOP3.LUT R10, R10, 0x7fffffff, RZ, 0xc0, !PT ;  /* 0x7fffffff0a0a7812 */ /* 0x000fe400078ec0ff */
[----:B------:R-:W4:Y:S02]  /*357e0*/  LDL.LU R61, [R1+0x7fc] ;  /* 0x0007fc00013d7983 */ /* 0x000f240000300800 */
[----:B------:R-:W-:Y:S02]  /*357f0*/  @!P1 IADD3 R24, P5, P6, R4, UR42, R2 ;  /* 0x0000002a04189c10 */ /* 0x000fe4000febe002 */
[----:B------:R-:W4:Y:S02]  /*35800*/  LDL.LU R58, [R1+0x400] ;  /* 0x00040000013a7983 */ /* 0x000f240000300800 */
[----:B------:R-:W-:-:S02]  /*35810*/  @!P1 IADD3.X R25, R5, UR41, R3, P5, P6 ;  /* 0x0000002905199c10 */ /* 0x000fc4000afec403 */
[----:B------:R-:W4:Y:S01]  /*35820*/  LDL.LU R59, [R1+0x404] ;  /* 0x00040400013b7983 */ /* 0x000f220000300800 */
[----:B------:R-:W-:Y:S02]  /*35830*/  ISETP.LT.OR P5, PT, R0, 0xe1, !P3 ;  /* 0x000000e10000780c */ /* 0x000fe40005fa1670 */
[----:B------:R-:W-:Y:S01]  /*35840*/  @P1 LOP3.LUT R8, R8, 0x4, RZ, 0xfc, !PT ;  /* 0x0000000408081812 */ /* 0x000fe200078efcff */
[----:B------:R-:W4:Y:S01]  /*35850*/  LDL.LU R56, [R1+0x408] ;  /* 0x0004080001387983 */ /* 0x000f220000300800 */
[----:B------:R-:W-:-:S09]  /*35860*/  ISETP.LT.OR P1, PT, R0, 0x1d2, !P2 ;  /* 0x000001d20000780c */ /* 0x000fd20005721670 */
[----:B-----5:R-:W-:Y:S01]  /*35870*/  @!P5 IMAD R4, R27, R17, RZ ;  /* 0x000000111b04d224 */ /* 0x020fe200078e02ff */
[----:B------:R-:W-:Y:S01]  /*35880*/  LOP3.LUT R8, R8, 0xfffffffd, RZ, 0xc0, !PT ;  /* 0xfffffffd08087812 */ /* 0x000fe200078ec0ff */
[----:B------:R-:W5:Y:S04]  /*35890*/  LDL.LU R57, [R1+0x40c] ;  /* 0x00040c0001397983 */ /* 0x000f680000300800 */
[----:B------:R0:W-:Y:S01]  /*358a0*/  @!P5 STG.E.U8 desc[UR50][R6.64+0xe0], R4 ;  /* 0x0000e0040600d986 */ /* 0x0001e2000c101132 */
[----:B------:R-:W-:Y:S02]  /*358b0*/  @P1 LOP3.LUT R8, R8, 0x2, RZ, 0xfc, !PT ;  /* 0x0000000208081812 */ /* 0x000fe400078efcff */
[----:B------:R-:W-:Y:S01]  /*358c0*/  @P4 LOP3.LUT R10, R10, 0x80000000, RZ, 0xfc, !PT ;  /* 0x800000000a0a4812 */ /* 0x000fe200078efcff */
[----:B------:R-:W5:Y:S01]  /*358d0*/  LDL.LU R60, [R1+0x410] ;  /* 0x00041000013c7983 */ /* 0x000f620000300800 */
[----:B0-----:R-:W-:-:S05]  /*358e0*/  IMAD.U32 R4, RZ, RZ, UR44 ;  /* 0x0000002cff047e24 */ /* 0x001fca000f8e00ff */
[----:B------:R-:W-:-:S04]  /*358f0*/  @!P1 IADD3 R26, P5, P6, R4, UR42, R2 ;  /* 0x0000002a041a9c10 */ /* 0x000fc8000febe002 */
[----:B------:R-:W-:Y:S02]  /*35900*/  @!P1 IADD3.X R27, R5, UR41, R3, P5, P6 ;  /* 0x00000029051b9c10 */ /* 0x000fe4000afec403 */
[C---:B------:R-:W-:Y:S02]  /*35910*/  ISETP.LT.OR P5, PT, R0.reuse, 0xe2, !P3 ;  /* 0x000000e20000780c */ /* 0x040fe40005fa1670 */
[----:B------:R-:W-:Y:S02]  /*35920*/  ISETP.LT.OR P1, PT, R0, 0xe1, !P2 ;  /* 0x000000e10000780c */ /* 0x000fe40005721670 */
[----:B------:R-:W-:Y:S02]  /*35930*/  LOP3.LUT R8, R8, 0xfffffffe, RZ, 0xc0, !PT ;  /* 0xfffffffe08087812 */ /* 0x000fe400078ec0ff */
[----:B------:R-:W-:-:S07]  /*35940*/  LOP3.LUT R10, R10, 0xbfffffff, RZ, 0xc0, !PT ;  /* 0xbfffffff0a0a7812 */ /* 0x000fce00078ec0ff */
[----:B--2---:R-:W-:-:S05]  /*35950*/  @!P5 IMAD R4, R30, R17, RZ ;  /* 0x000000111e04d224 */ /* 0x004fca00078e02ff */
[----:B------:R3:W-:Y:S02]  /*35960*/  @!P5 STG.E.U8 desc[UR50][R6.64+0xe1], R4 ;  /* 0x0000e1040600d986 */ /* 0x0007e4000c101132 */
[----:B---3--:R-:W-:-:S05]  /*35970*/  @!P1 IMAD R4, R31, R17, RZ ;  /* 0x000000111f049224 */ /* 0x008fca00078e02ff */
[----:B------:R0:W-:Y:S01]  /*35980*/  @!P1 STG.E.U8 desc[UR50][R28.64+0xe0], R4 ;  /* 0x0000e0041c009986 */ /* 0x0001e2000c101132 */
[----:B------:R-:W-:Y:S01]  /*35990*/  ISETP.LT.OR P1, PT, R0, 0x1d9, !P2 ;  /* 0x000001d90000780c */ /* 0x000fe20005721670 */
[----:B0-----:R-:W-:-:S12]  /*359a0*/  IMAD.U32 R4, RZ, RZ, UR44 ;  /* 0x0000002cff047e24 */ /* 0x001fd8000f8e00ff */
[--C-:B------:R-:W-:Y:S02]  /*359b0*/  @!P1 IADD3 R28, P5, P6, R4, UR42, R2.reuse ;  /* 0x0000002a041c9c10 */ /* 0x100fe4000febe002 */
[----:B------:R-:W-:Y:S02]  /*359c0*/  @P1 LOP3.LUT R8, R8, 0x1, RZ, 0xfc, !PT ;  /* 0x0000000108081812 */ /* 0x000fe400078efcff */
        /* <DEDUP_REMOVED lines=10> */
[----:B------:R-:W-:Y:S02]  /*35a70*/  ISETP.LT.OR P5, PT, R0, 0xe9, !P3 ;  /* 0x000000e90000780c */ /* 0x000fe40005fa1670 */
[----:B------:R-:W-:Y:S02]  /*35a80*/  @P1 LOP3.LUT R10, R10, 0x40000000, RZ, 0xfc, !PT ;  /* 0x400000000a0a1812 */ /* 0x000fe400078efcff */
[----:B------:R-:W-:-:S09]  /*35a90*/  ISETP.LT.OR P1, PT, R0, 0x1e2, !P2 ;  /* 0x000001e20000780c */ /* 0x000fd20005721670 */
[----:B------:R-:W-:-:S05]  /*35aa0*/  @!P5 IMAD R4, R35, R17, RZ ;  /* 0x000000112304d224 */ /* 0x000fca00078e02ff */
[----:B------:R0:W-:Y:S01]  /*35ab0*/  @!P5 STG.E.U8 desc[UR50][R6.64+0xe8], R4 ;  /* 0x0000e8040600d986 */ /* 0x0001e2000c101132 */
[----:B------:R-:W-:Y:S01]  /*35ac0*/  LOP3.LUT R10, R10, 0xdfffffff, RZ, 0xc0, !PT ;  /* 0xdfffffff0a0a7812 */ /* 0x000fe200078ec0ff */
[----:B0-----:R-:W-:-:S05]  /*35ad0*/  IMAD.U32 R4, RZ, RZ, UR44 ;  /* 0x0000002cff047e24 */ /* 0x001fca000f8e00ff */
[----:B------:R-:W-:-:S04]  /*35ae0*/  @!P1 IADD3 R34, P5, P6, R4, UR42, R2 ;  /* 0x0000002a04229c10 */ /* 0x000fc8000febe002 */
        /* <DEDUP_REMOVED lines=8> */
[----:B------:R-:W-:Y:S02]  /*35b70*/  ISETP.LT.OR P1, PT, R0, 0x1e9, !P2 ;  /* 0x000001e90000780c */ /* 0x000fe40005721670 */
[----:B------:R-:W-:Y:S01]  /*35b80*/  LOP3.LUT R10, R10, 0xefffffff, RZ, 0xc0, !PT ;  /* 0xefffffff0a0a7812 */ /* 0x000fe200078ec0ff */
[----:B0-----:R-:W-:Y:S01]  /*35b90*/  IMAD.U32 R4, RZ, RZ, UR44 ;  /* 0x0000002cff047e24 */ /* 0x001fe2000f8e00ff */
[----:B------:R-:W-:-:S09]  /*35ba0*/  ISETP.LT.OR P4, PT, R0, 0x1ea, !P2 ;  /* 0x000001ea0000780c */ /* 0x000fd20005781670 */
        /* <DEDUP_REMOVED lines=14> */
[----:B------:R-:W-:-:S04]  /*35c90*/  @P4 LOP3.LUT R10, R10, 0x8000000, RZ, 0xfc, !PT ;  /* 0x080000000a0a4812 */ /* 0x000fc800078efcff */
[----:B------:R-:W-:-:S04]  /*35ca0*/  LOP3.LUT R10, R10, 0xfbffffff, RZ, 0xc0, !PT ;  /* 0xfbffffff0a0a7812 */ /* 0x000fc800078ec0ff */
[----:B------:R-:W-:Y:S02]  /*35cb0*/  @P1 LOP3.LUT R10, R10, 0x4000000, RZ, 0xfc, !PT ;  /* 0x040000000a0a1812 */ /* 0x000fe400078efcff */
[----:B------:R-:W-:Y:S01]  /*35cc0*/  ISETP.LT.OR P1, PT, R0, 0x1f2, !P2 ;  /* 0x000001f20000780c */ /* 0x000fe20005721670 */
        /* <DEDUP_REMOVED lines=15> */
[----:B0-----:R-:W-:-:S10]  /*35dc0*/  IMAD.U32 R4, RZ, RZ, UR44 ;  /* 0x0000002cff047e24 */ /* 0x001fd4000f8e00ff */
[----:B------:R-:W-:Y:S02]  /*35dd0*/  @!P1 IADD3 R44, P5, P6, R4, UR42, R2 ;  /* 0x0000002a042c9c10 */ /* 0x000fe4000febe002 */
[----:B------:R-:W-:Y:S02]  /*35de0*/  @P1 LOP3.LUT R10, R10, 0x1000000, RZ, 0xfc, !PT ;  /* 0x010000000a0a1812 */ /* 0x000fe400078efcff */
[----:B------:R-:W-:Y:S02]  /*35df0*/  @!P1 IADD3.X R45, R5, UR41, R3, P5, P6 ;  /* 0x00000029052d9c10 */ /* 0x000fe4000afec403 */
[----:B------:R-:W-:Y:S02]  /*35e00*/  ISETP.LT.OR P1, PT, R0, 0x1fa, !P2 ;  /* 0x000001fa0000780c */ /* 0x000fe40005721670 */
[----:B------:R-:W-:-:S11]  /*35e10*/  LOP3.LUT P6, RZ, R22, 0x20, RZ, 0xc0, !PT ;  /* 0x0000002016ff7812 */ /* 0x000fd600078cc0ff */
[----:B------:R-:W-:Y:S02]  /*35e20*/  @!P1 IADD3 R46, P2, P5, R4, UR42, R2 ;  /* 0x0000002a042e9c10 */ /* 0x000fe4000fd5e002 */
        /* <DEDUP_REMOVED lines=13> */
[----:B----4-:R-:W-:-:S05]  /*35f00*/  @!P2 IMAD R4, R51, R17, RZ ;  /* 0x000000113304a224 */ /* 0x010fca00078e02ff */
[----:B------:R0:W-:Y:S02]  /*35f10*/  @!P2 STG.E.U8 desc[UR50][R6.64+0xf8], R4 ;  /* 0x0000f8040600a986 */ /* 0x0001e4000c101132 */
[----:B0-----:R-:W-:-:S05]  /*35f20*/  IMAD.U32 R4, RZ, RZ, UR44 ;  /* 0x0000002cff047e24 */ /* 0x001fca000f8e00ff */
[----:B------:R-:W-:-:S04]  /*35f30*/  @!P6 IADD3 R50, P2, P5, R4, UR46, R2 ;  /* 0x0000002e0432ec10 */ /* 0x000fc8000fd5e002 */
[----:B------:R-:W-:Y:S02]  /*35f40*/  @!P6 IADD3.X R51, R5, UR45, R3, P2, P5 ;  /* 0x0000002d0533ec10 */ /* 0x000fe400097ea403 */
[----:B------:R-:W-:Y:S02]  /*35f50*/  ISETP.LT.OR P2, PT, R0, 0xfa, !P3 ;  /* 0x000000fa0000780c */ /* 0x000fe40005f41670 */
[----:B------:R-:W-:-:S11]  /*35f60*/  LOP3.LUT P4, RZ, R22, 0x10, RZ, 0xc0, !PT ;  /* 0x0000001016ff7812 */ /* 0x000fd6000788c0ff */
[----:B------:R-:W-:-:S05]  /*35f70*/  @!P2 IMAD R4, R54, R17, RZ ;  /* 0x000000113604a224 */ /* 0x000fca00078e02ff */
[----:B------:R0:W-:Y:S01]  /*35f80*/  @!P2 STG.E.U8 desc[UR50][R6.64+0xf9], R4 ;  /* 0x0000f9040600a986 */ /* 0x0001e2000c101132 */
[----:B------:R-:W-:Y:S01]  /*35f90*/  LOP3.LUT R10, R10, 0xfffdffff, RZ, 0xc0, !PT ;  /* 0xfffdffff0a0a7812 */ /* 0x000fe200078ec0ff */
[----:B0-----:R-:W-:-:S05]  /*35fa0*/  @!P4 IMAD R4, R55, R17, RZ ;  /* 0x000000113704c224 */ /* 0x001fca00078e02ff */
[----:B------:R0:W-:Y:S01]  /*35fb0*/  @!P4 STG.E.U8 desc[UR50][R52.64+0xf8], R4 ;  /* 0x0000f8043400c986 */ /* 0x0001e2000c101132 */
[----:B------:R-:W-:Y:S02]  /*35fc0*/  ISETP.LT.OR P4, PT, R0, 0x109, !P0 ;  /* 0x000001090000780c */ /* 0x000fe40004781670 */
[----:B------:R-:W-:-:S04]  /*35fd0*/  @P6 LOP3.LUT R10, R10, 0x20000, RZ, 0xfc, !PT ;  /* 0x000200000a0a6812 */ /* 0x000fc800078efcff */
[----:B------:R-:W-:Y:S01]  /*35fe0*/  LOP3.LUT R10, R10, 0xffff7fff, RZ, 0xc0, !PT ;  /* 0xffff7fff0a0a7812 */ /* 0x000fe200078ec0ff */
[----:B0-----:R-:W-:-:S06]  /*35ff0*/  IMAD.U32 R4, RZ, RZ, UR44 ;  /* 0x0000002cff047e24 */ /* 0x001fcc000f8e00ff */
[----:B------:R-:W-:Y:S02]  /*36000*/  @!P4 IADD3 R52, P2, P5, R4, UR46, R2 ;  /* 0x0000002e0434cc10 */ /* 0x000fe4000fd5e002 */
[----:B------:R-:W-:Y:S02]  /*36010*/  @P4 LOP3.LUT R10, R10, 0x8000, RZ, 0xfc, !PT ;  /* 0x000080000a0a4812 */ /* 0x000fe400078efcff */
[----:B------:R-:W-:Y:S02]  /*36020*/  @!P4 IADD3.X R53, R5, UR45, R3, P2, P5 ;  /* 0x0000002d0535cc10 */ /* 0x000fe400097ea403 */
[----:B------:R-:W-:Y:S02]  /*36030*/  ISETP.LT.OR P4, PT, R0, 0x10a, !P0 ;  /* 0x0000010a0000780c */ /* 0x000fe40004781670 */
[----:B------:R-:W-:-:S11]  /*36040*/  LOP3.LUT P1, RZ, R22, 0x4, RZ, 0xc0, !PT ;  /* 0x0000000416ff7812 */ /* 0x000fd6000782c0ff */
[----:B------:R-:W-:Y:S02]  /*36050*/  @!P4 IADD3 R54, P2, P5, R4, UR46, R2 ;  /* 0x0000002e0436cc10 */ /* 0x000fe4000fd5e002 */
[----:B------:R-:W-:Y:S02]  /*36060*/  @!P1 IMAD R4, R61, R17, RZ ;  /* 0x000000113d049224 */ /* 0x000fe400078e02ff */
[----:B------:R-:W2:Y:S04]  /*36070*/  LDL.LU R61, [R1+0x414] ;  /* 0x00041400013d7983 */ /* 0x000ea80000300800 */
[----:B------:R-:W3:Y:S04]  /*36080*/  LDL.LU R63, [R1+0x418] ;  /* 0x00041800013f7983 */ /* 0x000ee80000300800 */
[----:B------:R-:W4:Y:S04]  /*36090*/  LDL.LU R67, [R1+0x41c] ;  /* 0x00041c0001437983 */ /* 0x000f280000300800 */
[----:B------:R-:W4:Y:S04]  /*360a0*/  LDL.LU R68, [R1+0x420] ;  /* 0x0004200001447983 */ /* 0x000f280000300800 */
[----:B------:R-:W4:Y:S04]  /*360b0*/  LDL.LU R69, [R1+0x424] ;  /* 0x0004240001457983 */ /* 0x000f280000300800 */
[----:B------:R-:W4:Y:S01]  /*360c0*/  LDL.LU R74, [R1+0x428] ;  /* 0x00042800014a7983 */ /* 0x000f220000300800 */
[----:B------:R-:W-:-:S03]  /*360d0*/  @!P4 IADD3.X R55, R5, UR45, R3, P2, P5 ;  /* 0x0000002d0537cc10 */ /* 0x000fc600097ea403 */
[----:B------:R0:W-:Y:S04]  /*360e0*/  @!P1 STG.E.U8 desc[UR50][R12.64+0xf9], R4 ;  /* 0x0000f9040c009986 */ /* 0x0001e8000c101132 */
[----:B------:R-:W4:Y:S04]  /*360f0*/  LDL.LU R75, [R1+0x42c] ;  /* 0x00042c00014b7983 */ /* 0x000f280000300800 */
[----:B------:R-:W4:Y:S01]  /*36100*/  LDL.LU R76, [R1+0x430] ;  /* 0x00043000014c7983 */ /* 0x000f220000300800 */
[----:B0-----:R-:W-:-:S03]  /*36110*/  IADD3 R4, P2, R2, UR46, RZ ;  /* 0x0000002e02047c10 */ /* 0x001fc6000ff5e0ff */
[----:B------:R-:W4:Y:S01]  /*36120*/  LDL.LU R77, [R1+0x434] ;  /* 0x00043400014d7983 */ /* 0x000f220000300800 */
[----:B------:R-:W-:-:S03]  /*36130*/  IADD3.X R5, R3, UR45, RZ, P2, !PT ;  /* 0x0000002d03057c10 */ /* 0x000fc600097fe4ff */
[----:B------:R-:W4:Y:S01]  /*36140*/  LDL.LU R82, [R1+0x438] ;  /* 0x0004380001527983 */ /* 0x000f220000300800 */
[----:B------:R-:W-:Y:S02]  /*36150*/  ISETP.GE.AND P2, PT, R23, 0x101, PT ;  /* 0x000001011700780c */ /* 0x000fe40003f46270 */
[C---:B------:R-:W-:Y:S01]  /*36160*/  ISETP.LT.OR P1, PT, R0.reuse, 0x111, !P0 ;  /* 0x000001110000780c */ /* 0x040fe20004721670 */
[----:B------:R-:W4:Y:S01]  /*36170*/  LDL.LU R83, [R1+0x43c] ;  /* 0x00043c0001537983 */ /* 0x000f220000300800 */
[----:B------:R-:W-:Y:S02]  /*36180*/  ISETP.LT.OR P5, PT, R0, 0x1, !P2 ;  /* 0x000000010000780c */ /* 0x000fe400057a1670 */
[----:B------:R-:W-:Y:S01]  /*36190*/  LOP3.LUT R10, R10, 0xfffffbff, RZ, 0xc0, !PT ;  /* 0xfffffbff0a0a7812 */ /* 0x000fe200078ec0ff */
[----:B------:R-:W4:Y:S10]  /*361a0*/  LDL.LU R84, [R1+0x440] ;  /* 0x0004400001547983 */ /* 0x000f340000300800 */
[----:B------:R-:W-:Y:S01]  /*361b0*/  @!P5 IMAD R12, R58, R17, RZ ;  /* 0x000000113a0cd224 */ /* 0x000fe200078e02ff */
[----:B------:R-:W-:Y:S01]  /*361c0*/  @P4 LOP3.LUT R10, R10, 0x400, RZ, 0xfc, !PT ;  /* 0x000004000a0a4812 */ /* 0x000fe200078efcff */
[----:B------:R-:W4:Y:S04]  /*361d0*/  LDL.LU R85, [R1+0x444] ;  /* 0x0004440001557983 */ /* 0x000f280000300800 */
[----:B------:R0:W-:Y:S01]  /*361e0*/  @!P5 STG.E.U8 desc[UR50][R4.64], R12 ;  /* 0x0000000c0400d986 */ /* 0x0001e2000c101132 */
[----:B------:R-:W-:-:S02]  /*361f0*/  ISETP.LT.OR P5, PT, R0, 0x2, !P2 ;  /* 0x000000020000780c */ /* 0x000fc400057a1670 */
[----:B------:R-:W-:Y:S01]  /*36200*/  LOP3.LUT R10, R10, 0xfffffff7, RZ, 0xc0, !PT ;  /* 0xfffffff70a0a7812 */ /* 0x000fe200078ec0ff */
[----:B------:R-:W4:Y:S10]  /*36210*/  LDL.LU R90, [R1+0x448] ;  /* 0x00044800015a7983 */ /* 0x000f340000300800 */
[----:B0-----:R-:W-:Y:S01]  /*36220*/  @!P5 IMAD R12, R59, R17, RZ ;  /* 0x000000113b0cd224 */ /* 0x001fe200078e02ff */
[----:B------:R-:W-:Y:S01]  /*36230*/  @P1 LOP3.LUT R10, R10, 0x8, RZ, 0xfc, !PT ;  /* 0x000000080a0a1812 */ /* 0x000fe200078efcff */
[----:B------:R-:W4:Y:S04]  /*36240*/  LDL.LU R91, [R1+0x44c] ;  /* 0x00044c00015b7983 */ /* 0x000f280000300800 */
[----:B------:R0:W-:Y:S01]  /*36250*/  @!P5 STG.E.U8 desc[UR50][R4.64+0x1], R12 ;  /* 0x0000010c0400d986 */ /* 0x0001e2000c101132 */
[----:B------:R-:W-:-:S02]  /*36260*/  ISETP.LT.OR P5, PT, R0, 0x1, !P0 ;  /* 0x000000010000780c */ /* 0x000fc400047a1670 */
[----:B------:R-:W-:Y:S01]  /*36270*/  LOP3.LUT R10, R10, 0xfffffffb, RZ, 0xc0, !PT ;  /* 0xfffffffb0a0a7812 */ /* 0x000fe200078ec0ff */
[----:B------:R-:W4:Y:S01]  /*36280*/  LDL.LU R92, [R1+0x450] ;  /* 0x00045000015c7983 */ /* 0x000f220000300800 */
[----:B------:R-:W-:Y:S02]  /*36290*/  ISETP.LT.OR P4, PT, R0, 0x11a, !P0 ;  /* 0x0000011a0000780c */ /* 0x000fe40004781670 */
[----:B------:R-:W-:Y:S01]  /*362a0*/  LOP3.LUT R11, R11, 0xfbffffff, RZ, 0xc0, !PT ;  /* 0xfbffffff0b0b7812 */ /* 0x000fe200078ec0ff */
[----:B------:R-:W4:Y:S04]  /*362b0*/  LDL.LU R93, [R1+0x454] ;  /* 0x00045400015d7983 */ /* 0x000f280000300800 */
[----:B------:R-:W4:Y:S02]  /*362c0*/  LDL.LU R98, [R1+0x458] ;  /* 0x0004580001627983 */ /* 0x000f240000300800 */
[----:B0-----:R-:W-:Y:S01]  /*362d0*/  @!P5 IADD3 R12, P6, R4, UR44, RZ ;  /* 0x0000002c040cdc10 */ /* 0x001fe2000ffde0ff */
[----:B------:R-:W-:Y:S01]  /*362e0*/  @!P5 IMAD R23, R56, R17, RZ ;  /* 0x000000113817d224 */ /* 0x000fe200078e02ff */
[----:B------:R-:W4:Y:S02]  /*362f0*/  LDL.LU R99, [R1+0x45c] ;  /* 0x00045c0001637983 */ /* 0x000f240000300800 */
[----:B------:R-:W-:-:S02]  /*36300*/  @!P5 IADD3.X R13, R5, UR43, RZ, P6, !PT ;  /* 0x0000002b050ddc10 */ /* 0x000fc4000b7fe4ff */
[----:B------:R-:W-:Y:S01]  /*36310*/  @P4 LOP3.LUT R11, R11, 0x4000000, RZ, 0xfc, !PT ;  /* 0x040000000b0b4812 */ /* 0x000fe200078efcff */
[----:B------:R-:W4:Y:S04]  /*36320*/  LDL.LU R100, [R1+0x460] ;  /* 0x0004600001647983 */ /* 0x000f280000300800 */
[----:B------:R0:W-:Y:S01]  /*36330*/  @!P5 STG.E.U8 desc[UR50][R12.64], R23 ;  /* 0x000000170c00d986 */ /* 0x0001e2000c101132 */
[----:B------:R-:W-:Y:S02]  /*36340*/  ISETP.LT.OR P5, PT, R0, 0x2, !P0 ;  /* 0x000000020000780c */ /* 0x000fe400047a1670 */
[----:B------:R-:W-:Y:S01]  /*36350*/  LOP3.LUT R11, R11, 0xfdffffff, RZ, 0xc0, !PT ;  /* 0xfdffffff0b0b7812 */ /* 0x000fe200078ec0ff */
[----:B------:R-:W4:Y:S01]  /*36360*/  LDL.LU R101, [R1+0x464] ;  /* 0x0004640001657983 */ /* 0x000f220000300800 */
[----:B------:R-:W-:-:S03]  /*36370*/  LOP3.LUT R9, R9, 0xfffdffff, RZ, 0xc0, !PT ;  /* 0xfffdffff09097812 */ /* 0x000fc600078ec0ff */
[----:B------:R-:W4:Y:S04]  /*36380*/  LDL.LU R106, [R1+0x468] ;  /* 0x00046800016a7983 */ /* 0x000f280000300800 */
[----:B------:R-:W4:Y:S02]  /*36390*/  LDL.LU R107, [R1+0x46c] ;  /* 0x00046c00016b7983 */ /* 0x000f240000300800 */
[----:B0-----:R-:W-:Y:S01]  /*363a0*/  @!P5 IADD3 R12, P6, R4, UR44, RZ ;  /* 0x0000002c040cdc10 */ /* 0x001fe2000ffde0ff */
[----:B-----5:R-:W-:Y:S01]  /*363b0*/  @!P5 IMAD R23, R57, R17, RZ ;  /* 0x000000113917d224 */ /* 0x020fe200078e02ff */
[----:B------:R-:W5:Y:S02]  /*363c0*/  LDL.LU R108, [R1+0x470] ;  /* 0x00047000016c7983 */ /* 0x000f640000300800 */
[----:B------:R-:W-:-:S02]  /*363d0*/  @!P5 IADD3.X R13, R5, UR43, RZ, P6, !PT ;  /* 0x0000002b050ddc10 */ /* 0x000fc4000b7fe4ff */
[----:B------:R-:W5:Y:S04]  /*363e0*/  LDL.LU R109, [R1+0x474] ;  /* 0x00047400016d7983 */ /* 0x000f680000300800 */
[----:B------:R0:W-:Y:S04]  /*363f0*/  @!P5 STG.E.U8 desc[UR50][R12.64+0x1], R23 ;  /* 0x000001170c00d986 */ /* 0x0001e8000c101132 */
[----:B------:R-:W5:Y:S04]  /*36400*/  LDL.LU R114, [R1+0x478] ;  /* 0x0004780001727983 */ /* 0x000f680000300800 */
[----:B------:R-:W5:Y:S01]  /*36410*/  LDL.LU R115, [R1+0x47c] ;  /* 0x00047c0001737983 */ /* 0x000f620000300800 */
[----:B0-----:R-:W-:-:S03]  /*36420*/  IMAD.U32 R12, RZ, RZ, UR44 ;  /* 0x0000002cff0c7e24 */ /* 0x001fc6000f8e00ff */
[----:B------:R-:W5:Y:S01]  /*36430*/  LDL.LU R116, [R1+0x480] ;  /* 0x0004800001747983 */ /* 0x000f620000300800 */
[----:B------:R-:W-:Y:S01]  /*36440*/  IMAD.U32 R13, RZ, RZ, UR43 ;  /* 0x0000002bff0d7e24 */ /* 0x000fe2000f8e00ff */
[----:B------:R-:W-:Y:S02]  /*36450*/  @!P1 IADD3 R56, P5, P6, R12, UR46, R2 ;  /* 0x0000002e0c389c10 */ /* 0x000fe4000febe002 */
[----:B------:R-:W5:Y:S02]  /*36460*/  LDL.LU R117, [R1+0x484] ;  /* 0x0004840001757983 */ /* 0x000f640000300800 */
[----:B------:R-:W-:Y:S02]  /*36470*/  @!P1 IADD3.X R57, R13, UR45, R3, P5, P6 ;  /* 0x0000002d0d399c10 */ /* 0x000fe4000afec403 */
[----:B------:R-:W5:Y:S01]  /*36480*/  LDL.LU R122, [R1+0x488] ;  /* 0x00048800017a7983 */ /* 0x000f620000300800 */
[----:B------:R-:W-:-:S03]  /*36490*/  ISETP.LT.OR P1, PT, R0, 0x112, !P0 ;  /* 0x000001120000780c */ /* 0x000fc60004721670 */
[----:B------:R-:W5:Y:S04]  /*364a0*/  LDL.LU R123, [R1+0x48c] ;  /* 0x00048c00017b7983 */ /* 0x000f680000300800 */
[----:B------:R-:W5:Y:S04]  /*364b0*/  LDL.LU R124, [R1+0x490] ;  /* 0x00049000017c7983 */ /* 0x000f680000300800 */
[----:B------:R-:W5:Y:S02]  /*364c0*/  LDL.LU R125, [R1+0x494] ;  /* 0x00049400017d7983 */ /* 0x000f640000300800 */
[----:B------:R-:W-:-:S02]  /*364d0*/  @!P1 IADD3 R58, P5, P6, R12, UR46, R2 ;  /* 0x0000002e0c3a9c10 */ /* 0x000fc4000febe002 */
[----:B------:R-:W-:Y:S01]  /*364e0*/  @P1 LOP3.LUT R10, R10, 0x4, RZ, 0xfc, !PT ;  /* 0x000000040a0a1812 */ /* 0x000fe200078efcff */
[----:B------:R-:W5:Y:S01]  /*364f0*/  LDL.LU R128, [R1+0x498] ;  /* 0x0004980001807983 */ /* 0x000f620000300800 */
[----:B------:R-:W-:Y:S02]  /*36500*/  @!P1 IADD3.X R59, R13, UR45, R3, P5, P6 ;  /* 0x0000002d0d3b9c10 */ /* 0x000fe4000afec403 */
[C---:B------:R-:W-:Y:S01]  /*36510*/  ISETP.LT.OR P5, PT, R0.reuse, 0x9, !P2 ;  /* 0x000000090000780c */ /* 0x040fe200057a1670 */
[----:B------:R-:W5:Y:S01]  /*36520*/  LDL.LU R129, [R1+0x49c] ;  /* 0x00049c0001817983 */ /* 0x000f620000300800 */
[----:B------:R-:W-:Y:S02]  /*36530*/  ISETP.LT.OR P1, PT, R0, 0x119, !P0 ;  /* 0x000001190000780c */ /* 0x000fe40004721670 */
[----:B------:R-:W-:Y:S01]  /*36540*/  LOP3.LUT R10, R10, 0xfffffffe, RZ, 0xc0, !PT ;  /* 0xfffffffe0a0a7812 */ /* 0x000fe200078ec0ff */
[----:B------:R-:W5:Y:S04]  /*36550*/  LDL.LU R132, [R1+0x4a0] ;  /* 0x0004a00001847983 */ /* 0x000f680000300800 */
[----:B------:R-:W5:Y:S04]  /*36560*/  LDL.LU R133, [R1+0x4a4] ;  /* 0x0004a40001857983 */ /* 0x000f680000300800 */
[----:B------:R-:W-:Y:S01]  /*36570*/  @!P5 IMAD R12, R60, R17, RZ ;  /* 0x000000113c0cd224 */ /* 0x000fe200078e02ff */
[----:B------:R-:W5:Y:S04]  /*36580*/  LDL.LU R135, [R1+0x4a8] ;  /* 0x0004a80001877983 */ /* 0x000f680000300800 */
[----:B------:R2:W-:Y:S01]  /*36590*/  @!P5 STG.E.U8 desc[UR50][R4.64+0x8], R12 ;  /* 0x0000080c0400d986 */ /* 0x0005e2000c101132 */
[----:B------:R-:W-:-:S02]  /*365a0*/  ISETP.LT.OR P5, PT, R0, 0xa, !P2 ;  /* 0x0000000a0000780c */ /* 0x000fc400057a1670 */
[----:B------:R-:W-:Y:S01]  /*365b0*/  @P1 LOP3.LUT R10, R10, 0x1, RZ, 0xfc, !PT ;  /* 0x000000010a0a1812 */ /* 0x000fe200078efcff */
[----:B------:R-:W5:Y:S01]  /*365c0*/  LDL.LU R137, [R1+0x4ac] ;  /* 0x0004ac0001897983 */ /* 0x000f620000300800 */
[----:B------:R-:W-:-:S03]  /*365d0*/  LOP3.LUT R22, R22, 0x7fffffff, RZ, 0xc0, !PT ;  /* 0x7fffffff16167812 */ /* 0x000fc600078ec0ff */
[----:B------:R-:W5:Y:S04]  /*365e0*/  LDL.LU R140, [R1+0x4b0] ;  /* 0x0004b000018c7983 */ /* 0x000f680000300800 */
[----:B------:R-:W5:Y:S04]  /*365f0*/  LDL.LU R141, [R1+0x4b4] ;  /* 0x0004b400018d7983 */ /* 0x000f680000300800 */
[----:B------:R-:W5:Y:S04]  /*36600*/  LDL.LU R143, [R1+0x4b8] ;  /* 0x0004b800018f7983 */ /* 0x000f680000300800 */
[----:B------:R-:W5:Y:S04]  /*36610*/  LDL.LU R145, [R1+0x4bc] ;  /* 0x0004bc0001917983 */ /* 0x000f680000300800 */
[----:B------:R-:W5:Y:S04]  /*36620*/  LDL.LU R148, [R1+0x4c0] ;  /* 0x0004c00001947983 */ /* 0x000f680000300800 */
[----:B------:R-:W5:Y:S04]  /*36630*/  LDL.LU R149, [R1+0x4c4] ;  /* 0x0004c40001957983 */ /* 0x000f680000300800 */
[----:B------:R-:W5:Y:S01]  /*36640*/  LDL.LU R151, [R1+0x4c8] ;  /* 0x0004c80001977983 */ /* 0x000f620000300800 */
[----:B--2---:R-:W-:-:S05]  /*36650*/  @!P5 IMAD R12, R61, R17, RZ ;  /* 0x000000113d0cd224 */ /* 0x004fca00078e02ff */
[----:B------:R0:W-:Y:S02]  /*36660*/  @!P5 STG.E.U8 desc[UR50][R4.64+0x9], R12 ;  /* 0x0000090c0400d986 */ /* 0x0001e4000c101132 */
[----:B0-----:R-:W-:-:S05]  /*36670*/  IMAD.U32 R12, RZ, RZ, UR44 ;  /* 0x0000002cff0c7e24 */ /* 0x001fca000f8e00ff */
[----:B------:R-:W-:-:S04]  /*36680*/  @!P1 IADD3 R60, P5, P6, R12, UR46, R2 ;  /* 0x0000002e0c3c9c10 */ /* 0x000fc8000febe002 */
[----:B------:R-:W-:Y:S02]  /*36690*/  @!P1 IADD3.X R61, R13, UR45, R3, P5, P6 ;  /* 0x0000002d0d3d9c10 */ /* 0x000fe4000afec403 */
[C---:B------:R-:W-:Y:S02]  /*366a0*/  ISETP.LT.OR P5, PT, R0.reuse, 0x9, !P0 ;  /* 0x000000090000780c */ /* 0x040fe400047a1670 */
[----:B------:R-:W-:-:S11]  /*366b0*/  ISETP.LT.OR P1, PT, R0, 0xa, !P0 ;  /* 0x0000000a0000780c */ /* 0x000fd60004721670 */
[----:B------:R-:W-:Y:S01]  /*366c0*/  @!P5 IADD3 R12, P6, R4, UR44, RZ ;  /* 0x0000002c040cdc10 */ /* 0x000fe2000ffde0ff */
[----:B---3--:R-:W-:-:S03]  /*366d0*/  @!P5 IMAD R23, R63, R17, RZ ;  /* 0x000000113f17d224 */ /* 0x008fc600078e02ff */
[----:B------:R-:W-:-:S05]  /*366e0*/  @!P5 IADD3.X R13, R5, UR43, RZ, P6, !PT ;  /* 0x0000002b050ddc10 */ /* 0x000fca000b7fe4ff */
[----:B------:R0:W-:Y:S02]  /*366f0*/  @!P5 STG.E.U8 desc[UR50][R12.64+0x8], R23 ;  /* 0x000008170c00d986 */ /* 0x0001e4000c101132 */
[----:B0-----:R-:W-:Y:S02]  /*36700*/  IMAD.U32 R12, RZ, RZ, UR44 ;  /* 0x0000002cff0c7e24 */ /* 0x001fe4000f8e00ff */
[----:B------:R-:W2:Y:S03]  /*36710*/  LDL.LU R23, [R1+0x5fc] ;  /* 0x0005fc0001177983 */ /* 0x000ea60000300800 */
[----:B------:R-:W-:Y:S01]  /*36720*/  @!P4 IADD3 R62, P5, P6, R12, UR46, R2 ;  /* 0x0000002e0c3ecc10 */ /* 0x000fe2000febe002 */
[----:B----4-:R-:W-:-:S05]  /*36730*/  @!P1 IMAD R12, R67, R17, RZ ;  /* 0x00000011430c9224 */ /* 0x010fca00078e02ff */
[----:B------:R0:W-:Y:S01]  /*36740*/  @!P1 STG.E.U8 desc[UR50][R64.64+0x9], R12 ;  /* 0x0000090c40009986 */ /* 0x0001e2000c101132 */
[----:B------:R-:W-:Y:S01]  /*36750*/  ISETP.LT.OR P1, PT, R0, 0x121, !P0 ;  /* 0x000001210000780c */ /* 0x000fe20004721670 */
[----:B------:R-:W-:-:S05]  /*36760*/  IMAD.U32 R13, RZ, RZ, UR43 ;  /* 0x0000002bff0d7e24 */ /* 0x000fca000f8e00ff */
[----:B------:R-:W-:Y:S01]  /*36770*/  @!P4 IADD3.X R63, R13, UR45, R3, P5, P6 ;  /* 0x0000002d0d3fcc10 */ /* 0x000fe2000afec403 */
[----:B0-----:R-:W-:-:S06]  /*36780*/  IMAD.U32 R12, RZ, RZ, UR44 ;  /* 0x0000002cff0c7e24 */ /* 0x001fcc000f8e00ff */
[----:B------:R-:W-:Y:S02]  /*36790*/  @!P1 IADD3 R64, P5, P6, R12, UR46, R2 ;  /* 0x0000002e0c409c10 */ /* 0x000fe4000febe002 */
[----:B------:R-:W-:Y:S02]  /*367a0*/  @P1 LOP3.LUT R11, R11, 0x2000000, RZ, 0xfc, !PT ;  /* 0x020000000b0b1812 */ /* 0x000fe400078efcff */
[----:B------:R-:W-:Y:S02]  /*367b0*/  @!P1 IADD3.X R65, R13, UR45, R3, P5, P6 ;  /* 0x0000002d0d419c10 */ /* 0x000fe4000afec403 */
[----:B------:R-:W-:-:S13]  /*367c0*/  ISETP.LT.OR P1, PT, R0, 0x122, !P0 ;  /* 0x000001220000780c */ /* 0x000fda0004721670 */
[----:B------:R-:W-:-:S04]  /*367d0*/  @!P1 IADD3 R66, P5, P6, R12, UR46, R2 ;  /* 0x0000002e0c429c10 */ /* 0x000fc8000febe002 */
[----:B------:R-:W-:Y:S02]  /*367e0*/  @!P1 IADD3.X R67, R13, UR45, R3, P5, P6 ;  /* 0x0000002d0d439c10 */ /* 0x000fe4000afec403 */
[----:B------:R-:W-:-:S13]  /*367f0*/  ISETP.LT.OR P5, PT, R0, 0x11, !P2 ;  /* 0x000000110000780c */ /* 0x000fda00057a1670 */
[----:B------:R-:W-:-:S05]  /*36800*/  @!P5 IMAD R12, R68, R17, RZ ;  /* 0x00000011440cd224 */ /* 0x000fca00078e02ff */
[----:B------:R0:W-:Y:S01]  /*36810*/  @!P5 STG.E.U8 desc[UR50][R4.64+0x10], R12 ;  /* 0x0000100c0400d986 */ /* 0x0001e2000c101132 */
[C---:B------:R-:W-:Y:S02]  /*36820*/  ISETP.LT.OR P5, PT, R0.reuse, 0x12, !P2 ;  /* 0x000000120000780c */ /* 0x040fe400057a1670 */
[----:B------:R-:W-:Y:S02]  /*36830*/  LOP3.LUT R11, R11, 0xff7fffff, RZ, 0xc0, !PT ;  /* 0xff7fffff0b0b7812 */ /* 0x000fe400078ec0ff */
[C---:B------:R-:W-:Y:S02]  /*36840*/  ISETP.LT.OR P4, PT, R0.reuse, 0x129, !P0 ;  /* 0x000001290000780c */ /* 0x040fe40004781670 */
[----:B------:R-:W-:Y:S02]  /*36850*/  @P1 LOP3.LUT R11, R11, 0x800000, RZ, 0xfc, !PT ;  /* 0x008000000b0b1812 */ /* 0x000fe400078efcff */
[----:B------:R-:W-:-:S05]  /*36860*/  ISETP.LT.OR P1, PT, R0, 0x11, !P0 ;  /* 0x000000110000780c */ /* 0x000fca0004721670 */
[----:B0-----:R-:W-:-:S05]  /*36870*/  @!P5 IMAD R12, R69, R17, RZ ;  /* 0x00000011450cd224 */ /* 0x001fca00078e02ff */
[----:B------:R0:W-:Y:S01]  /*36880*/  @!P5 STG.E.U8 desc[UR50][R4.64+0x11], R12 ;  /* 0x0000110c0400d986 */ /* 0x0001e2000c101132 */
[----:B------:R-:W-:Y:S01]  /*36890*/  LOP3.LUT R11, R11, 0xffdfffff, RZ, 0xc0, !PT ;  /* 0xffdfffff0b0b7812 */ /* 0x000fe200078ec0ff */
[----:B0-----:R-:W-:-:S05]  /*368a0*/  IMAD.U32 R12, RZ, RZ, UR44 ;  /* 0x0000002cff0c7e24 */ /* 0x001fca000f8e00ff */
[----:B------:R-:W-:Y:S01]  /*368b0*/  @!P4 IADD3 R68, P5, P6, R12, UR46, R2 ;  /* 0x0000002e0c44cc10 */ /* 0x000fe2000febe002 */
[----:B------:R-:W-:Y:S01]  /*368c0*/  @!P1 IMAD R12, R74, R17, RZ ;  /* 0x000000114a0c9224 */ /* 0x000fe200078e02ff */
[----:B------:R-:W-:Y:S02]  /*368d0*/  @P4 LOP3.LUT R11, R11, 0x200000, RZ, 0xfc, !PT ;  /* 0x002000000b0b4812 */ /* 0x000fe400078efcff */
[----:B------:R-:W-:Y:S02]  /*368e0*/  @!P4 IADD3.X R69, R13, UR45, R3, P5, P6 ;  /* 0x0000002d0d45cc10 */ /* 0x000fe4000afec403 */
[----:B------:R0:W-:Y:S01]  /*368f0*/  @!P1 STG.E.U8 desc[UR50][R70.64+0x10], R12 ;  /* 0x0000100c46009986 */ /* 0x0001e2000c101132 */
[C---:B------:R-:W-:Y:S02]  /*36900*/  ISETP.LT.OR P4, PT, R0.reuse, 0x12a, !P0 ;  /* 0x0000012a0000780c */ /* 0x040fe40004781670 */
[----:B------:R-:W-:Y:S01]  /*36910*/  ISETP.LT.OR P1, PT, R0, 0x12, !P0 ;  /* 0x000000120000780c */ /* 0x000fe20004721670 */
[----:B0-----:R-:W-:-:S10]  /*36920*/  IMAD.U32 R12, RZ, RZ, UR44 ;  /* 0x0000002cff0c7e24 */ /* 0x001fd4000f8e00ff */
[----:B------:R-:W-:Y:S02]  /*36930*/  @!P4 IADD3 R70, P5, P6, R12, UR46, R2 ;  /* 0x0000002e0c46cc10 */ /* 0x000fe4000febe002 */
[----:B------:R-:W-:-:S05]  /*36940*/  @!P1 IMAD R12, R75, R17, RZ ;  /* 0x000000114b0c9224 */ /* 0x000fca00078e02ff */
[----:B------:R0:W-:Y:S01]  /*36950*/  @!P1 STG.E.U8 desc[UR50][R72.64+0x11], R12 ;  /* 0x0000110c48009986 */ /* 0x0001e2000c101132 */
[----:B------:R-:W-:Y:S02]  /*36960*/  ISETP.LT.OR P1, PT, R0, 0x131, !P0 ;  /* 0x000001310000780c */ /* 0x000fe40004721670 */
[----:B------:R-:W-:-:S04]  /*36970*/  LOP3.LUT R11, R11, 0xfffffff7, RZ, 0xc0, !PT ;  /* 0xfffffff70b0b7812 */ /* 0x000fc800078ec0ff */
[----:B------:R-:W-:Y:S01]  /*36980*/  @P4 LOP3.LUT R11, R11, 0x8, RZ, 0xfc, !PT ;  /* 0x000000080b0b4812 */ /* 0x000fe200078efcff */
[----:B0-----:R-:W-:Y:S01]  /*36990*/  IMAD.U32 R12, RZ, RZ, UR44 ;  /* 0x0000002cff0c7e24 */ /* 0x001fe2000f8e00ff */
[----:B------:R-:W-:Y:S02]  /*369a0*/  @!P4 IADD3.X R71, R13, UR45, R3, P5, P6 ;  /* 0x0000002d0d47cc10 */ /* 0x000fe4000afec403 */
[----:B------:R-:W-:-:S03]  /*369b0*/  LOP3.LUT R11, R11, 0xfffffffb, RZ, 0xc0, !PT ;  /* 0xfffffffb0b0b7812 */ /* 0x000fc600078ec0ff */
        /* <DEDUP_REMOVED lines=10> */
[----:B------:R-:W-:Y:S02]  /*36a60*/  @P1 LOP3.LUT R9, R9, 0x20000, RZ, 0xfc, !PT ;  /* 0x0002000009091812 */ /* 0x000fe400078efcff */
[C---:B------:R-:W-:Y:S02]  /*36a70*/  ISETP.LT.OR P4, PT, R0.reuse, 0x139, !P0 ;  /* 0x000001390000780c */ /* 0x040fe40004781670 */
[----:B------:R-:W-:-:S07]  /*36a80*/  ISETP.LT.OR P1, PT, R0, 0x19, !P0 ;  /* 0x000000190000780c */ /* 0x000fce0004721670 */
        /* <DEDUP_REMOVED lines=133> */
[----:B-----5:R-:W-:-:S05]  /*372e0*/  @!P5 IMAD R12, R108, R17, RZ ;  /* 0x000000116c0cd224 */ /* 0x020fca00078e02ff */
        /* <DEDUP_REMOVED lines=22> */
[----:B------:R-:W-:Y:S02]  /*37450*/  @P4 LOP3.LUT R22, R22, 0x80000000, RZ, 0xfc, !PT ;  /* 0x8000000016164812 */ /* 0x000fe400078efcff */
[----:B------:R-:W-:Y:S02]  /*37460*/  @!P4 IADD3.X R111, R13, UR45, R3, P5, P6 ;  /* 0x0000002d0d6fcc10 */ /* 0x000fe4000afec403 */
[----:B------:R-:W-:Y:S01]  /*37470*/  LOP3.LUT R22, R22, 0xbfffffff, RZ, 0xc0, !PT ;  /* 0xbfffffff16167812 */ /* 0x000fe200078ec0ff */
        /* <DEDUP_REMOVED lines=10> */
[----:B------:R-:W-:Y:S02]  /*37520*/  ISETP.LT.OR P5, PT, R0, 0x42, !P2 ;  /* 0x000000420000780c */ /* 0x000fe400057a1670 */
[----:B------:R-:W-:Y:S02]  /*37530*/  LOP3.LUT R22, R22, 0xdfffffff, RZ, 0xc0, !PT ;  /* 0xdfffffff16167812 */ /* 0x000fe400078ec0ff */
[----:B------:R-:W-:Y:S02]  /*37540*/  ISETP.LT.OR P4, PT, R0, 0x189, !P0 ;  /* 0x000001890000780c */ /* 0x000fe40004781670 */
        /* <DEDUP_REMOVED lines=76> */
[--C-:B------:R-:W-:Y:S01]  /*37a10*/  @!P4 IADD3 R132, P5, P6, R12, UR46, R2.reuse ;  /* 0x0000002e0c84cc10 */ /* 0x100fe2000febe002 */
[----:B------:R-:W-:Y:S01]  /*37a20*/  @!P1 IMAD R12, R135, R17, RZ ;  /* 0x00000011870c9224 */ /* 0x000fe200078e02ff */
[----:B------:R-:W-:Y:S02]  /*37a30*/  @P4 LOP3.LUT R22, R22, 0x100000, RZ, 0xfc, !PT ;  /* 0x0010000016164812 */ /* 0x000fe400078efcff */
[----:B------:R-:W-:Y:S02]  /*37a40*/  @!P4 IADD3.X R133, R13, UR45, R3, P5, P6 ;  /* 0x0000002d0d85cc10 */ /* 0x000fe4000afec403 */
[----:B------:R0:W-:Y:S01]  /*37a50*/  @!P1 STG.E.U8 desc[UR50][R234.64+0x50], R12 ;  /* 0x0000500cea009986 */ /* 0x0001e2000c101132 */
[C---:B------:R-:W-:Y:S02]  /*37a60*/  ISETP.LT.OR P4, PT, R0.reuse, 0x1aa, !P0 ;  /* 0x000001aa0000780c */ /* 0x040fe40004781670 */
[----:B------:R-:W-:Y:S01]  /*37a70*/  ISETP.LT.OR P1, PT, R0, 0x52, !P0 ;  /* 0x000000520000780c */ /* 0x000fe20004721670 */
[----:B0-----:R-:W-:Y:S01]  /*37a80*/  IMAD.U32 R12, RZ, RZ, UR44 ;  /* 0x0000002cff0c7e24 */ /* 0x001fe2000f8e00ff */
[----:B------:R-:W3:Y:S09]  /*37a90*/  LDL.LU R235, [R1+0x4cc] ;  /* 0x0004cc0001eb7983 */ /* 0x000ef20000300800 */
[----:B------:R-:W-:-:S02]  /*37aa0*/  @!P4 IADD3 R134, P5, P6, R12, UR46, R2 ;  /* 0x0000002e0c86cc10 */ /* 0x000fc4000febe002 */
[----:B------:R-:W-:-:S05]  /*37ab0*/  @!P1 IMAD R12, R137, R17, RZ ;  /* 0x00000011890c9224 */ /* 0x000fca00078e02ff */
[----:B------:R0:W-:Y:S01]  /*37ac0*/  @!P1 STG.E.U8 desc[UR50][R232.64+0x51], R12 ;  /* 0x0000510ce8009986 */ /* 0x0001e2000c101132 */
[----:B------:R-:W-:Y:S02]  /*37ad0*/  ISETP.LT.OR P1, PT, R0, 0x1b1, !P0 ;  /* 0x000001b10000780c */ /* 0x000fe40004721670 */
[----:B------:R-:W-:-:S04]  /*37ae0*/  LOP3.LUT R22, R22, 0xfff7ffff, RZ, 0xc0, !PT ;  /* 0xfff7ffff16167812 */ /* 0x000fc800078ec0ff */
[----:B------:R-:W-:Y:S01]  /*37af0*/  @P4 LOP3.LUT R22, R22, 0x80000, RZ, 0xfc, !PT ;  /* 0x0008000016164812 */ /* 0x000fe200078efcff */
[----:B0-----:R-:W-:Y:S01]  /*37b00*/  IMAD.U32 R12, RZ, RZ, UR44 ;  /* 0x0000002cff0c7e24 */ /* 0x001fe2000f8e00ff */
[----:B------:R-:W-:Y:S01]  /*37b10*/  @!P4 IADD3.X R135, R13, UR45, R3, P5, P6 ;  /* 0x0000002d0d87cc10 */ /* 0x000fe2000afec403 */
[----:B------:R-:W4:Y:S01]  /*37b20*/  LDL.LU R232, [R1+0x4d0] ;  /* 0x0004d00001e87983 */ /* 0x000f220000300800 */
[----:B------:R-:W-:-:S03]  /*37b30*/  LOP3.LUT R22, R22, 0xfffbffff, RZ, 0xc0, !PT ;  /* 0xfffbffff16167812 */ /* 0x000fc600078ec0ff */
[----:B------:R-:W-:Y:S01]  /*37b40*/  @!P1 IADD3 R136, P5, P6, R12, UR46, R2 ;  /* 0x0000002e0c889c10 */ /* 0x000fe2000febe002 */
[----:B------:R-:W5:Y:S01]  /*37b50*/  LDL.LU R233, [R1+0x4d4] ;  /* 0x0004d40001e97983 */ /* 0x000f620000300800 */
        /* <DEDUP_REMOVED lines=24> */
[----:B0-----:R-:W2:Y:S01]  /*37ce0*/  LDL.LU R231, [R1+0x4d8] ;  /* 0x0004d80001e77983 */ /* 0x001ea20000300800 */
[----:B------:R-:W-:-:S09]  /*37cf0*/  IMAD.U32 R12, RZ, RZ, UR44 ;  /* 0x0000002cff0c7e24 */ /* 0x000fd2000f8e00ff */
[----:B------:R-:W-:Y:S02]  /*37d00*/  @!P4 IADD3 R142, P5, P6, R12, UR46, R2 ;  /* 0x0000002e0c8ecc10 */ /* 0x000fe4000febe002 */
[----:B------:R-:W-:-:S05]  /*37d10*/  @!P1 IMAD R12, R145, R17, RZ ;  /* 0x00000011910c9224 */ /* 0x000fca00078e02ff */
[----:B------:R0:W-:Y:S04]  /*37d20*/  @!P1 STG.E.U8 desc[UR50][R228.64+0x59], R12 ;  /* 0x0000590ce4009986 */ /* 0x0001e8000c101132 */
[----:B0-----:R-:W2:Y:S01]  /*37d30*/  LDL.LU R229, [R1+0x4dc] ;  /* 0x0004dc0001e57983 */ /* 0x001ea20000300800 */
[----:B------:R-:W-:Y:S02]  /*37d40*/  ISETP.LT.OR P1, PT, R0, 0x1c1, !P0 ;  /* 0x000001c10000780c */ /* 0x000fe40004721670 */
[----:B------:R-:W-:Y:S01]  /*37d50*/  LOP3.LUT R22, R22, 0xffff7fff, RZ, 0xc0, !PT ;  /* 0xffff7fff16167812 */ /* 0x000fe200078ec0ff */
[----:B------:R-:W-:-:S03]  /*37d60*/  IMAD.U32 R12, RZ, RZ, UR44 ;  /* 0x0000002cff0c7e24 */ /* 0x000fc6000f8e00ff */
[----:B------:R-:W-:Y:S02]  /*37d70*/  @P4 LOP3.LUT R22, R22, 0x8000, RZ, 0xfc, !PT ;  /* 0x0000800016164812 */ /* 0x000fe400078efcff */
        /* <DEDUP_REMOVED lines=29> */
[----:B------:R-:W-:Y:S01]  /*37f50*/  LOP3.LUT R22, R22, 0xfffff7ff, RZ, 0xc0, !PT ;  /* 0xfffff7ff16167812 */ /* 0x000fe200078ec0ff */
[----:B------:R-:W-:-:S03]  /*37f60*/  IMAD.U32 R236, RZ, RZ, UR44 ;  /* 0x0000002cffec7e24 */ /* 0x000fc6000f8e00ff */
[----:B------:R-:W-:Y:S02]  /*37f70*/  @P4 LOP3.LUT R22, R22, 0x800, RZ, 0xfc, !PT ;  /* 0x0000080016164812 */ /* 0x000fe400078efcff */
[----:B------:R-:W-:Y:S02]  /*37f80*/  @!P4 IADD3.X R151, R13, UR45, R3, P5, P6 ;  /* 0x0000002d0d97cc10 */ /* 0x000fe4000afec403 */
[----:B------:R-:W-:Y:S01]  /*37f90*/  LOP3.LUT R22, R22, 0xfffffbff, RZ, 0xc0, !PT ;  /* 0xfffffbff16167812 */ /* 0x000fe200078ec0ff */
[----:B------:R-:W-:Y:S01]  /*37fa0*/  IMAD.U32 R234, RZ, RZ, UR44 ;  /* 0x0000002cffea7e24 */ /* 0x000fe2000f8e00ff */
[----:B------:R-:W2:Y:S01]  /*37fb0*/  LDL.LU R13, [R1+0x5f8] ;  /* 0x0005f800010d7983 */ /* 0x000ea20000300800 */
[----:B---3--:R-:W-:-:S05]  /*37fc0*/  @!P1 IMAD R12, R235, R17, RZ ;  /* 0x00000011eb0c9224 */ /* 0x008fca00078e02ff */
[----:B------:R0:W-:Y:S01]  /*37fd0*/  @!P1 STG.E.U8 desc[UR50][R224.64+0x61], R12 ;  /* 0x0000610ce0009986 */ /* 0x0001e2000c101132 */
[----:B------:R-:W-:Y:S01]  /*37fe0*/  ISETP.LT.OR P1, PT, R0, 0x1d1, !P0 ;  /* 0x000001d10000780c */ /* 0x000fe20004721670 */
[----:B0-----:R-:W-:Y:S02]  /*37ff0*/  IMAD.U32 R12, RZ, RZ, UR43 ;  /* 0x0000002bff0c7e24 */ /* 0x001fe4000f8e00ff */
[----:B------:R-:W3:Y:S10]  /*38000*/  LDL.LU R224, [R1+0x4e0] ;  /* 0x0004e00001e07983 */ /* 0x000ef40000300800 */
[----:B------:R-:W-:-:S02]  /*38010*/  @!P1 IADD3 R236, P5, P6, R236, UR46, R2 ;  /* 0x0000002eecec9c10 */ /* 0x000fc4000febe002 */
[----:B------:R-:W-:Y:S01]  /*38020*/  @P1 LOP3.LUT R22, R22, 0x400, RZ, 0xfc, !PT ;  /* 0x0000040016161812 */ /* 0x000fe200078efcff */
[----:B------:R-:W3:Y:S01]  /*38030*/  LDL.LU R225, [R1+0x4e4] ;  /* 0x0004e40001e17983 */ /* 0x000ee20000300800 */
[----:B------:R-:W-:Y:S02]  /*38040*/  @!P1 IADD3.X R237, R12, UR45, R3, P5, P6 ;  /* 0x0000002d0ced9c10 */ /* 0x000fe4000afec403 */
[----:B------:R-:W-:-:S13]  /*38050*/  ISETP.LT.OR P1, PT, R0, 0x1d2, !P0 ;  /* 0x000001d20000780c */ /* 0x000fda0004721670 */
[----:B------:R-:W-:-:S04]  /*38060*/  @!P1 IADD3 R234, P5, P6, R234, UR46, R2 ;  /* 0x0000002eeaea9c10 */ /* 0x000fc8000febe002 */
[----:B------:R-:W-:Y:S02]  /*38070*/  @!P1 IADD3.X R235, R12, UR45, R3, P5, P6 ;  /* 0x0000002d0ceb9c10 */ /* 0x000fe4000afec403 */
[----:B------:R-:W-:-:S13]  /*38080*/  ISETP.LT.OR P5, PT, R0, 0x69, !P2 ;  /* 0x000000690000780c */ /* 0x000fda00057a1670 */
[----:B----4-:R-:W-:-:S05]  /*38090*/  @!P5 IMAD R12, R232, R17, RZ ;  /* 0x00000011e80cd224 */ /* 0x010fca00078e02ff */
[----:B------:R5:W-:Y:S01]  /*380a0*/  @!P5 STG.E.U8 desc[UR50][R4.64+0x68], R12 ;  /* 0x0000680c0400d986 */ /* 0x000be2000c101132 */
[----:B------:R-:W-:Y:S02]  /*380b0*/  ISETP.LT.OR P5, PT, R0, 0x6a, !P2 ;  /* 0x0000006a0000780c */ /* 0x000fe400057a1670 */
[----:B------:R-:W-:Y:S02]  /*380c0*/  LOP3.LUT R22, R22, 0xfffffdff, RZ, 0xc0, !PT ;  /* 0xfffffdff16167812 */ /* 0x000fe400078ec0ff */
[----:B------:R-:W-:Y:S02]  /*380d0*/  ISETP.LT.OR P4, PT, R0, 0x1d9, !P0 ;  /* 0x000001d90000780c */ /* 0x000fe40004781670 */
[----:B------:R-:W-:Y:S02]  /*380e0*/  @P1 LOP3.LUT R22, R22, 0x200, RZ, 0xfc, !PT ;  /* 0x0000020016161812 */ /* 0x000fe400078efcff */
[----:B------:R-:W-:Y:S01]  /*380f0*/  ISETP.LT.OR P1, PT, R0, 0x69, !P0 ;  /* 0x000000690000780c */ /* 0x000fe20004721670 */
[----:B------:R-:W-:-:S04]  /*38100*/  IMAD.U32 R232, RZ, RZ, UR44 ;  /* 0x0000002cffe87e24 */ /* 0x000fc8000f8e00ff */
[----:B-----5:R-:W-:Y:S01]  /*38110*/  @!P5 IMAD R12, R233, R17, RZ ;  /* 0x00000011e90cd224 */ /* 0x020fe200078e02ff */
[----:B------:R-:W-:-:S04]  /*38120*/  LOP3.LUT R22, R22, 0xfffffeff, RZ, 0xc0, !PT ;  /* 0xfffffeff16167812 */ /* 0x000fc800078ec0ff */
[----:B------:R0:W-:Y:S01]  /*38130*/  @!P5 STG.E.U8 desc[UR50][R4.64+0x69], R12 ;  /* 0x0000690c0400d986 */ /* 0x0001e2000c101132 */
[----:B------:R-:W-:Y:S02]  /*38140*/  @!P4 IADD3 R232, P5, P6, R232, UR46, R2 ;  /* 0x0000002ee8e8cc10 */ /* 0x000fe4000febe002 */
[----:B------:R-:W-:Y:S01]  /*38150*/  @P4 LOP3.LUT R22, R22, 0x100, RZ, 0xfc, !PT ;  /* 0x0000010016164812 */ /* 0x000fe200078efcff */
[----:B0-----:R-:W-:-:S05]  /*38160*/  IMAD.U32 R12, RZ, RZ, UR43 ;  /* 0x0000002bff0c7e24 */ /* 0x001fca000f8e00ff */
[----:B------:R-:W-:Y:S02]  /*38170*/  @!P4 IADD3.X R233, R12, UR45, R3, P5, P6 ;  /* 0x0000002d0ce9cc10 */ /* 0x000fe4000afec403 */
[----:B------:R-:W-:Y:S01]  /*38180*/  ISETP.LT.OR P4, PT, R0, 0x1da, !P0 ;  /* 0x000001da0000780c */ /* 0x000fe20004781670 */
[----:B------:R-:W-:Y:S02]  /*38190*/  IMAD.U32 R230, RZ, RZ, UR44 ;  /* 0x0000002cffe67e24 */ /* 0x000fe4000f8e00ff */
[----:B--2---:R-:W-:-:S05]  /*381a0*/  @!P1 IMAD R12, R231, R17, RZ ;  /* 0x00000011e70c9224 */ /* 0x004fca00078e02ff */
[----:B------:R0:W-:Y:S01]  /*381b0*/  @!P1 STG.E.U8 desc[UR50][R222.64+0x68], R12 ;  /* 0x0000680cde009986 */ /* 0x0001e2000c101132 */
[----:B------:R-:W-:-:S04]  /*381c0*/  ISETP.LT.OR P1, PT, R0, 0x6a, !P0 ;  /* 0x0000006a0000780c */ /* 0x000fc80004721670 */
[----:B------:R-:W-:Y:S01]  /*381d0*/  @!P4 IADD3 R230, P5, P6, R230, UR46, R2 ;  /* 0x0000002ee6e6cc10 */ /* 0x000fe2000febe002 */
[----:B0-----:R-:W2:Y:S01]  /*381e0*/  LDL.LU R223, [R1+0x4e8] ;  /* 0x0004e80001df7983 */ /* 0x001ea20000300800 */
[----:B------:R-:W-:-:S05]  /*381f0*/  IMAD.U32 R12, RZ, RZ, UR43 ;  /* 0x0000002bff0c7e24 */ /* 0x000fca000f8e00ff */
[----:B------:R-:W-:Y:S02]  /*38200*/  @!P4 IADD3.X R231, R12, UR45, R3, P5, P6 ;  /* 0x0000002d0ce7cc10 */ /* 0x000fe4000afec403 */
[----:B------:R-:W-:-:S05]  /*38210*/  @!P1 IMAD R12, R229, R17, RZ ;  /* 0x00000011e50c9224 */ /* 0x000fca00078e02ff */
[----:B------:R0:W-:Y:S04]  /*38220*/  @!P1 STG.E.U8 desc[UR50][R220.64+0x69], R12 ;  /* 0x0000690cdc009986 */ /* 0x0001e8000c101132 */
[----:B0-----:R-:W4:Y:S01]  /*38230*/  LDL.LU R221, [R1+0x4ec] ;  /* 0x0004ec0001dd7983 */ /* 0x001f220000300800 */
        /* <DEDUP_REMOVED lines=9> */
[----:B------:R-:W-:Y:S01]  /*382d0*/  ISETP.LT.OR P1, PT, R0, 0x1e2, !P0 ;  /* 0x000001e20000780c */ /* 0x000fe20004721670 */
[----:B------:R-:W-:-:S12]  /*382e0*/  IMAD.U32 R226, RZ, RZ, UR44 ;  /* 0x0000002cffe27e24 */ /* 0x000fd8000f8e00ff */
[----:B------:R-:W-:-:S04]  /*382f0*/  @!P1 IADD3 R226, P5, P6, R226, UR46, R2 ;  /* 0x0000002ee2e29c10 */ /* 0x000fc8000febe002 */
[----:B------:R-:W-:Y:S02]  /*38300*/  @!P1 IADD3.X R227, R12, UR45, R3, P5, P6 ;  /* 0x0000002d0ce39c10 */ /* 0x000fe4000afec403 */
[----:B------:R-:W-:Y:S02]  /*38310*/  ISETP.LT.OR P5, PT, R0, 0x71, !P2 ;  /* 0x000000710000780c */ /* 0x000fe400057a1670 */
[----:B------:R-:W-:Y:S02]  /*38320*/  LOP3.LUT R22, R22, 0xffffffdf, RZ, 0xc0, !PT ;  /* 0xffffffdf16167812 */ /* 0x000fe400078ec0ff */
[----:B------:R-:W-:Y:S02]  /*38330*/  ISETP.LT.OR P4, PT, R0, 0x1e9, !P0 ;  /* 0x000001e90000780c */ /* 0x000fe40004781670 */
[----:B------:R-:W-:Y:S02]  /*38340*/  @P1 LOP3.LUT R22, R22, 0x20, RZ, 0xfc, !PT ;  /* 0x0000002016161812 */ /* 0x000fe400078efcff */
[----:B------:R-:W-:-:S02]  /*38350*/  ISETP.LT.OR P1, PT, R0, 0x71, !P0 ;  /* 0x000000710000780c */ /* 0x000fc40004721670 */
[----:B------:R-:W-:-:S07]  /*38360*/  LOP3.LUT R22, R22, 0xffffffef, RZ, 0xc0, !PT ;  /* 0xffffffef16167812 */ /* 0x000fce00078ec0ff */
[----:B------:R-:W-:Y:S01]  /*38370*/  @P4 LOP3.LUT R22, R22, 0x10, RZ, 0xfc, !PT ;  /* 0x0000001016164812 */ /* 0x000fe200078efcff */
[----:B------:R-:W-:Y:S02]  /*38380*/  IMAD.U32 R222, RZ, RZ, UR44 ;  /* 0x0000002cffde7e24 */ /* 0x000fe4000f8e00ff */
[----:B---3--:R-:W-:-:S05]  /*38390*/  @!P5 IMAD R12, R224, R17, RZ ;  /* 0x00000011e00cd224 */ /* 0x008fca00078e02ff */
[----:B------:R0:W-:Y:S01]  /*383a0*/  @!P5 STG.E.U8 desc[UR50][R4.64+0x70], R12 ;  /* 0x0000700c0400d986 */ /* 0x0001e2000c101132 */
[----:B------:R-:W-:Y:S01]  /*383b0*/  ISETP.LT.OR P5, PT, R0, 0x72, !P2 ;  /* 0x000000720000780c */ /* 0x000fe200057a1670 */
[----:B------:R-:W-:-:S12]  /*383c0*/  IMAD.U32 R224, RZ, RZ, UR44 ;  /* 0x0000002cffe07e24 */ /* 0x000fd8000f8e00ff */
[----:B0-----:R-:W-:-:S05]  /*383d0*/  @!P5 IMAD R12, R225, R17, RZ ;  /* 0x00000011e10cd224 */ /* 0x001fca00078e02ff */
[----:B------:R0:W-:Y:S01]  /*383e0*/  @!P5 STG.E.U8 desc[UR50][R4.64+0x71], R12 ;  /* 0x0000710c0400d986 */ /* 0x0001e2000c101132 */
[----:B------:R-:W-:Y:S01]  /*383f0*/  @!P4 IADD3 R224, P5, P6, R224, UR46, R2 ;  /* 0x0000002ee0e0cc10 */ /* 0x000fe2000febe002 */
[----:B0-----:R-:W-:-:S05]  /*38400*/  IMAD.U32 R12, RZ, RZ, UR43 ;  /* 0x0000002bff0c7e24 */ /* 0x001fca000f8e00ff */
[----:B------:R-:W-:Y:S02]  /*38410*/  @!P4 IADD3.X R225, R12, UR45, R3, P5, P6 ;  /* 0x0000002d0ce1cc10 */ /* 0x000fe4000afec403 */
[----:B------:R-:W-:-:S13]  /*38420*/  ISETP.LT.OR P4, PT, R0, 0x1ea, !P0 ;  /* 0x000001ea0000780c */ /* 0x000fda0004781670 */
[----:B------:R-:W-:Y:S01]  /*38430*/  @!P4 IADD3 R222, P5, P6, R222, UR46, R2 ;  /* 0x0000002ededecc10 */ /* 0x000fe2000febe002 */
[----:B--2---:R-:W-:-:S05]  /*38440*/  @!P1 IMAD R12, R223, R17, RZ ;  /* 0x00000011df0c9224 */ /* 0x004fca00078e02ff */
[----:B------:R0:W-:Y:S01]  /*38450*/  @!P1 STG.E.U8 desc[UR50][R218.64+0x70], R12 ;  /* 0x0000700cda009986 */ /* 0x0001e2000c101132 */
[----:B------:R-:W-:Y:S01]  /*38460*/  ISETP.LT.OR P1, PT, R0, 0x72, !P0 ;  /* 0x000000720000780c */ /* 0x000fe20004721670 */
[----:B0-----:R-:W-:-:S05]  /*38470*/  IMAD.U32 R12, RZ, RZ, UR43 ;  /* 0x0000002bff0c7e24 */ /* 0x001fca000f8e00ff */
[----:B------:R-:W-:-:S07]  /*38480*/  @!P4 IADD3.X R223, R12, UR45, R3, P5, P6 ;  /* 0x0000002d0cdfcc10 */ /* 0x000fce000afec403 */
[----:B----4-:R-:W-:-:S05]  /*38490*/  @!P1 IMAD R12, R221, R17, RZ ;  /* 0x00000011dd0c9224 */ /* 0x010fca00078e02ff */
[----:B------:R0:W-:Y:S04]  /*384a0*/  @!P1 STG.E.U8 desc[UR50][R216.64+0x71], R12 ;  /* 0x0000710cd8009986 */ /* 0x0001e8000c101132 */
[----:B0-----:R-:W2:Y:S04]  /*384b0*/  LDL.LU R216, [R1+0x4f0] ;  /* 0x0004f00001d87983 */ /* 0x001ea80000300800 */
[----:B------:R-:W3:Y:S01]  /*384c0*/  LDL.LU R217, [R1+0x4f4] ;  /* 0x0004f40001d97983 */ /* 0x000ee20000300800 */
        /* <DEDUP_REMOVED lines=14> */
[----:B------:R-:W-:-:S04]  /*385b0*/  LOP3.LUT R22, R22, 0xfffffffd, RZ, 0xc0, !PT ;  /* 0xfffffffd16167812 */ /* 0x000fc800078ec0ff */
[----:B------:R-:W-:Y:S02]  /*385c0*/  @P1 LOP3.LUT R22, R22, 0x2, RZ, 0xfc, !PT ;  /* 0x0000000216161812 */ /* 0x000fe400078efcff */
[----:B------:R-:W-:-:S05]  /*385d0*/  ISETP.LT.OR P1, PT, R0, 0x1f9, !P0 ;  /* 0x000001f90000780c */ /* 0x000fca0004721670 */
[----:B--2---:R-:W-:-:S05]  /*385e0*/  @!P5 IMAD R12, R216, R17, RZ ;  /* 0x00000011d80cd224 */ /* 0x004fca00078e02ff */
[----:B------:R3:W-:Y:S01]  /*385f0*/  @!P5 STG.E.U8 desc[UR50][R4.64+0x78], R12 ;  /* 0x0000780c0400d986 */ /* 0x0007e2000c101132 */
[----:B------:R-:W-:Y:S01]  /*38600*/  ISETP.LT.OR P5, PT, R0, 0x7a, !P2 ;  /* 0x0000007a0000780c */ /* 0x000fe200057a1670 */
[----:B------:R-:W-:-:S12]  /*38610*/  IMAD.U32 R216, RZ, RZ, UR44 ;  /* 0x0000002cffd87e24 */ /* 0x000fd8000f8e00ff */
[----:B---3--:R-:W-:-:S05]  /*38620*/  @!P5 IMAD R12, R217, R17, RZ ;  /* 0x00000011d90cd224 */ /* 0x008fca00078e02ff */
[----:B------:R0:W-:Y:S01]  /*38630*/  @!P5 STG.E.U8 desc[UR50][R4.64+0x79], R12 ;  /* 0x0000790c0400d986 */ /* 0x0001e2000c101132 */
[----:B------:R-:W-:Y:S01]  /*38640*/  @!P1 IADD3 R216, P5, P6, R216, UR46, R2 ;  /* 0x0000002ed8d89c10 */ /* 0x000fe2000febe002 */
[----:B0-----:R-:W-:-:S05]  /*38650*/  IMAD.U32 R12, RZ, RZ, UR43 ;  /* 0x0000002bff0c7e24 */ /* 0x001fca000f8e00ff */
[----:B------:R-:W-:Y:S02]  /*38660*/  @!P1 IADD3.X R217, R12, UR45, R3, P5, P6 ;  /* 0x0000002d0cd99c10 */ /* 0x000fe4000afec403 */
[----:B------:R-:W2:Y:S01]  /*38670*/  LDL.LU R12, [R1+0x4f8] ;  /* 0x0004f800010c7983 */ /* 0x000ea20000300800 */
[C---:B------:R-:W-:Y:S02]  /*38680*/  ISETP.LT.OR P6, PT, R0.reuse, 0x79, !P0 ;  /* 0x000000790000780c */ /* 0x040fe400047c1670 */
[----:B------:R-:W-:-:S11]  /*38690*/  ISETP.LT.OR P0, PT, R0, 0x1fa, !P0 ;  /* 0x000001fa0000780c */ /* 0x000fd60004701670 */
[----:B--2---:R-:W-:-:S05]  /*386a0*/  @!P6 IMAD R12, R12, R17, RZ ;  /* 0x000000110c0ce224 */ /* 0x004fca00078e02ff */
[----:B------:R0:W-:Y:S02]  /*386b0*/  @!P6 STG.E.U8 desc[UR50][R214.64+0x78], R12 ;  /* 0x0000780cd600e986 */ /* 0x0001e4000c101132 */
[----:B0-----:R-:W-:Y:S02]  /*386c0*/  IMAD.U32 R214, RZ, RZ, UR44 ;  /* 0x0000002cffd67e24 */ /* 0x001fe4000f8e00ff */
[----:B------:R-:W-:-:S03]  /*386d0*/  IMAD.U32 R12, RZ, RZ, UR43 ;  /* 0x0000002bff0c7e24 */ /* 0x000fc6000f8e00ff */
[----:B------:R-:W-:-:S04]  /*386e0*/  @!P0 IADD3 R214, P5, P6, R214, UR46, R2 ;  /* 0x0000002ed6d68c10 */ /* 0x000fc8000febe002 */
[----:B------:R-:W-:Y:S02]  /*386f0*/  @!P0 IADD3.X R215, R12, UR45, R3, P5, P6 ;  /* 0x0000002d0cd78c10 */ /* 0x000fe4000afec403 */
[----:B------:R-:W2:Y:S01]  /*38700*/  LDL.LU R12, [R1+0x4fc] ;  /* 0x0004fc00010c7983 */ /* 0x000ea20000300800 */
[----:B------:R-:W-:Y:S02]  /*38710*/  LOP3.LUT P4, RZ, R10, 0x800000, RZ, 0xc0, !PT ;  /* 0x008000000aff7812 */ /* 0x000fe4000788c0ff */
[----:B------:R-:W-:-:S11]  /*38720*/  ISETP.LT.OR P5, PT, R0, 0x81, !P2 ;  /* 0x000000810000780c */ /* 0x000fd600057a1670 */
[----:B--2---:R-:W-:-:S05]  /*38730*/  @!P4 IMAD R12, R12, R17, RZ ;  /* 0x000000110c0cc224 */ /* 0x004fca00078e02ff */
[----:B------:R0:W-:Y:S04]  /*38740*/  @!P4 STG.E.U8 desc[UR50][R212.64+0x79], R12 ;  /* 0x0000790cd400c986 */ /* 0x0001e8000c101132 */
[----:B0-----:R-:W2:Y:S04]  /*38750*/  LDL.LU R12, [R1+0x500] ;  /* 0x00050000010c7983 */ /* 0x001ea80000300800 */
[----:B------:R-:W3:Y:S04]  /*38760*/  LDL.LU R212, [R1+0x5f0] ;  /* 0x0005f00001d47983 */ /* 0x000ee80000300800 */
[----:B------:R-:W4:Y:S01]  /*38770*/  LDL.LU R213, [R1+0x5f4] ;  /* 0x0005f40001d57983 */ /* 0x000f220000300800 */
[----:B--2---:R-:W-:-:S05]  /*38780*/  @!P5 IMAD R12, R12, R17, RZ ;  /* 0x000000110c0cd224 */ /* 0x004fca00078e02ff */
[----:B------:R0:W-:Y:S04]  /*38790*/  @!P5 STG.E.U8 desc[UR50][R4.64+0x80], R12 ;  /* 0x0000800c0400d986 */ /* 0x0001e8000c101132 */
[----:B0-----:R-:W2:Y:S01]  /*387a0*/  LDL.LU R12, [R1+0x504] ;  /* 0x00050400010c7983 */ /* 0x001ea20000300800 */
[----:B------:R-:W-:-:S13]  /*387b0*/  ISETP.LT.OR P5, PT, R0, 0x82, !P2 ;  /* 0x000000820000780c */ /* 0x000fda00057a1670 */
[----:B--2---:R-:W-:-:S05]  /*387c0*/  @!P5 IMAD R12, R12, R17, RZ ;  /* 0x000000110c0cd224 */ /* 0x004fca00078e02ff */
[----:B------:R0:W-:Y:S04]  /*387d0*/  @!P5 STG.E.U8 desc[UR50][R4.64+0x81], R12 ;  /* 0x0000810c0400d986 */ /* 0x0001e8000c101132 */
[----:B0-----:R-:W2:Y:S01]  /*387e0*/  LDL.LU R12, [R1+0x508] ;  /* 0x00050800010c7983 */ /* 0x001ea20000300800 */
[C---:B------:R-:W-:Y:S02]  /*387f0*/  LOP3.LUT P5, RZ, R10.reuse, 0x200000, RZ, 0xc0, !PT ;  /* 0x002000000aff7812 */ /* 0x040fe400078ac0ff */
[----:B------:R-:W-:-:S11]  /*38800*/  LOP3.LUT P6, RZ, R10, 0x40000, RZ, 0xc0, !PT ;  /* 0x000400000aff7812 */ /* 0x000fd600078cc0ff */
[----:B--2---:R-:W-:-:S05]  /*38810*/  @!P5 IMAD R12, R12, R17, RZ ;  /* 0x000000110c0cd224 */ /* 0x004fca00078e02ff */
[----:B------:R0:W-:Y:S04]  /*38820*/  @!P5 STG.E.U8 desc[UR50][R210.64+0x80], R12 ;  /* 0x0000800cd200d986 */ /* 0x0001e8000c101132 */
[----:B0-----:R-:W2:Y:S04]  /*38830*/  LDL.LU R12, [R1+0x50c] ;  /* 0x00050c00010c7983 */ /* 0x001ea80000300800 */
[----:B------:R-:W5:Y:S04]  /*38840*/  LDL.LU R210, [R1+0x5e8] ;  /* 0x0005e80001d27983 */ /* 0x000f680000300800 */
[----:B------:R-:W3:Y:S01]  /*38850*/  LDL.LU R211, [R1+0x5ec] ;  /* 0x0005ec0001d37983 */ /* 0x000ee20000300800 */
[----:B--2---:R-:W-:-:S05]  /*38860*/  @!P6 IMAD R12, R12, R17, RZ ;  /* 0x000000110c0ce224 */ /* 0x004fca00078e02ff */
[----:B------:R0:W-:Y:S04]  /*38870*/  @!P6 STG.E.U8 desc[UR50][R208.64+0x81], R12 ;  /* 0x0000810cd000e986 */ /* 0x0001e8000c101132 */
[----:B0-----:R-:W2:Y:S01]  /*38880*/  LDL.LU R12, [R1+0x510] ;  /* 0x00051000010c7983 */ /* 0x001ea20000300800 */
[----:B------:R-:W-:-:S03]  /*38890*/  ISETP.LT.OR P5, PT, R0, 0x89, !P2 ;  /* 0x000000890000780c */ /* 0x000fc600057a1670 */
[----:B------:R-:W4:Y:S04]  /*388a0*/  LDL.LU R208, [R1+0x5e0] ;  /* 0x0005e00001d07983 */ /* 0x000f280000300800 */
[----:B------:R-:W5:Y:S06]  /*388b0*/  LDL.LU R209, [R1+0x5e4] ;  /* 0x0005e40001d17983 */ /* 0x000f6c0000300800 */
[----:B--2---:R-:W-:-:S05]  /*388c0*/  @!P5 IMAD R12, R12, R17, RZ ;  /* 0x000000110c0cd224 */ /* 0x004fca00078e02ff */
[----:B------:R0:W-:Y:S04]  /*388d0*/  @!P5 STG.E.U8 desc[UR50][R4.64+0x88], R12 ;  /* 0x0000880c0400d986 */ /* 0x0001e8000c101132 */
[----:B0-----:R-:W2:Y:S01]  /*388e0*/  LDL.LU R12, [R1+0x514] ;  /* 0x00051400010c7983 */ /* 0x001ea20000300800 */
[----:B------:R-:W-:Y:S02]  /*388f0*/  ISETP.LT.OR P5, PT, R0, 0x8a, !P2 ;  /* 0x0000008a0000780c */ /* 0x000fe400057a1670 */
[----:B------:R-:W-:-:S04]  /*38900*/  LOP3.LUT R22, R22, 0xfffffffe, RZ, 0xc0, !PT ;  /* 0xfffffffe16167812 */ /* 0x000fc800078ec0ff */
[----:B------:R-:W-:-:S07]  /*38910*/  @P1 LOP3.LUT R22, R22, 0x1, RZ, 0xfc, !PT ;  /* 0x0000000116161812 */ /* 0x000fce00078efcff */
[----:B--2---:R-:W-:-:S05]  /*38920*/  @!P5 IMAD R12, R12, R17, RZ ;  /* 0x000000110c0cd224 */ /* 0x004fca00078e02ff */
[----:B------:R0:W-:Y:S04]  /*38930*/  @!P5 STG.E.U8 desc[UR50][R4.64+0x89], R12 ;  /* 0x0000890c0400d986 */ /* 0x0001e8000c101132 */
[----:B0-----:R-:W2:Y:S01]  /*38940*/  LDL.LU R12, [R1+0x518] ;  /* 0x00051800010c7983 */ /* 0x001ea20000300800 */
[----:B------:R-:W-:Y:S02]  /*38950*/  LOP3.LUT P1, RZ, R10, 0x10000, RZ, 0xc0, !PT ;  /* 0x000100000aff7812 */ /* 0x000fe4000782c0ff */
[----:B------:R-:W-:-:S04]  /*38960*/  LOP3.LUT R19, R19, 0xfeffffff, RZ, 0xc0, !PT ;  /* 0xfeffffff13137812 */ /* 0x000fc800078ec0ff */
[----:B------:R-:W-:-:S07]  /*38970*/  @P0 LOP3.LUT R19, R19, 0x1000000, RZ, 0xfc, !PT ;  /* 0x0100000013130812 */ /* 0x000fce00078efcff */
[----:B--2---:R-:W-:-:S05]  /*38980*/  @!P1 IMAD R12, R12, R17, RZ ;  /* 0x000000110c0c9224 */ /* 0x004fca00078e02ff */
[----:B------:R0:W-:Y:S04]  /*38990*/  @!P1 STG.E.U8 desc[UR50][R206.64+0x88], R12 ;  /* 0x0000880cce009986 */ /* 0x0001e8000c101132 */
[----:B0-----:R-:W2:Y:S01]  /*389a0*/  LDL.LU R12, [R1+0x51c] ;  /* 0x00051c00010c7983 */ /* 0x001ea20000300800 */
[----:B------:R-:W-:-:S03]  /*389b0*/  LOP3.LUT P0, RZ, R10, 0x1000, RZ, 0xc0, !PT ;  /* 0x000010000aff7812 */ /* 0x000fc6000780c0ff */
[----:B------:R-:W3:Y:S04]  /*389c0*/  LDL.LU R206, [R1+0x5d8] ;  /* 0x0005d80001ce7983 */ /* 0x000ee80000300800 */
[----:B------:R-:W4:Y:S06]  /*389d0*/  LDL.LU R207, [R1+0x5dc] ;  /* 0x0005dc0001cf7983 */ /* 0x000f2c0000300800 */
[----:B--2---:R-:W-:-:S05]  /*389e0*/  @!P0 IMAD R12, R12, R17, RZ ;  /* 0x000000110c0c8224 */ /* 0x004fca00078e02ff */
[----:B------:R0:W-:Y:S04]  /*389f0*/  @!P0 STG.E.U8 desc[UR50][R204.64+0x89], R12 ;  /* 0x0000890ccc008986 */ /* 0x0001e8000c101132 */
[----:B0-----:R-:W2:Y:S01]  /*38a00*/  LDL.LU R12, [R1+0x520] ;  /* 0x00052000010c7983 */ /* 0x001ea20000300800 */
[----:B------:R-:W-:-:S03]  /*38a10*/  ISETP.LT.OR P5, PT, R0, 0x91, !P2 ;  /* 0x000000910000780c */ /* 0x000fc600057a1670 */
[----:B------:R-:W5:Y:S04]  /*38a20*/  LDL.LU R204, [R1+0x5d0] ;  /* 0x0005d00001cc7983 */ /* 0x000f680000300800 */
[----:B------:R-:W3:Y:S06]  /*38a30*/  LDL.LU R205, [R1+0x5d4] ;  /* 0x0005d40001cd7983 */ /* 0x000eec0000300800 */
        /* <DEDUP_REMOVED lines=12> */
[----:B------:R-:W4:Y:S04]  /*38b00*/  LDL.LU R202, [R1+0x5c8] ;  /* 0x0005c80001ca7983 */ /* 0x000f280000300800 */
[----:B------:R-:W5:Y:S01]  /*38b10*/  LDL.LU R203, [R1+0x5cc] ;  /* 0x0005cc0001cb7983 */ /* 0x000f620000300800 */
[----:B--2---:R-:W-:-:S05]  /*38b20*/  @!P4 IMAD R12, R12, R17, RZ ;  /* 0x000000110c0cc224 */ /* 0x004fca00078e02ff */
[----:B------:R0:W-:Y:S04]  /*38b30*/  @!P4 STG.E.U8 desc[UR50][R200.64+0x91], R12 ;  /* 0x0000910cc800c986 */ /* 0x0001e8000c101132 */
[----:B0-----:R-:W2:Y:S01]  /*38b40*/  LDL.LU R12, [R1+0x530] ;  /* 0x00053000010c7983 */ /* 0x001ea20000300800 */
[----:B------:R-:W-:-:S03]  /*38b50*/  ISETP.LT.OR P5, PT, R0, 0x99, !P2 ;  /* 0x000000990000780c */ /* 0x000fc600057a1670 */
[----:B------:R-:W3:Y:S04]  /*38b60*/  LDL.LU R200, [R1+0x5c0] ;  /* 0x0005c00001c87983 */ /* 0x000ee80000300800 */
[----:B------:R-:W4:Y:S06]  /*38b70*/  LDL.LU R201, [R1+0x5c4] ;  /* 0x0005c40001c97983 */ /* 0x000f2c0000300800 */
        /* <DEDUP_REMOVED lines=24> */
[----:B------:R-:W-:-:S11]  /*38d00*/  LOP3.LUT P1, RZ, R10, 0x10, RZ, 0xc0, !PT ;  /* 0x000000100aff7812 */ /* 0x000fd6000782c0ff */
[----:B--2---:R-:W-:-:S05]  /*38d10*/  @!P5 IMAD R12, R12, R17, RZ ;  /* 0x000000110c0cd224 */ /* 0x004fca00078e02ff */
[----:B------:R0:W-:Y:S04]  /*38d20*/  @!P5 STG.E.U8 desc[UR50][R4.64+0xa1], R12 ;  /* 0x0000a10c0400d986 */ /* 0x0001e8000c101132 */
[----:B0-----:R-:W2:Y:S01]  /*38d30*/  LDL.LU R12, [R1+0x548] ;  /* 0x00054800010c7983 */ /* 0x001ea20000300800 */
[----:B------:R-:W-:Y:S01]  /*38d40*/  LOP3.LUT P0, RZ, R10, 0x2, RZ, 0xc0, !PT ;  /* 0x000000020aff7812 */ /* 0x000fe2000780c0ff */
        /* <DEDUP_REMOVED lines=62> */
[----:B0-----:R-:W2:Y:S01]  /*39130*/  LDL.LU R183, [R1+0x57c] ;  /* 0x00057c0001b77983 */ /* 0x001ea20000300800 */
[----:B------:R-:W-:Y:S02]  /*39140*/  ISETP.LT.OR P5, PT, R0, 0xc1, !P2 ;  /* 0x000000c10000780c */ /* 0x000fe400057a1670 */
[C---:B------:R-:W-:Y:S02]  /*39150*/  LOP3.LUT P4, RZ, R11.reuse, 0x10000, RZ, 0xc0, !PT ;  /* 0x000100000bff7812 */ /* 0x040fe4000788c0ff */
[C---:B------:R-:W-:Y:S02]  /*39160*/  LOP3.LUT P6, RZ, R11.reuse, 0x8000, RZ, 0xc0, !PT ;  /* 0x000080000bff7812 */ /* 0x040fe400078cc0ff */
[----:B------:R-:W-:Y:S01]  /*39170*/  LOP3.LUT P1, RZ, R11, 0x800, RZ, 0xc0, !PT ;  /* 0x000008000bff7812 */ /* 0x000fe2000782c0ff */
[----:B--2---:R-:W-:-:S05]  /*39180*/  @!P0 IMAD R12, R183, R17, RZ ;  /* 0x00000011b70c8224 */ /* 0x004fca00078e02ff */
[----:B------:R4:W-:Y:S02]  /*39190*/  @!P0 STG.E.U8 desc[UR50][R180.64+0xb9], R12 ;  /* 0x0000b90cb4008986 */ /* 0x0009e4000c101132 */
[----:B----4-:R-:W-:-:S05]  /*391a0*/  @!P5 IMAD R12, R184, R17, RZ ;  /* 0x00000011b80cd224 */ /* 0x010fca00078e02ff */
[----:B------:R5:W-:Y:S01]  /*391b0*/  @!P5 STG.E.U8 desc[UR50][R4.64+0xc0], R12 ;  /* 0x0000c00c0400d986 */ /* 0x000be2000c101132 */
[----:B------:R-:W-:-:S13]  /*391c0*/  ISETP.LT.OR P5, PT, R0, 0xc2, !P2 ;  /* 0x000000c20000780c */ /* 0x000fda00057a1670 */
[----:B-----5:R-:W-:-:S05]  /*391d0*/  @!P5 IMAD R12, R185, R17, RZ ;  /* 0x00000011b90cd224 */ /* 0x020fca00078e02ff */
[----:B------:R0:W-:Y:S01]  /*391e0*/  @!P5 STG.E.U8 desc[UR50][R4.64+0xc1], R12 ;  /* 0x0000c10c0400d986 */ /* 0x0001e2000c101132 */
[----:B------:R-:W-:-:S13]  /*391f0*/  LOP3.LUT P5, RZ, R11, 0x20000, RZ, 0xc0, !PT ;  /* 0x000200000bff7812 */ /* 0x000fda00078ac0ff */
[----:B0-----:R-:W-:-:S05]  /*39200*/  @!P5 IMAD R12, R186, R17, RZ ;  /* 0x00000011ba0cd224 */ /* 0x001fca00078e02ff */
[----:B------:R3:W-:Y:S01]  /*39210*/  @!P5 STG.E.U8 desc[UR50][R178.64+0xc0], R12 ;  /* 0x0000c00cb200d986 */ /* 0x0007e2000c101132 */
[----:B------:R-:W-:Y:S01]  /*39220*/  ISETP.LT.OR P5, PT, R0, 0xc9, !P2 ;  /* 0x000000c90000780c */ /* 0x000fe200057a1670 */
[----:B---3--:R-:W-:-:S05]  /*39230*/  @!P4 IMAD R12, R187, R17, RZ ;  /* 0x00000011bb0cc224 */ /* 0x008fca00078e02ff */
[----:B------:R0:W-:Y:S07]  /*39240*/  @!P4 STG.E.U8 desc[UR50][R176.64+0xc1], R12 ;  /* 0x0000c10cb000c986 */ /* 0x0001ee000c101132 */
[----:B0-----:R-:W-:-:S05]  /*39250*/  @!P5 IMAD R12, R188, R17, RZ ;  /* 0x00000011bc0cd224 */ /* 0x001fca00078e02ff */
[----:B------:R0:W-:Y:S01]  /*39260*/  @!P5 STG.E.U8 desc[UR50][R4.64+0xc8], R12 ;  /* 0x0000c80c0400d986 */ /* 0x0001e2000c101132 */
[----:B------:R-:W-:-:S13]  /*39270*/  ISETP.LT.OR P5, PT, R0, 0xca, !P2 ;  /* 0x000000ca0000780c */ /* 0x000fda00057a1670 */
[----:B0-----:R-:W-:-:S05]  /*39280*/  @!P5 IMAD R12, R189, R17, RZ ;  /* 0x00000011bd0cd224 */ /* 0x001fca00078e02ff */
[----:B------:R0:W-:Y:S01]  /*39290*/  @!P5 STG.E.U8 desc[UR50][R4.64+0xc9], R12 ;  /* 0x0000c90c0400d986 */ /* 0x0001e2000c101132 */
[----:B------:R-:W-:Y:S01]  /*392a0*/  LOP3.LUT P5, RZ, R11, 0x1000, RZ, 0xc0, !PT ;  /* 0x000010000bff7812 */ /* 0x000fe200078ac0ff */
[----:B0-----:R-:W-:-:S05]  /*392b0*/  @!P6 IMAD R12, R190, R17, RZ ;  /* 0x00000011be0ce224 */ /* 0x001fca00078e02ff */
[----:B------:R0:W-:Y:S07]  /*392c0*/  @!P6 STG.E.U8 desc[UR50][R174.64+0xc8], R12 ;  /* 0x0000c80cae00e986 */ /* 0x0001ee000c101132 */
[----:B0-----:R-:W-:-:S05]  /*392d0*/  @!P5 IMAD R12, R191, R17, RZ ;  /* 0x00000011bf0cd224 */ /* 0x001fca00078e02ff */
[----:B------:R0:W-:Y:S01]  /*392e0*/  @!P5 STG.E.U8 desc[UR50][R172.64+0xc9], R12 ;  /* 0x0000c90cac00d986 */ /* 0x0001e2000c101132 */
[----:B------:R-:W-:-:S13]  /*392f0*/  ISETP.LT.OR P5, PT, R0, 0xd1, !P2 ;  /* 0x000000d10000780c */ /* 0x000fda00057a1670 */
[----:B0-----:R-:W-:-:S05]  /*39300*/  @!P5 IMAD R12, R192, R17, RZ ;  /* 0x00000011c00cd224 */ /* 0x001fca00078e02ff */
[----:B------:R0:W-:Y:S01]  /*39310*/  @!P5 STG.E.U8 desc[UR50][R4.64+0xd0], R12 ;  /* 0x0000d00c0400d986 */ /* 0x0001e2000c101132 */
[----:B------:R-:W-:Y:S02]  /*39320*/  ISETP.LT.OR P5, PT, R0, 0xd2, !P2 ;  /* 0x000000d20000780c */ /* 0x000fe400057a1670 */
[----:B------:R-:W-:-:S11]  /*39330*/  LOP3.LUT P0, RZ, R9, 0x10000000, RZ, 0xc0, !PT ;  /* 0x1000000009ff7812 */ /* 0x000fd6000780c0ff */
[----:B0-----:R-:W-:-:S05]  /*39340*/  @!P5 IMAD R12, R193, R17, RZ ;  /* 0x00000011c10cd224 */ /* 0x001fca00078e02ff */
[----:B------:R0:W-:Y:S01]  /*39350*/  @!P5 STG.E.U8 desc[UR50][R4.64+0xd1], R12 ;  /* 0x0000d10c0400d986 */ /* 0x0001e2000c101132 */
[----:B------:R-:W-:Y:S01]  /*39360*/  ISETP.LT.OR P5, PT, R0, 0xd9, !P2 ;  /* 0x000000d90000780c */ /* 0x000fe200057a1670 */
[----:B0-----:R-:W-:-:S05]  /*39370*/  @!P1 IMAD R12, R194, R17, RZ ;  /* 0x00000011c20c9224 */ /* 0x001fca00078e02ff */
[----:B------:R0:W-:Y:S02]  /*39380*/  @!P1 STG.E.U8 desc[UR50][R170.64+0xd0], R12 ;  /* 0x0000d00caa009986 */ /* 0x0001e4000c101132 */
[----:B0-----:R-:W-:-:S05]  /*39390*/  @!P0 IMAD R12, R195, R17, RZ ;  /* 0x00000011c30c8224 */ /* 0x001fca00078e02ff */
[----:B------:R0:W-:Y:S02]  /*393a0*/  @!P0 STG.E.U8 desc[UR50][R168.64+0xd1], R12 ;  /* 0x0000d10ca8008986 */ /* 0x0001e4000c101132 */
[----:B0-----:R-:W-:-:S05]  /*393b0*/  @!P5 IMAD R12, R196, R17, RZ ;  /* 0x00000011c40cd224 */ /* 0x001fca00078e02ff */
[----:B------:R0:W-:Y:S01]  /*393c0*/  @!P5 STG.E.U8 desc[UR50][R4.64+0xd8], R12 ;  /* 0x0000d80c0400d986 */ /* 0x0001e2000c101132 */
[----:B------:R-:W-:Y:S02]  /*393d0*/  ISETP.LT.OR P5, PT, R0, 0xda, !P2 ;  /* 0x000000da0000780c */ /* 0x000fe400057a1670 */
[----:B------:R-:W-:-:S11]  /*393e0*/  LOP3.LUT P4, RZ, R9, 0x8000000, RZ, 0xc0, !PT ;  /* 0x0800000009ff7812 */ /* 0x000fd6000788c0ff */
        /* <DEDUP_REMOVED lines=35> */
[----:B------:R-:W-:Y:S02]  /*39620*/  LOP3.LUT P0, RZ, R9, 0x200000, RZ, 0xc0, !PT ;  /* 0x0020000009ff7812 */ /* 0x000fe4000780c0ff */
[----:B------:R-:W-:-:S09]  /*39630*/  LOP3.LUT P1, RZ, R19, 0x8000000, RZ, 0xc0, !PT ;  /* 0x0800000013ff7812 */ /* 0x000fd2000782c0ff */
        /* <DEDUP_REMOVED lines=12> */
[----:B------:R0:W-:Y:S02]  /*39700*/  @!P5 STG.E.U8 desc[UR50][R4.64+0xf9], R12 ;  /* 0x0000f90c0400d986 */ /* 0x0001e4000c101132 */
[----:B0-----:R-:W-:Y:S02]  /*39710*/  @!P4 IMAD R12, R13, R17, RZ ;  /* 0x000000110d0cc224 */ /* 0x001fe400078e02ff */
[----:B------:R-:W2:Y:S04]  /*39720*/  LDL.LU R13, [R1+0x204] ;  /* 0x00020400010d7983 */ /* 0x000ea80000300800 */
[----:B------:R0:W-:Y:S04]  /*39730*/  @!P4 STG.E.U8 desc[UR50][R20.64+0xf8], R12 ;  /* 0x0000f80c1400c986 */ /* 0x0001e8000c101132 */
[----:B0-----:R-:W3:Y:S04]  /*39740*/  LDL.LU R20, [R1+0x324] ;  /* 0x0003240001147983 */ /* 0x001ee80000300800 */
        /* <DEDUP_REMOVED lines=40> */
[----:B------:R-:W-:-:S03]  /*399d0*/  LOP3.LUT P6, RZ, R9, 0x40000, RZ, 0xc0, !PT ;  /* 0x0004000009ff7812 */ /* 0x000fc600078cc0ff */
        /* <DEDUP_REMOVED lines=13> */
[----:B------:R-:W-:-:S03]  /*39ab0*/  @!P6 IMAD R12, R23, R17, RZ ;  /* 0x00000011170ce224 */ /* 0x000fc600078e02ff */
[----:B------:R-:W5:Y:S04]  /*39ac0*/  LDL.LU R213, [R1+0x3fc] ;  /* 0x0003fc0001d57983 */ /* 0x000f680000300800 */
[----:B------:R-:W5:Y:S04]  /*39ad0*/  LDL.LU R198, [R1] ;  /* 0x0000000001c67983 */ /* 0x000f680000300800 */
[----:B------:R-:W5:Y:S04]  /*39ae0*/  LDL.LU R201, [R1+0x4] ;  /* 0x0000040001c97983 */ /* 0x000f680000300800 */
[----:B------:R-:W5:Y:S04]  /*39af0*/  LDL.LU R207, [R1+0x8] ;  /* 0x0000080001cf7983 */ /* 0x000f680000300800 */
[----:B------:R-:W5:Y:S04]  /*39b00*/  LDL.LU.64 R202, [R1+0x948] ;  /* 0x0009480001ca7983 */ /* 0x000f680000300a00 */
[----:B------:R-:W5:Y:S04]  /*39b10*/  LDL.LU R23, [R1+0xc] ;  /* 0x00000c0001177983 */ /* 0x000f680000300800 */
[----:B------:R-:W5:Y:S04]  /*39b20*/  LDL.LU.64 R208, [R1+0x940] ;  /* 0x0009400001d07983 */ /* 0x000f680000300a00 */
[----:B------:R-:W5:Y:S04]  /*39b30*/  LDL.LU R199, [R1+0x10] ;  /* 0x0000100001c77983 */ /* 0x000f680000300800 */
[----:B------:R-:W5:Y:S04]  /*39b40*/  LDL.LU R206, [R1+0x14] ;  /* 0x0000140001ce7983 */ /* 0x000f680000300800 */
[----:B------:R0:W-:Y:S04]  /*39b50*/  @!P6 STG.E.U8 desc[UR50][R14.64+0xf9], R12 ;  /* 0x0000f90c0e00e986 */ /* 0x0001e8000c101132 */
[----:B0-----:R-:W2:Y:S04]  /*39b60*/  LDL.LU R12, [R1+0x200] ;  /* 0x00020000010c7983 */ /* 0x001ea80000300800 */
[----:B------:R-:W3:Y:S01]  /*39b70*/  LDL.LU R14, [R1+0x208] ;  /* 0x00020800010e7983 */ /* 0x000ee20000300800 */
[----:B------:R-:W-:-:S02]  /*39b80*/  LOP3.LUT P1, RZ, R19, 0x4000000, RZ, 0xc0, !PT ;  /* 0x0400000013ff7812 */ /* 0x000fc4000782c0ff */
[----:B------:R-:W-:Y:S01]  /*39b90*/  LOP3.LUT P4, RZ, R19, 0x2000000, RZ, 0xc0, !PT ;  /* 0x0200000013ff7812 */ /* 0x000fe2000788c0ff */
[----:B------:R-:W4:Y:S01]  /*39ba0*/  LDL.LU R15, [R1+0x320] ;  /* 0x00032000010f7983 */ /* 0x000f220000300800 */
[----:B------:R-:W-:-:S13]  /*39bb0*/  ISETP.LT.OR P5, PT, R0, 0x101, !P1 ;  /* 0x000001010000780c */ /* 0x000fda0004fa1670 */
[----:B--2---:R-:W-:-:S05]  /*39bc0*/  @!P5 IMAD R12, R12, R17, RZ ;  /* 0x000000110c0cd224 */ /* 0x004fca00078e02ff */
[----:B------:R0:W-:Y:S01]  /*39bd0*/  @!P5 STG.E.U8 desc[UR50][R2.64+0x100], R12 ;  /* 0x0001000c0200d986 */ /* 0x0001e2000c101132 */
[----:B------:R-:W-:-:S13]  /*39be0*/  ISETP.LT.OR P5, PT, R0, 0x102, !P1 ;  /* 0x000001020000780c */ /* 0x000fda0004fa1670 */
[----:B0-----:R-:W-:-:S05]  /*39bf0*/  @!P5 IMAD R12, R13, R17, RZ ;  /* 0x000000110d0cd224 */ /* 0x001fca00078e02ff */
[----:B------:R0:W-:Y:S01]  /*39c00*/  @!P5 STG.E.U8 desc[UR50][R2.64+0x101], R12 ;  /* 0x0001010c0200d986 */ /* 0x0001e2000c101132 */
[----:B------:R-:W-:-:S13]  /*39c10*/  ISETP.LT.OR P5, PT, R0, 0x101, !P4 ;  /* 0x000001010000780c */ /* 0x000fda00067a1670 */
[----:B0-----:R-:W-:Y:S01]  /*39c20*/  @!P5 IADD3 R12, P6, R2, UR44, RZ ;  /* 0x0000002c020cdc10 */ /* 0x001fe2000ffde0ff */
[----:B---3--:R-:W-:-:S03]  /*39c30*/  @!P5 IMAD R14, R14, R17, RZ ;  /* 0x000000110e0ed224 */ /* 0x008fc600078e02ff */
[----:B------:R-:W-:-:S05]  /*39c40*/  @!P5 IADD3.X R13, R3, UR43, RZ, P6, !PT ;  /* 0x0000002b030ddc10 */ /* 0x000fca000b7fe4ff */
[----:B------:R0:W-:Y:S04]  /*39c50*/  @!P5 STG.E.U8 desc[UR50][R12.64+0x100], R14 ;  /* 0x0001000e0c00d986 */ /* 0x0001e8000c101132 */
[----:B0-----:R-:W2:Y:S01]  /*39c60*/  LDL.LU R14, [R1+0x20c] ;  /* 0x00020c00010e7983 */ /* 0x001ea20000300800 */
[----:B------:R-:W-:-:S13]  /*39c70*/  ISETP.LT.OR P5, PT, R0, 0x102, !P4 ;  /* 0x000001020000780c */ /* 0x000fda00067a1670 */
[----:B------:R-:W-:-:S04]  /*39c80*/  @!P5 IADD3 R12, P6, R2, UR44, RZ ;  /* 0x0000002c020cdc10 */ /* 0x000fc8000ffde0ff */
[----:B------:R-:W-:Y:S01]  /*39c90*/  @!P5 IADD3.X R13, R3, UR43, RZ, P6, !PT ;  /* 0x0000002b030ddc10 */ /* 0x000fe2000b7fe4ff */
[----:B--2---:R-:W-:-:S05]  /*39ca0*/  @!P5 IMAD R14, R14, R17, RZ ;  /* 0x000000110e0ed224 */ /* 0x004fca00078e02ff */
[----:B------:R0:W-:Y:S04]  /*39cb0*/  @!P5 STG.E.U8 desc[UR50][R12.64+0x101], R14 ;  /* 0x0001010e0c00d986 */ /* 0x0001e8000c101132 */
[----:B0-----:R-:W2:Y:S04]  /*39cc0*/  LDL.LU R12, [R1+0x210] ;  /* 0x00021000010c7983 */ /* 0x001ea80000300800 */
[----:B------:R-:W3:Y:S04]  /*39cd0*/  LDL.LU R13, [R1+0x214] ;  /* 0x00021400010d7983 */ /* 0x000ee80000300800 */
[----:B------:R-:W5:Y:S01]  /*39ce0*/  LDL.LU R14, [R1+0x218] ;  /* 0x00021800010e7983 */ /* 0x000f620000300800 */
[----:B------:R-:W-:-:S13]  /*39cf0*/  ISETP.LT.OR P5, PT, R0, 0x109, !P1 ;  /* 0x000001090000780c */ /* 0x000fda0004fa1670 */
[----:B--2---:R-:W-:-:S05]  /*39d00*/  @!P5 IMAD R12, R12, R17, RZ ;  /* 0x000000110c0cd224 */ /* 0x004fca00078e02ff */
[----:B------:R3:W-:Y:S01]  /*39d10*/  @!P5 STG.E.U8 desc[UR50][R2.64+0x108], R12 ;  /* 0x0001080c0200d986 */ /* 0x0007e2000c101132 */
[----:B------:R-:W-:-:S13]  /*39d20*/  ISETP.LT.OR P5, PT, R0, 0x10a, !P1 ;  /* 0x0000010a0000780c */ /* 0x000fda0004fa1670 */
[----:B---3--:R-:W-:-:S05]  /*39d30*/  @!P5 IMAD R12, R13, R17, RZ ;  /* 0x000000110d0cd224 */ /* 0x008fca00078e02ff */
[----:B------:R0:W-:Y:S01]  /*39d40*/  @!P5 STG.E.U8 desc[UR50][R2.64+0x109], R12 ;  /* 0x0001090c0200d986 */ /* 0x0001e2000c101132 */
[----:B------:R-:W-:-:S13]  /*39d50*/  ISETP.LT.OR P5, PT, R0, 0x109, !P4 ;  /* 0x000001090000780c */ /* 0x000fda00067a1670 */
[----:B0-----:R-:W-:Y:S01]  /*39d60*/  @!P5 IADD3 R12, P6, R2, UR44, RZ ;  /* 0x0000002c020cdc10 */ /* 0x001fe2000ffde0ff */
[----:B-----5:R-:W-:-:S03]  /*39d70*/  @!P5 IMAD R14, R14, R17, RZ ;  /* 0x000000110e0ed224 */ /* 0x020fc600078e02ff */
        /* <DEDUP_REMOVED lines=327> */
[----:B------:R4:W-:Y:S01]  /*3b1f0*/  @!P5 STG.E.U8 desc[UR50][R12.64+0x189], R14 ;  /* 0x0001890e0c00d986 */ /* 0x0009e2000c101132 */
[----:B------:R-:W-:-:S13]  /*3b200*/  ISETP.LT.OR P5, PT, R0, 0x191, !P1 ;  /* 0x000001910000780c */ /* 0x000fda0004fa1670 */
[----:B----4-:R-:W-:-:S05]  /*3b210*/  @!P5 IMAD R12, R15, R17, RZ ;  /* 0x000000110f0cd224 */ /* 0x010fca00078e02ff */
[----:B------:R0:W-:Y:S01]  /*3b220*/  @!P5 STG.E.U8 desc[UR50][R2.64+0x190], R12 ;  /* 0x0001900c0200d986 */ /* 0x0001e2000c101132 */
[----:B------:R-:W-:-:S13]  /*3b230*/  ISETP.LT.OR P5, PT, R0, 0x192, !P1 ;  /* 0x000001920000780c */ /* 0x000fda0004fa1670 */
[----:B0-----:R-:W-:-:S05]  /*3b240*/  @!P5 IMAD R12, R20, R17, RZ ;  /* 0x00000011140cd224 */ /* 0x001fca00078e02ff */
[----:B------:R0:W-:Y:S01]  /*3b250*/  @!P5 STG.E.U8 desc[UR50][R2.64+0x191], R12 ;  /* 0x0001910c0200d986 */ /* 0x0001e2000c101132 */
[----:B------:R-:W-:-:S13]  /*3b260*/  ISETP.LT.OR P5, PT, R0, 0x191, !P4 ;  /* 0x000001910000780c */ /* 0x000fda00067a1670 */
[----:B0-----:R-:W-:Y:S01]  /*3b270*/  @!P5 IADD3 R12, P6, R2, UR44, RZ ;  /* 0x0000002c020cdc10 */ /* 0x001fe2000ffde0ff */
[----:B------:R-:W-:-:S03]  /*3b280*/  @!P5 IMAD R14, R21, R17, RZ ;  /* 0x00000011150ed224 */ /* 0x000fc600078e02ff */
[----:B------:R-:W-:-:S05]  /*3b290*/  @!P5 IADD3.X R13, R3, UR43, RZ, P6, !PT ;  /* 0x0000002b030ddc10 */ /* 0x000fca000b7fe4ff */
[----:B------:R0:W-:Y:S01]  /*3b2a0*/  @!P5 STG.E.U8 desc[UR50][R12.64+0x190], R14 ;  /* 0x0001900e0c00d986 */ /* 0x0001e2000c101132 */
[----:B------:R-:W-:-:S13]  /*3b2b0*/  ISETP.LT.OR P5, PT, R0, 0x192, !P4 ;  /* 0x000001920000780c */ /* 0x000fda00067a1670 */
[----:B0-----:R-:W-:Y:S01]  /*3b2c0*/  @!P5 IADD3 R12, P6, R2, UR44, RZ ;  /* 0x0000002c020cdc10 */ /* 0x001fe2000ffde0ff */
[----:B------:R-:W-:-:S03]  /*3b2d0*/  @!P5 IMAD R14, R152, R17, RZ ;  /* 0x00000011980ed224 */ /* 0x000fc600078e02ff */
[----:B------:R-:W-:-:S05]  /*3b2e0*/  @!P5 IADD3.X R13, R3, UR43, RZ, P6, !PT ;  /* 0x0000002b030ddc10 */ /* 0x000fca000b7fe4ff */
[----:B------:R0:W-:Y:S01]  /*3b2f0*/  @!P5 STG.E.U8 desc[UR50][R12.64+0x191], R14 ;  /* 0x0001910e0c00d986 */ /* 0x0001e2000c101132 */
[----:B------:R-:W-:-:S13]  /*3b300*/  ISETP.LT.OR P5, PT, R0, 0x199, !P1 ;  /* 0x000001990000780c */ /* 0x000fda0004fa1670 */
[----:B0-----:R-:W-:-:S05]  /*3b310*/  @!P5 IMAD R12, R153, R17, RZ ;  /* 0x00000011990cd224 */ /* 0x001fca00078e02ff */
        /* <DEDUP_REMOVED lines=190> */
[C---:B------:R-:W-:Y:S02]  /*3bf00*/  ISETP.LT.OR P5, PT, R0.reuse, 0x1f9, !P1 ;  /* 0x000001f90000780c */ /* 0x040fe40004fa1670 */
[----:B------:R-:W-:-:S11]  /*3bf10*/  ISETP.LT.OR P1, PT, R0, 0x1fa, !P1 ;  /* 0x000001fa0000780c */ /* 0x000fd60004f21670 */
[-C--:B0-----:R-:W-:Y:S02]  /*3bf20*/  @!P5 IMAD R12, R210, R17.reuse, RZ ;  /* 0x00000011d20cd224 */ /* 0x081fe400078e02ff */
[----:B------:R-:W2:Y:S04]  /*3bf30*/  LDL.LU R210, [R1+0x18] ;  /* 0x0000180001d27983 */ /* 0x000ea80000300800 */
[----:B------:R0:W-:Y:S04]  /*3bf40*/  @!P5 STG.E.U8 desc[UR50][R2.64+0x1f8], R12 ;  /* 0x0001f80c0200d986 */ /* 0x0001e8000c101132 */
[----:B------:R-:W3:Y:S01]  /*3bf50*/  LDL.LU.64 R204, [R1+0x938] ;  /* 0x0009380001cc7983 */ /* 0x000ee20000300a00 */
[----:B0-----:R-:W-:-:S03]  /*3bf60*/  @!P1 IMAD R12, R211, R17, RZ ;  /* 0x00000011d30c9224 */ /* 0x001fc600078e02ff */
[----:B------:R-:W4:Y:S04]  /*3bf70*/  LDL.LU R211, [R1+0x1c] ;  /* 0x00001c0001d37983 */ /* 0x000f280000300800 */
[----:B------:R0:W-:Y:S01]  /*3bf80*/  @!P1 STG.E.U8 desc[UR50][R2.64+0x1f9], R12 ;  /* 0x0001f90c02009986 */ /* 0x0001e2000c101132 */
[C---:B------:R-:W-:Y:S02]  /*3bf90*/  ISETP.LT.OR P1, PT, R0.reuse, 0x1f9, !P4 ;  /* 0x000001f90000780c */ /* 0x040fe40006721670 */
[----:B------:R-:W-:-:S11]  /*3bfa0*/  ISETP.LT.OR P4, PT, R0, 0x1fa, !P4 ;  /* 0x000001fa0000780c */ /* 0x000fd60006781670 */
[----:B0-----:R-:W-:Y:S01]  /*3bfb0*/  @!P1 IADD3 R12, P5, R2, UR44, RZ ;  /* 0x0000002c020c9c10 */ /* 0x001fe2000ffbe0ff */
[----:B------:R-:W-:-:S03]  /*3bfc0*/  @!P1 IMAD R14, R212, R17, RZ ;  /* 0x00000011d40e9224 */ /* 0x000fc600078e02ff */
[----:B------:R-:W-:-:S05]  /*3bfd0*/  @!P1 IADD3.X R13, R3, UR43, RZ, P5, !PT ;  /* 0x0000002b030d9c10 */ /* 0x000fca000affe4ff */
[----:B------:R0:W-:Y:S01]  /*3bfe0*/  @!P1 STG.E.U8 desc[UR50][R12.64+0x1f8], R14 ;  /* 0x0001f80e0c009986 */ /* 0x0001e2000c101132 */
[----:B------:R-:W-:-:S04]  /*3bff0*/  @!P4 IADD3 R2, P1, R2, UR44, RZ ;  /* 0x0000002c0202cc10 */ /* 0x000fc8000ff3e0ff */
[----:B------:R-:W-:Y:S02]  /*3c000*/  @!P4 IADD3.X R3, R3, UR43, RZ, P1, !PT ;  /* 0x0000002b0303cc10 */ /* 0x000fe40008ffe4ff */
[----:B------:R-:W-:Y:S01]  /*3c010*/  ISETP.LT.OR P1, PT, R0, 0x101, !P3 ;  /* 0x000001010000780c */ /* 0x000fe20005f21670 */
[-C--:B0-----:R-:W-:Y:S02]  /*3c020*/  @!P4 IMAD R12, R213, R17.reuse, RZ ;  /* 0x00000011d50cc224 */ /* 0x081fe400078e02ff */
[----:B------:R-:W5:Y:S04]  /*3c030*/  LDL.LU.64 R212, [R1+0x930] ;  /* 0x0009300001d47983 */ /* 0x000f680000300a00 */
[----:B------:R0:W-:Y:S04]  /*3c040*/  @!P4 STG.E.U8 desc[UR50][R2.64+0x1f9], R12 ;  /* 0x0001f90c0200c986 */ /* 0x0001e8000c101132 */
[----:B------:R-:W5:Y:S02]  /*3c050*/  LDL.LU R200, [R1+0x20] ;  /* 0x0000200001c87983 */ /* 0x000f640000300800 */
[----:B0-----:R-:W-:-:S05]  /*3c060*/  @!P1 IMAD R2, R198, R17, RZ ;  /* 0x00000011c6029224 */ /* 0x001fca00078e02ff */
[----:B------:R0:W-:Y:S01]  /*3c070*/  @!P1 STG.E.U8 desc[UR50][R6.64+0x100], R2 ;  /* 0x0001000206009986 */ /* 0x0001e2000c101132 */
[----:B------:R-:W-:-:S13]  /*3c080*/  ISETP.LT.OR P1, PT, R0, 0x102, !P3 ;  /* 0x000001020000780c */ /* 0x000fda0005f21670 */
[----:B0-----:R-:W-:Y:S02]  /*3c090*/  @!P1 IMAD R2, R201, R17, RZ ;  /* 0x00000011c9029224 */ /* 0x001fe400078e02ff */
[----:B------:R-:W5:Y:S04]  /*3c0a0*/  LDL.LU R201, [R1+0x24] ;  /* 0x0000240001c97983 */ /* 0x000f680000300800 */
[----:B------:R0:W-:Y:S01]  /*3c0b0*/  @!P1 STG.E.U8 desc[UR50][R6.64+0x101], R2 ;  /* 0x0001010206009986 */ /* 0x0001e2000c101132 */
[----:B------:R-:W-:-:S13]  /*3c0c0*/  LOP3.LUT P1, RZ, R19, 0x400000, RZ, 0xc0, !PT ;  /* 0x0040000013ff7812 */ /* 0x000fda000782c0ff */
[----:B0-----:R-:W-:Y:S02]  /*3c0d0*/  @!P1 IMAD R2, R207, R17, RZ ;  /* 0x00000011cf029224 */ /* 0x001fe400078e02ff */
[----:B------:R-:W5:Y:S04]  /*3c0e0*/  LDL.LU R207, [R1+0x28] ;  /* 0x0000280001cf7983 */ /* 0x000f680000300800 */
[----:B------:R0:W-:Y:S01]  /*3c0f0*/  @!P1 STG.E.U8 desc[UR50][R202.64+0x100], R2 ;  /* 0x00010002ca009986 */ /* 0x0001e2000c101132 */
[----:B------:R-:W-:-:S03]  /*3c100*/  LOP3.LUT P0, RZ, R19, 0x200000, RZ, 0xc0, !PT ;  /* 0x0020000013ff7812 */ /* 0x000fc6000780c0ff */
[----:B0-----:R-:W5:Y:S10]  /*3c110*/  LDL.LU.64 R202, [R1+0x928] ;  /* 0x0009280001ca7983 */ /* 0x001f740000300a00 */
[----:B------:R-:W-:-:S02]  /*3c120*/  @!P0 IMAD R2, R23, R17, RZ ;  /* 0x0000001117028224 */ /* 0x000fc400078e02ff */
[----:B------:R-:W5:Y:S01]  /*3c130*/  LDL.LU R23, [R1+0x2c] ;  /* 0x00002c0001177983 */ /* 0x000f620000300800 */
[----:B------:R-:W-:-:S03]  /*3c140*/  ISETP.LT.OR P1, PT, R0, 0x109, !P3 ;  /* 0x000001090000780c */ /* 0x000fc60005f21670 */
[----:B------:R0:W-:Y:S04]  /*3c150*/  @!P0 STG.E.U8 desc[UR50][R208.64+0x101], R2 ;  /* 0x00010102d0008986 */ /* 0x0001e8000c101132 */
[----:B0-----:R-:W5:Y:S06]  /*3c160*/  LDL.LU.64 R208, [R1+0x920] ;  /* 0x0009200001d07983 */ /* 0x001f6c0000300a00 */
[----:B------:R-:W-:Y:S01]  /*3c170*/  @!P1 IMAD R2, R199, R17, RZ ;  /* 0x00000011c7029224 */ /* 0x000fe200078e02ff */
[----:B------:R-:W5:Y:S04]  /*3c180*/  LDL.LU R198, [R1+0x30] ;  /* 0x0000300001c67983 */ /* 0x000f680000300800 */
[----:B------:R0:W-:Y:S01]  /*3c190*/  @!P1 STG.E.U8 desc[UR50][R6.64+0x108], R2 ;  /* 0x0001080206009986 */ /* 0x0001e2000c101132 */
[----:B------:R-:W-:-:S13]  /*3c1a0*/  ISETP.LT.OR P1, PT, R0, 0x10a, !P3 ;  /* 0x0000010a0000780c */ /* 0x000fda0005f21670 */
[----:B0-----:R-:W-:Y:S02]  /*3c1b0*/  @!P1 IMAD R2, R206, R17, RZ ;  /* 0x00000011ce029224 */ /* 0x001fe400078e02ff */
[----:B------:R-:W5:Y:S04]  /*3c1c0*/  LDL.LU R206, [R1+0x34] ;  /* 0x0000340001ce7983 */ /* 0x000f680000300800 */
[----:B------:R2:W-:Y:S01]  /*3c1d0*/  @!P1 STG.E.U8 desc[UR50][R6.64+0x109], R2 ;  /* 0x0001090206009986 */ /* 0x0005e2000c101132 */
[C---:B------:R-:W-:Y:S02]  /*3c1e0*/  LOP3.LUT P1, RZ, R19.reuse, 0x100000, RZ, 0xc0, !PT ;  /* 0x0010000013ff7812 */ /* 0x040fe4000782c0ff */
[C---:B------:R-:W-:Y:S02]  /*3c1f0*/  LOP3.LUT P4, RZ, R19.reuse, 0x80000, RZ, 0xc0, !PT ;  /* 0x0008000013ff7812 */ /* 0x040fe4000788c0ff */
[----:B------:R-:W-:-:S02]  /*3c200*/  LOP3.LUT P5, RZ, R19, 0x40000, RZ, 0xc0, !PT ;  /* 0x0004000013ff7812 */ /* 0x000fc400078ac0ff */
[----:B------:R-:W-:-:S07]  /*3c210*/  LOP3.LUT P6, RZ, R19, 0x20000, RZ, 0xc0, !PT ;  /* 0x0002000013ff7812 */ /* 0x000fce00078cc0ff */
[-C--:B--2---:R-:W-:Y:S02]  /*3c220*/  @!P1 IMAD R2, R210, R17.reuse, RZ ;  /* 0x00000011d2029224 */ /* 0x084fe400078e02ff */
[----:B------:R-:W2:Y:S04]  /*3c230*/  LDL.LU R210, [R1+0x38] ;  /* 0x0000380001d27983 */ /* 0x000ea80000300800 */
[----:B---3--:R0:W-:Y:S04]  /*3c240*/  @!P1 STG.E.U8 desc[UR50][R204.64+0x108], R2 ;  /* 0x00010802cc009986 */ /* 0x0081e8000c101132 */
[----:B0-----:R-:W3:Y:S01]  /*3c250*/  LDL.LU.64 R204, [R1+0x918] ;  /* 0x0009180001cc7983 */ /* 0x001ee20000300a00 */
[----:B----4-:R-:W-:Y:S01]  /*3c260*/  @!P4 IMAD R2, R211, R17, RZ ;  /* 0x00000011d302c224 */ /* 0x010fe200078e02ff */
[----:B------:R-:W-:-:S02]  /*3c270*/  ISETP.LT.OR P1, PT, R0, 0x111, !P3 ;  /* 0x000001110000780c */ /* 0x000fc40005f21670 */
[----:B------:R-:W4:Y:S04]  /*3c280*/  LDL.LU R211, [R1+0x3c] ;  /* 0x00003c0001d37983 */ /* 0x000f280000300800 */
[----:B-----5:R0:W-:Y:S04]  /*3c290*/  @!P4 STG.E.U8 desc[UR50][R212.64+0x109], R2 ;  /* 0x00010902d400c986 */ /* 0x0201e8000c101132 */
[----:B0-----:R-:W5:Y:S03]  /*3c2a0*/  LDL.LU.64 R212, [R1+0x700] ;  /* 0x0007000001d47983 */ /* 0x001f660000300a00 */
[----:B------:R-:W-:Y:S01]  /*3c2b0*/  @!P1 IMAD R2, R200, R17, RZ ;  /* 0x00000011c8029224 */ /* 0x000fe200078e02ff */
[----:B------:R-:W5:Y:S04]  /*3c2c0*/  LDL.LU R199, [R1+0x40] ;  /* 0x0000400001c77983 */ /* 0x000f680000300800 */
[----:B------:R0:W-:Y:S01]  /*3c2d0*/  @!P1 STG.E.U8 desc[UR50][R6.64+0x110], R2 ;  /* 0x0001100206009986 */ /* 0x0001e2000c101132 */
[----:B------:R-:W-:-:S13]  /*3c2e0*/  ISETP.LT.OR P1, PT, R0, 0x112, !P3 ;  /* 0x000001120000780c */ /* 0x000fda0005f21670 */
[-C--:B0-----:R-:W-:Y:S02]  /*3c2f0*/  @!P1 IMAD R2, R201, R17.reuse, RZ ;  /* 0x00000011c9029224 */ /* 0x081fe400078e02ff */
[----:B------:R-:W5:Y:S04]  /*3c300*/  LDL.LU R201, [R1+0x44] ;  /* 0x0000440001c97983 */ /* 0x000f680000300800 */
[----:B------:R0:W-:Y:S02]  /*3c310*/  @!P1 STG.E.U8 desc[UR50][R6.64+0x111], R2 ;  /* 0x0001110206009986 */ /* 0x0001e4000c101132 */
[-C--:B0-----:R-:W-:Y:S02]  /*3c320*/  @!P5 IMAD R2, R207, R17.reuse, RZ ;  /* 0x00000011cf02d224 */ /* 0x081fe400078e02ff */
[----:B------:R-:W5:Y:S04]  /*3c330*/  LDL.LU R207, [R1+0x48] ;  /* 0x0000480001cf7983 */ /* 0x000f680000300800 */
[----:B------:R0:W-:Y:S04]  /*3c340*/  @!P5 STG.E.U8 desc[UR50][R202.64+0x110], R2 ;  /* 0x00011002ca00d986 */ /* 0x0001e8000c101132 */
[----:B0-----:R-:W5:Y:S01]  /*3c350*/  LDL.LU.64 R202, [R1+0x6e0] ;  /* 0x0006e00001ca7983 */ /* 0x001f620000300a00 */
[----:B------:R-:W-:-:S03]  /*3c360*/  @!P6 IMAD R2, R23, R17, RZ ;  /* 0x000000111702e224 */ /* 0x000fc600078e02ff */
        /* <DEDUP_REMOVED lines=13> */
[----:B------:R-:W-:-:S09]  /*3c440*/  LOP3.LUT P4, RZ, R19, 0x2000, RZ, 0xc0, !PT ;  /* 0x0000200013ff7812 */ /* 0x000fd2000788c0ff */
        /* <DEDUP_REMOVED lines=13> */
[----:B0-----:R-:W-:Y:S02]  /*3c520*/  @!P1 IMAD R2, R201, R17, RZ ;  /* 0x00000011c9029224 */ /* 0x001fe400078e02ff */
[----:B------:R-:W5:Y:S04]  /*3c530*/  LDL.LU R201, [R1+0x64] ;  /* 0x0000640001c97983 */ /* 0x000f680000300800 */
[----:B------:R0:W-:Y:S01]  /*3c540*/  @!P1 STG.E.U8 desc[UR50][R6.64+0x121], R2 ;  /* 0x0001210206009986 */ /* 0x0001e2000c101132 */
[----:B------:R-:W-:-:S13]  /*3c550*/  LOP3.LUT P1, RZ, R19, 0x4000, RZ, 0xc0, !PT ;  /* 0x0000400013ff7812 */ /* 0x000fda000782c0ff */
        /* <DEDUP_REMOVED lines=12> */
[----:B------:R-:W-:-:S02]  /*3c620*/  ISETP.LT.OR P1, PT, R0, 0x12a, !P3 ;  /* 0x0000012a0000780c */ /* 0x000fc40005f21670 */
[----:B------:R-:W-:-:S11]  /*3c630*/  LOP3.LUT P5, RZ, R19, 0x1000, RZ, 0xc0, !PT ;  /* 0x0000100013ff7812 */ /* 0x000fd600078ac0ff */
[-C--:B0-----:R-:W-:Y:S02]  /*3c640*/  @!P1 IMAD R2, R206, R17.reuse, RZ ;  /* 0x00000011ce029224 */ /* 0x081fe400078e02ff */
[----:B------:R-:W5:Y:S04]  /*3c650*/  LDL.LU R206, [R1+0x74] ;  /* 0x0000740001ce7983 */ /* 0x000f680000300800 */
[----:B------:R2:W-:Y:S01]  /*3c660*/  @!P1 STG.E.U8 desc[UR50][R6.64+0x129], R2 ;  /* 0x0001290206009986 */ /* 0x0005e2000c101132 */
[C---:B------:R-:W-:Y:S02]  /*3c670*/  LOP3.LUT P6, RZ, R19.reuse, 0x800, RZ, 0xc0, !PT ;  /* 0x0000080013ff7812 */ /* 0x040fe400078cc0ff */
[----:B------:R-:W-:Y:S02]  /*3c680*/  ISETP.LT.OR P1, PT, R0, 0x131, !P3 ;  /* 0x000001310000780c */ /* 0x000fe40005f21670 */
[----:B------:R-:W-:Y:S01]  /*3c690*/  LOP3.LUT P0, RZ, R19, 0x200, RZ, 0xc0, !PT ;  /* 0x0000020013ff7812 */ /* 0x000fe2000780c0ff */
[----:B--2---:R-:W-:-:S02]  /*3c6a0*/  @!P5 IMAD R2, R210, R17, RZ ;  /* 0x00000011d202d224 */ /* 0x004fc400078e02ff */
[----:B------:R-:W2:Y:S04]  /*3c6b0*/  LDL.LU R210, [R1+0x78] ;  /* 0x0000780001d27983 */ /* 0x000ea80000300800 */
[----:B---3--:R0:W-:Y:S04]  /*3c6c0*/  @!P5 STG.E.U8 desc[UR50][R204.64+0x128], R2 ;  /* 0x00012802cc00d986 */ /* 0x0081e8000c101132 */
[----:B0-----:R-:W3:Y:S01]  /*3c6d0*/  LDL.LU.64 R204, [R1+0x670] ;  /* 0x0006700001cc7983 */ /* 0x001ee20000300a00 */
[----:B----4-:R-:W-:-:S03]  /*3c6e0*/  @!P6 IMAD R2, R211, R17, RZ ;  /* 0x00000011d302e224 */ /* 0x010fc600078e02ff */
[----:B------:R-:W4:Y:S04]  /*3c6f0*/  LDL.LU R211, [R1+0x7c] ;  /* 0x00007c0001d37983 */ /* 0x000f280000300800 */
[----:B-----5:R0:W-:Y:S04]  /*3c700*/  @!P6 STG.E.U8 desc[UR50][R212.64+0x129], R2 ;  /* 0x00012902d400e986 */ /* 0x0201e8000c101132 */
[----:B0-----:R-:W5:Y:S01]  /*3c710*/  LDL.LU.64 R212, [R1+0x668] ;  /* 0x0006680001d47983 */ /* 0x001f620000300a00 */
[----:B------:R-:W-:-:S03]  /*3c720*/  @!P1 IMAD R2, R198, R17, RZ ;  /* 0x00000011c6029224 */ /* 0x000fc600078e02ff */
        /* <DEDUP_REMOVED lines=42> */
[----:B0-----:R-:W-:Y:S02]  /*3c9d0*/  @!P5 IMAD R2, R207, R17, RZ ;  /* 0x00000011cf02d224 */ /* 0x001fe400078e02ff */
[----:B------:R-:W5:Y:S01]  /*3c9e0*/  LDL.LU R207, [R1+0xa8] ;  /* 0x0000a80001cf7983 */ /* 0x000f620000300800 */
[----:B------:R-:W-:-:S03]  /*3c9f0*/  LOP3.LUT P6, RZ, R19, 0x20, RZ, 0xc0, !PT ;  /* 0x0000002013ff7812 */ /* 0x000fc600078cc0ff */
[----:B------:R0:W-:Y:S04]  /*3ca00*/  @!P5 STG.E.U8 desc[UR50][R202.64+0x140], R2 ;  /* 0x00014002ca00d986 */ /* 0x0001e8000c101132 */
[----:B0-----:R-:W5:Y:S06]  /*3ca10*/  LDL.LU.64 R202, [R1+0x6c8] ;  /* 0x0006c80001ca7983 */ /* 0x001f6c0000300a00 */
        /* <DEDUP_REMOVED lines=13> */
[----:B------:R-:W-:-:S11]  /*3caf0*/  LOP3.LUT P0, RZ, R19, 0x8, RZ, 0xc0, !PT ;  /* 0x0000000813ff7812 */ /* 0x000fd6000780c0ff */
        /* <DEDUP_REMOVED lines=35> */
[----:B------:R-:W-:Y:S02]  /*3cd30*/  LOP3.LUT P6, RZ, R8, 0x80000000, RZ, 0xc0, !PT ;  /* 0x8000000008ff7812 */ /* 0x000fe400078cc0ff */
[----:B------:R-:W-:Y:S01]  /*3cd40*/  ISETP.LT.OR P1, PT, R0, 0x161, !P3 ;  /* 0x000001610000780c */ /* 0x000fe20005f21670 */
        /* <DEDUP_REMOVED lines=35> */
[----:B--2---:R-:W-:Y:S02]  /*3cf80*/  @!P1 IMAD R2, R210, R17, RZ ;  /* 0x00000011d2029224 */ /* 0x004fe400078e02ff */
[----:B------:R-:W2:Y:S01]  /*3cf90*/  LDL.LU R210, [R1+0xf8] ;  /* 0x0000f80001d27983 */ /* 0x000ea20000300800 */
[----:B------:R-:W-:-:S03]  /*3cfa0*/  LOP3.LUT P5, RZ, R8, 0x4000000, RZ, 0xc0, !PT ;  /* 0x0400000008ff7812 */ /* 0x000fc600078ac0ff */
[----:B---3--:R0:W-:Y:S04]  /*3cfb0*/  @!P1 STG.E.U8 desc[UR50][R204.64+0x168], R2 ;  /* 0x00016802cc009986 */ /* 0x0081e8000c101132 */
[----:B0-----:R-:W3:Y:S01]  /*3cfc0*/  LDL.LU.64 R204, [R1+0x748] ;  /* 0x0007480001cc7983 */ /* 0x001ee20000300a00 */
[-C--:B----4-:R-:W-:Y:S01]  /*3cfd0*/  @!P4 IMAD R2, R211, R17.reuse, RZ ;  /* 0x00000011d302c224 */ /* 0x090fe200078e02ff */
[----:B------:R-:W-:Y:S02]  /*3cfe0*/  ISETP.LT.OR P1, PT, R0, 0x171, !P3 ;  /* 0x000001710000780c */ /* 0x000fe40005f21670 */
        /* <DEDUP_REMOVED lines=67> */
[----:B------:R-:W2:Y:S01]  /*3d420*/  LDL.LU R210, [R1+0x138] ;  /* 0x0001380001d27983 */ /* 0x000ea20000300800 */
[----:B------:R-:W-:-:S03]  /*3d430*/  LOP3.LUT P0, RZ, R8, 0x20000, RZ, 0xc0, !PT ;  /* 0x0002000008ff7812 */ /* 0x000fc6000780c0ff */
[----:B---3--:R0:W-:Y:S04]  /*3d440*/  @!P5 STG.E.U8 desc[UR50][R204.64+0x188], R2 ;  /* 0x00018802cc00d986 */ /* 0x0081e8000c101132 */
[----:B0-----:R-:W3:Y:S01]  /*3d450*/  LDL.LU.64 R204, [R1+0x8c8] ;  /* 0x0008c80001cc7983 */ /* 0x001ee20000300a00 */
[----:B----4-:R-:W-:-:S03]  /*3d460*/  @!P6 IMAD R2, R211, R17, RZ ;  /* 0x00000011d302e224 */ /* 0x010fc600078e02ff */
[----:B------:R-:W4:Y:S04]  /*3d470*/  LDL.LU R211, [R1+0x13c] ;  /* 0x00013c0001d37983 */ /* 0x000f280000300800 */
[----:B-----5:R0:W-:Y:S02]  /*3d480*/  @!P6 STG.E.U8 desc[UR50][R212.64+0x189], R2 ;  /* 0x00018902d400e986 */ /* 0x0201e4000c101132 */
[----:B0-----:R-:W-:Y:S02]  /*3d490*/  @!P1 IMAD R2, R198, R17, RZ ;  /* 0x00000011c6029224 */ /* 0x001fe400078e02ff */
[----:B------:R-:W5:Y:S04]  /*3d4a0*/  LDL.LU.64 R212, [R1+0x8e8] ;  /* 0x0008e80001d47983 */ /* 0x000f680000300a00 */
[----:B------:R0:W-:Y:S01]  /*3d4b0*/  @!P1 STG.E.U8 desc[UR50][R6.64+0x190], R2 ;  /* 0x0001900206009986 */ /* 0x0001e2000c101132 */
[----:B------:R-:W-:-:S03]  /*3d4c0*/  ISETP.LT.OR P1, PT, R0, 0x192, !P3 ;  /* 0x000001920000780c */ /* 0x000fc60005f21670 */
[----:B------:R-:W5:Y:S10]  /*3d4d0*/  LDL.LU R200, [R1+0x140] ;  /* 0x0001400001c87983 */ /* 0x000f740000300800 */
[----:B0-----:R-:W-:-:S02]  /*3d4e0*/  @!P1 IMAD R2, R201, R17, RZ ;  /* 0x00000011c9029224 */ /* 0x001fc400078e02ff */
        /* <DEDUP_REMOVED lines=22> */
[----:B------:R-:W2:Y:S01]  /*3d650*/  LDL.LU R210, [R1+0x158] ;  /* 0x0001580001d27983 */ /* 0x000ea20000300800 */
[C---:B------:R-:W-:Y:S02]  /*3d660*/  LOP3.LUT P5, RZ, R8.reuse, 0x4000, RZ, 0xc0, !PT ;  /* 0x0000400008ff7812 */ /* 0x040fe400078ac0ff */
[----:B------:R-:W-:Y:S01]  /*3d670*/  LOP3.LUT P6, RZ, R8, 0x2000, RZ, 0xc0, !PT ;  /* 0x0000200008ff7812 */ /* 0x000fe200078cc0ff */
[----:B---3--:R0:W-:Y:S04]  /*3d680*/  @!P1 STG.E.U8 desc[UR50][R204.64+0x198], R2 ;  /* 0x00019802cc009986 */ /* 0x0081e8000c101132 */
[----:B0-----:R-:W3:Y:S01]  /*3d690*/  LDL.LU.64 R204, [R1+0x8b8] ;  /* 0x0008b80001cc7983 */ /* 0x001ee20000300a00 */
[----:B----4-:R-:W-:-:S03]  /*3d6a0*/  @!P4 IMAD R2, R211, R17, RZ ;  /* 0x00000011d302c224 */ /* 0x010fc600078e02ff */
[----:B------:R-:W4:Y:S01]  /*3d6b0*/  LDL.LU R211, [R1+0x15c] ;  /* 0x00015c0001d37983 */ /* 0x000f220000300800 */
[----:B------:R-:W-:-:S03]  /*3d6c0*/  ISETP.LT.OR P1, PT, R0, 0x1a1, !P3 ;  /* 0x000001a10000780c */ /* 0x000fc60005f21670 */
[----:B-----5:R0:W-:Y:S10]  /*3d6d0*/  @!P4 STG.E.U8 desc[UR50][R212.64+0x199], R2 ;  /* 0x00019902d400c986 */ /* 0x0201f4000c101132 */
[----:B0-----:R-:W-:Y:S01]  /*3d6e0*/  @!P1 IMAD R2, R200, R17, RZ ;  /* 0x00000011c8029224 */ /* 0x001fe200078e02ff */
[----:B------:R-:W5:Y:S04]  /*3d6f0*/  LDL.LU.64 R212, [R1+0x8f8] ;  /* 0x0008f80001d47983 */ /* 0x000f680000300a00 */
[----:B------:R0:W-:Y:S01]  /*3d700*/  @!P1 STG.E.U8 desc[UR50][R6.64+0x1a0], R2 ;  /* 0x0001a00206009986 */ /* 0x0001e2000c101132 */
[----:B------:R-:W-:-:S03]  /*3d710*/  ISETP.LT.OR P1, PT, R0, 0x1a2, !P3 ;  /* 0x000001a20000780c */ /* 0x000fc60005f21670 */
[----:B------:R-:W5:Y:S10]  /*3d720*/  LDL.LU R199, [R1+0x160] ;  /* 0x0001600001c77983 */ /* 0x000f740000300800 */
[----:B0-----:R-:W-:-:S05]  /*3d730*/  @!P1 IMAD R2, R201, R17, RZ ;  /* 0x00000011c9029224 */ /* 0x001fca00078e02ff */
[----:B------:R0:W-:Y:S02]  /*3d740*/  @!P1 STG.E.U8 desc[UR50][R6.64+0x1a1], R2 ;  /* 0x0001a10206009986 */ /* 0x0001e4000c101132 */
[----:B0-----:R-:W-:-:S05]  /*3d750*/  @!P5 IMAD R2, R207, R17, RZ ;  /* 0x00000011cf02d224 */ /* 0x001fca00078e02ff */
[----:B------:R0:W-:Y:S04]  /*3d760*/  @!P5 STG.E.U8 desc[UR50][R202.64+0x1a0], R2 ;  /* 0x0001a002ca00d986 */ /* 0x0001e8000c101132 */
[----:B0-----:R-:W5:Y:S04]  /*3d770*/  LDL.LU R202, [R1+0x164] ;  /* 0x0001640001ca7983 */ /* 0x001f680000300800 */
[----:B------:R-:W5:Y:S01]  /*3d780*/  LDL.LU R207, [R1+0x168] ;  /* 0x0001680001cf7983 */ /* 0x000f620000300800 */
[----:B------:R-:W-:-:S03]  /*3d790*/  @!P6 IMAD R2, R23, R17, RZ ;  /* 0x000000111702e224 */ /* 0x000fc600078e02ff */
[----:B------:R-:W5:Y:S04]  /*3d7a0*/  LDL.LU.64 R200, [R1+0x798] ;  /* 0x0007980001c87983 */ /* 0x000f680000300a00 */
[----:B------:R-:W5:Y:S01]  /*3d7b0*/  LDL.LU R23, [R1+0x16c] ;  /* 0x00016c0001177983 */ /* 0x000f620000300800 */
[----:B------:R-:W-:-:S03]  /*3d7c0*/  ISETP.LT.OR P1, PT, R0, 0x1a9, !P3 ;  /* 0x000001a90000780c */ /* 0x000fc60005f21670 */
[----:B------:R0:W-:Y:S10]  /*3d7d0*/  @!P6 STG.E.U8 desc[UR50][R208.64+0x1a1], R2 ;  /* 0x0001a102d000e986 */ /* 0x0001f4000c101132 */
[----:B0-----:R-:W-:Y:S01]  /*3d7e0*/  @!P1 IMAD R2, R198, R17, RZ ;  /* 0x00000011c6029224 */ /* 0x001fe200078e02ff */
[----:B------:R-:W5:Y:S04]  /*3d7f0*/  LDL.LU.64 R208, [R1+0x8b0] ;  /* 0x0008b00001d07983 */ /* 0x000f680000300a00 */
[----:B------:R0:W-:Y:S01]  /*3d800*/  @!P1 STG.E.U8 desc[UR50][R6.64+0x1a8], R2 ;  /* 0x0001a80206009986 */ /* 0x0001e2000c101132 */
[----:B------:R-:W-:-:S03]  /*3d810*/  ISETP.LT.OR P1, PT, R0, 0x1aa, !P3 ;  /* 0x000001aa0000780c */ /* 0x000fc60005f21670 */
[----:B------:R-:W5:Y:S10]  /*3d820*/  LDL.LU R203, [R1+0x170] ;  /* 0x0001700001cb7983 */ /* 0x000f740000300800 */
[----:B0-----:R-:W-:-:S02]  /*3d830*/  @!P1 IMAD R2, R206, R17, RZ ;  /* 0x00000011ce029224 */ /* 0x001fc400078e02ff */
        /* <DEDUP_REMOVED lines=17> */
[----:B------:R-:W5:Y:S04]  /*3d950*/  LDL.LU R196, [R1+0x180] ;  /* 0x0001800001c47983 */ /* 0x000f680000300800 */
[----:B------:R-:W5:Y:S06]  /*3d960*/  LDL.LU R197, [R1+0x184] ;  /* 0x0001840001c57983 */ /* 0x000f6c0000300800 */
[----:B0-----:R-:W-:-:S05]  /*3d970*/  @!P1 IMAD R2, R202, R17, RZ ;  /* 0x00000011ca029224 */ /* 0x001fca00078e02ff */
[----:B------:R0:W-:Y:S01]  /*3d980*/  @!P1 STG.E.U8 desc[UR50][R6.64+0x1b1], R2 ;  /* 0x0001b10206009986 */ /* 0x0001e2000c101132 */
[----:B------:R-:W-:-:S13]  /*3d990*/  LOP3.LUT P1, RZ, R8, 0x400, RZ, 0xc0, !PT ;  /* 0x0000040008ff7812 */ /* 0x000fda000782c0ff */
[----:B0-----:R-:W-:-:S05]  /*3d9a0*/  @!P1 IMAD R2, R207, R17, RZ ;  /* 0x00000011cf029224 */ /* 0x001fca00078e02ff */
[----:B------:R0:W-:Y:S02]  /*3d9b0*/  @!P1 STG.E.U8 desc[UR50][R200.64+0x1b0], R2 ;  /* 0x0001b002c8009986 */ /* 0x0001e4000c101132 */
[----:B0-----:R-:W-:Y:S02]  /*3d9c0*/  @!P4 IMAD R2, R23, R17, RZ ;  /* 0x000000111702c224 */ /* 0x001fe400078e02ff */
[----:B------:R-:W5:Y:S04]  /*3d9d0*/  LDL.LU R23, [R1+0x188] ;  /* 0x0001880001177983 */ /* 0x000f680000300800 */
[----:B------:R-:W5:Y:S01]  /*3d9e0*/  LDL.LU.64 R198, [R1+0x8a0] ;  /* 0x0008a00001c67983 */ /* 0x000f620000300a00 */
[----:B------:R-:W-:-:S03]  /*3d9f0*/  ISETP.LT.OR P1, PT, R0, 0x1b9, !P3 ;  /* 0x000001b90000780c */ /* 0x000fc60005f21670 */
[----:B------:R-:W5:Y:S04]  /*3da00*/  LDL.LU R207, [R1+0x18c] ;  /* 0x00018c0001cf7983 */ /* 0x000f680000300800 */
[----:B------:R0:W-:Y:S04]  /*3da10*/  @!P4 STG.E.U8 desc[UR50][R208.64+0x1b1], R2 ;  /* 0x0001b102d000c986 */ /* 0x0001e8000c101132 */
[----:B0-----:R-:W5:Y:S04]  /*3da20*/  LDL.LU.64 R208, [R1+0x908] ;  /* 0x0009080001d07983 */ /* 0x001f680000300a00 */
[----:B------:R-:W5:Y:S01]  /*3da30*/  LDL.LU R200, [R1+0x190] ;  /* 0x0001900001c87983 */ /* 0x000f620000300800 */
[----:B------:R-:W-:Y:S01]  /*3da40*/  @!P1 IMAD R2, R203, R17, RZ ;  /* 0x00000011cb029224 */ /* 0x000fe200078e02ff */
[----:B------:R-:W-:-:S02]  /*3da50*/  LOP3.LUT P5, RZ, R8, 0x100, RZ, 0xc0, !PT ;  /* 0x0000010008ff7812 */ /* 0x000fc400078ac0ff */
[----:B------:R-:W5:Y:S04]  /*3da60*/  LDL.LU R201, [R1+0x194] ;  /* 0x0001940001c97983 */ /* 0x000f680000300800 */
[----:B------:R0:W-:Y:S01]  /*3da70*/  @!P1 STG.E.U8 desc[UR50][R6.64+0x1b8], R2 ;  /* 0x0001b80206009986 */ /* 0x0001e2000c101132 */
[----:B------:R-:W-:Y:S02]  /*3da80*/  ISETP.LT.OR P1, PT, R0, 0x1ba, !P3 ;  /* 0x000001ba0000780c */ /* 0x000fe40005f21670 */
[----:B------:R-:W-:-:S11]  /*3da90*/  LOP3.LUT P6, RZ, R8, 0x80, RZ, 0xc0, !PT ;  /* 0x0000008008ff7812 */ /* 0x000fd600078cc0ff */
[----:B0-----:R-:W-:-:S05]  /*3daa0*/  @!P1 IMAD R2, R206, R17, RZ ;  /* 0x00000011ce029224 */ /* 0x001fca00078e02ff */
[----:B------:R2:W-:Y:S02]  /*3dab0*/  @!P1 STG.E.U8 desc[UR50][R6.64+0x1b9], R2 ;  /* 0x0001b90206009986 */ /* 0x0005e4000c101132 */
[----:B--2---:R-:W-:Y:S01]  /*3dac0*/  @!P5 IMAD R2, R210, R17, RZ ;  /* 0x00000011d202d224 */ /* 0x004fe200078e02ff */
[----:B------:R-:W-:-:S04]  /*3dad0*/  ISETP.LT.OR P1, PT, R0, 0x1c1, !P3 ;  /* 0x000001c10000780c */ /* 0x000fc80005f21670 */
[----:B---3--:R0:W-:Y:S04]  /*3dae0*/  @!P5 STG.E.U8 desc[UR50][R204.64+0x1b8], R2 ;  /* 0x0001b802cc00d986 */ /* 0x0081e8000c101132 */
[----:B0-----:R-:W2:Y:S04]  /*3daf0*/  LDL.LU R204, [R1+0x198] ;  /* 0x0001980001cc7983 */ /* 0x001ea80000300800 */
[----:B------:R-:W3:Y:S04]  /*3db00*/  LDL.LU.64 R202, [R1+0x898] ;  /* 0x0008980001ca7983 */ /* 0x000ee80000300a00 */
[----:B------:R-:W3:Y:S01]  /*3db10*/  LDL.LU R205, [R1+0x19c] ;  /* 0x00019c0001cd7983 */ /* 0x000ee20000300800 */
[----:B----4-:R-:W-:-:S03]  /*3db20*/  @!P6 IMAD R2, R211, R17, RZ ;  /* 0x00000011d302e224 */ /* 0x010fc600078e02ff */
[----:B------:R-:W4:Y:S04]  /*3db30*/  LDL.LU.64 R210, [R1+0x910] ;  /* 0x0009100001d27983 */ /* 0x000f280000300a00 */
[----:B------:R-:W4:Y:S04]  /*3db40*/  LDL.LU R206, [R1+0x1a0] ;  /* 0x0001a00001ce7983 */ /* 0x000f280000300800 */
[----:B-----5:R0:W-:Y:S02]  /*3db50*/  @!P6 STG.E.U8 desc[UR50][R212.64+0x1b9], R2 ;  /* 0x0001b902d400e986 */ /* 0x0201e4000c101132 */
[----:B0-----:R-:W-:-:S02]  /*3db60*/  @!P1 IMAD R2, R196, R17, RZ ;  /* 0x00000011c4029224 */ /* 0x001fc400078e02ff */
[----:B------:R-:W5:Y:S04]  /*3db70*/  LDL.LU R212, [R1+0x1a4] ;  /* 0x0001a40001d47983 */ /* 0x000f680000300800 */
[----:B------:R0:W-:Y:S01]  /*3db80*/  @!P1 STG.E.U8 desc[UR50][R6.64+0x1c0], R2 ;  /* 0x0001c00206009986 */ /* 0x0001e2000c101132 */
[----:B------:R-:W-:-:S03]  /*3db90*/  ISETP.LT.OR P1, PT, R0, 0x1c2, !P3 ;  /* 0x000001c20000780c */ /* 0x000fc60005f21670 */
[----:B------:R-:W5:Y:S10]  /*3dba0*/  LDL.LU R213, [R1+0x1a8] ;  /* 0x0001a80001d57983 */ /* 0x000f740000300800 */
[----:B0-----:R-:W-:-:S05]  /*3dbb0*/  @!P1 IMAD R2, R197, R17, RZ ;  /* 0x00000011c5029224 */ /* 0x001fca00078e02ff */
[----:B------:R0:W-:Y:S01]  /*3dbc0*/  @!P1 STG.E.U8 desc[UR50][R6.64+0x1c1], R2 ;  /* 0x0001c10206009986 */ /* 0x0001e2000c101132 */
[----:B------:R-:W-:-:S13]  /*3dbd0*/  LOP3.LUT P1, RZ, R8, 0x40, RZ, 0xc0, !PT ;  /* 0x0000004008ff7812 */ /* 0x000fda000782c0ff */
[----:B0-----:R-:W-:Y:S02]  /*3dbe0*/  @!P1 IMAD R2, R23, R17, RZ ;  /* 0x0000001117029224 */ /* 0x001fe400078e02ff */
[----:B------:R-:W5:Y:S01]  /*3dbf0*/  LDL.LU R23, [R1+0x1ac] ;  /* 0x0001ac0001177983 */ /* 0x000f620000300800 */
[----:B------:R-:W-:-:S03]  /*3dc00*/  LOP3.LUT P0, RZ, R8, 0x20, RZ, 0xc0, !PT ;  /* 0x0000002008ff7812 */ /* 0x000fc6000780c0ff */
[----:B------:R0:W-:Y:S01]  /*3dc10*/  @!P1 STG.E.U8 desc[UR50][R198.64+0x1c0], R2 ;  /* 0x0001c002c6009986 */ /* 0x0001e2000c101132 */
[----:B------:R-:W-:-:S09]  /*3dc20*/  ISETP.LT.OR P1, PT, R0, 0x1c9, !P3 ;  /* 0x000001c90000780c */ /* 0x000fd20005f21670 */
[-C--:B0-----:R-:W-:Y:S02]  /*3dc30*/  @!P0 IMAD R2, R207, R17.reuse, RZ ;  /* 0x00000011cf028224 */ /* 0x081fe400078e02ff */
[----:B------:R-:W5:Y:S04]  /*3dc40*/  LDL.LU R207, [R1+0x1b0] ;  /* 0x0001b00001cf7983 */ /* 0x000f680000300800 */
[----:B------:R0:W-:Y:S02]  /*3dc50*/  @!P0 STG.E.U8 desc[UR50][R208.64+0x1c1], R2 ;  /* 0x0001c102d0008986 */ /* 0x0001e4000c101132 */
[----:B0-----:R-:W-:Y:S02]  /*3dc60*/  @!P1 IMAD R2, R200, R17, RZ ;  /* 0x00000011c8029224 */ /* 0x001fe400078e02ff */
[----:B------:R-:W5:Y:S04]  /*3dc70*/  LDL.LU R208, [R1+0x1b4] ;  /* 0x0001b40001d07983 */ /* 0x000f680000300800 */
[----:B------:R0:W-:Y:S01]  /*3dc80*/  @!P1 STG.E.U8 desc[UR50][R6.64+0x1c8], R2 ;  /* 0x0001c80206009986 */ /* 0x0001e2000c101132 */
[----:B------:R-:W-:-:S02]  /*3dc90*/  ISETP.LT.OR P1, PT, R0, 0x1ca, !P3 ;  /* 0x000001ca0000780c */ /* 0x000fc40005f21670 */
[----:B------:R-:W-:Y:S01]  /*3dca0*/  LOP3.LUT P4, RZ, R8, 0x8, RZ, 0xc0, !PT ;  /* 0x0000000808ff7812 */ /* 0x000fe2000788c0ff */
[----:B------:R-:W5:Y:S10]  /*3dcb0*/  LDL.LU R209, [R1+0x1b8] ;  /* 0x0001b80001d17983 */ /* 0x000f740000300800 */
[----:B0-----:R-:W-:-:S05]  /*3dcc0*/  @!P1 IMAD R2, R201, R17, RZ ;  /* 0x00000011c9029224 */ /* 0x001fca00078e02ff */
[----:B------:R2:W-:Y:S01]  /*3dcd0*/  @!P1 STG.E.U8 desc[UR50][R6.64+0x1c9], R2 ;  /* 0x0001c90206009986 */ /* 0x0005e2000c101132 */
[C---:B------:R-:W-:Y:S02]  /*3dce0*/  LOP3.LUT P1, RZ, R8.reuse, 0x10, RZ, 0xc0, !PT ;  /* 0x0000001008ff7812 */ /* 0x040fe4000782c0ff */
[C---:B------:R-:W-:Y:S02]  /*3dcf0*/  LOP3.LUT P5, RZ, R8.reuse, 0x4, RZ, 0xc0, !PT ;  /* 0x0000000408ff7812 */ /* 0x040fe400078ac0ff */
[----:B------:R-:W-:-:S09]  /*3dd00*/  LOP3.LUT P6, RZ, R8, 0x2, RZ, 0xc0, !PT ;  /* 0x0000000208ff7812 */ /* 0x000fd200078cc0ff */
[----:B--2---:R-:W-:-:S05]  /*3dd10*/  @!P1 IMAD R2, R204, R17, RZ ;  /* 0x00000011cc029224 */ /* 0x004fca00078e02ff */
[----:B---3--:R0:W-:Y:S02]  /*3dd20*/  @!P1 STG.E.U8 desc[UR50][R202.64+0x1c8], R2 ;  /* 0x0001c802ca009986 */ /* 0x0081e4000c101132 */
[----:B0-----:R-:W-:-:S05]  /*3dd30*/  @!P4 IMAD R2, R205, R17, RZ ;  /* 0x00000011cd02c224 */ /* 0x001fca00078e02ff */
[----:B----4-:R0:W-:Y:S04]  /*3dd40*/  @!P4 STG.E.U8 desc[UR50][R210.64+0x1c9], R2 ;  /* 0x0001c902d200c986 */ /* 0x0101e8000c101132 */
[----:B0-----:R-:W2:Y:S01]  /*3dd50*/  LDL.LU R210, [R1+0x1bc] ;  /* 0x0001bc0001d27983 */ /* 0x001ea20000300800 */
[----:B------:R-:W-:-:S03]  /*3dd60*/  ISETP.LT.OR P1, PT, R0, 0x1d1, !P3 ;  /* 0x000001d10000780c */ /* 0x000fc60005f21670 */
[----:B------:R-:W3:Y:S10]  /*3dd70*/  LDL.LU R211, [R1+0x1c0] ;  /* 0x0001c00001d37983 */ /* 0x000ef40000300800 */
[----:B------:R-:W-:-:S05]  /*3dd80*/  @!P1 IMAD R2, R206, R17, RZ ;  /* 0x00000011ce029224 */ /* 0x000fca00078e02ff */
[----:B------:R5:W-:Y:S01]  /*3dd90*/  @!P1 STG.E.U8 desc[UR50][R6.64+0x1d0], R2 ;  /* 0x0001d00206009986 */ /* 0x000be2000c101132 */
[----:B------:R-:W-:-:S13]  /*3dda0*/  ISETP.LT.OR P1, PT, R0, 0x1d2, !P3 ;  /* 0x000001d20000780c */ /* 0x000fda0005f21670 */
[----:B-----5:R-:W-:-:S05]  /*3ddb0*/  @!P1 IMAD R2, R212, R17, RZ ;  /* 0x00000011d4029224 */ /* 0x020fca00078e02ff */
[----:B------:R0:W-:Y:S02]  /*3ddc0*/  @!P1 STG.E.U8 desc[UR50][R6.64+0x1d1], R2 ;  /* 0x0001d10206009986 */ /* 0x0001e4000c101132 */
[----:B0-----:R-:W-:-:S05]  /*3ddd0*/  @!P5 IMAD R2, R213, R17, RZ ;  /* 0x00000011d502d224 */ /* 0x001fca00078e02ff */
[----:B------:R0:W-:Y:S04]  /*3dde0*/  @!P5 STG.E.U8 desc[UR50][R24.64+0x1d0], R2 ;  /* 0x0001d0021800d986 */ /* 0x0001e8000c101132 */
[----:B0-----:R-:W4:Y:S04]  /*3ddf0*/  LDL.LU.64 R24, [R1+0xc58] ;  /* 0x000c580001187983 */ /* 0x001f280000300a00 */
[----:B------:R-:W5:Y:S04]  /*3de00*/  LDL.LU R212, [R1+0x1c4] ;  /* 0x0001c40001d47983 */ /* 0x000f680000300800 */
[----:B------:R-:W4:Y:S01]  /*3de10*/  LDL.LU R213, [R1+0x1c8] ;  /* 0x0001c80001d57983 */ /* 0x000f220000300800 */
[----:B------:R-:W-:-:S05]  /*3de20*/  @!P6 IMAD R2, R23, R17, RZ ;  /* 0x000000111702e224 */ /* 0x000fca00078e02ff */
[----:B------:R0:W-:Y:S04]  /*3de30*/  @!P6 STG.E.U8 desc[UR50][R26.64+0x1d1], R2 ;  /* 0x0001d1021a00e986 */ /* 0x0001e8000c101132 */
[----:B0-----:R-:W4:Y:S04]  /*3de40*/  LDL.LU.64 R26, [R1+0xc50] ;  /* 0x000c5000011a7983 */ /* 0x001f280000300a00 */
[----:B------:R-:W4:Y:S01]  /*3de50*/  LDL.LU R23, [R1+0x1cc] ;  /* 0x0001cc0001177983 */ /* 0x000f220000300800 */
[----:B------:R-:W-:-:S03]  /*3de60*/  ISETP.LT.OR P1, PT, R0, 0x1d9, !P3 ;  /* 0x000001d90000780c */ /* 0x000fc60005f21670 */
[----:B------:R-:W4:Y:S01]  /*3de70*/  LDL.LU R203, [R1+0x1d0] ;  /* 0x0001d00001cb7983 */ /* 0x000f220000300800 */
[----:B------:R-:W-:-:S03]  /*3de80*/  LOP3.LUT P0, RZ, R10, 0x80000000, RZ, 0xc0, !PT ;  /* 0x800000000aff7812 */ /* 0x000fc6000780c0ff */
[----:B------:R-:W4:Y:S06]  /*3de90*/  LDL.LU R204, [R1+0x1d4] ;  /* 0x0001d40001cc7983 */ /* 0x000f2c0000300800 */
[----:B------:R-:W-:-:S05]  /*3dea0*/  @!P1 IMAD R2, R207, R17, RZ ;  /* 0x00000011cf029224 */ /* 0x000fca00078e02ff */
[----:B------:R0:W-:Y:S01]  /*3deb0*/  @!P1 STG.E.U8 desc[UR50][R6.64+0x1d8], R2 ;  /* 0x0001d80206009986 */ /* 0x0001e2000c101132 */
[----:B------:R-:W-:-:S13]  /*3dec0*/  ISETP.LT.OR P1, PT, R0, 0x1da, !P3 ;  /* 0x000001da0000780c */ /* 0x000fda0005f21670 */
[----:B0-----:R-:W-:-:S05]  /*3ded0*/  @!P1 IMAD R2, R208, R17, RZ ;  /* 0x00000011d0029224 */ /* 0x001fca00078e02ff */
[----:B------:R0:W-:Y:S01]  /*3dee0*/  @!P1 STG.E.U8 desc[UR50][R6.64+0x1d9], R2 ;  /* 0x0001d90206009986 */ /* 0x0001e2000c101132 */
[----:B------:R-:W-:-:S13]  /*3def0*/  LOP3.LUT P1, RZ, R8, 0x1, RZ, 0xc0, !PT ;  /* 0x0000000108ff7812 */ /* 0x000fda000782c0ff */
[----:B0-----:R-:W-:-:S05]  /*3df00*/  @!P1 IMAD R2, R209, R17, RZ ;  /* 0x00000011d1029224 */ /* 0x001fca00078e02ff */
[----:B------:R0:W-:Y:S04]  /*3df10*/  @!P1 STG.E.U8 desc[UR50][R28.64+0x1d8], R2 ;  /* 0x0001d8021c009986 */ /* 0x0001e8000c101132 */
[----:B0-----:R-:W4:Y:S04]  /*3df20*/  LDL.LU.64 R28, [R1+0xc48] ;  /* 0x000c4800011c7983 */ /* 0x001f280000300a00 */
[----:B------:R-:W4:Y:S04]  /*3df30*/  LDL.LU R205, [R1+0x1d8] ;  /* 0x0001d80001cd7983 */ /* 0x000f280000300800 */
[----:B------:R-:W4:Y:S01]  /*3df40*/  LDL.LU R206, [R1+0x1dc] ;  /* 0x0001dc0001ce7983 */ /* 0x000f220000300800 */
[----:B------:R-:W-:-:S02]  /*3df50*/  ISETP.LT.OR P1, PT, R0, 0x1e1, !P3 ;  /* 0x000001e10000780c */ /* 0x000fc40005f21670 */
[----:B------:R-:W-:Y:S01]  /*3df60*/  LOP3.LUT P4, RZ, R10, 0x20000000, RZ, 0xc0, !PT ;  /* 0x200000000aff7812 */ /* 0x000fe2000788c0ff */
[----:B--2---:R-:W-:-:S05]  /*3df70*/  @!P0 IMAD R2, R210, R17, RZ ;  /* 0x00000011d2028224 */ /* 0x004fca00078e02ff */
[----:B------:R0:W-:Y:S04]  /*3df80*/  @!P0 STG.E.U8 desc[UR50][R30.64+0x1d9], R2 ;  /* 0x0001d9021e008986 */ /* 0x0001e8000c101132 */
[----:B0-----:R-:W2:Y:S04]  /*3df90*/  LDL.LU.64 R30, [R1+0xc40] ;  /* 0x000c4000011e7983 */ /* 0x001ea80000300a00 */
[----:B------:R-:W2:Y:S04]  /*3dfa0*/  LDL.LU R207, [R1+0x1e0] ;  /* 0x0001e00001cf7983 */ /* 0x000ea80000300800 */
[----:B------:R-:W2:Y:S01]  /*3dfb0*/  LDL.LU R208, [R1+0x1e4] ;  /* 0x0001e40001d07983 */ /* 0x000ea20000300800 */
[----:B---3--:R-:W-:-:S03]  /*3dfc0*/  @!P1 IMAD R2, R211, R17, RZ ;  /* 0x00000011d3029224 */ /* 0x008fc600078e02ff */
[----:B------:R-:W3:Y:S04]  /*3dfd0*/  LDL.LU R209, [R1+0x1e8] ;  /* 0x0001e80001d17983 */ /* 0x000ee80000300800 */
[----:B------:R5:W-:Y:S01]  /*3dfe0*/  @!P1 STG.E.U8 desc[UR50][R6.64+0x1e0], R2 ;  /* 0x0001e00206009986 */ /* 0x000be2000c101132 */
[----:B------:R-:W-:-:S03]  /*3dff0*/  ISETP.LT.OR P1, PT, R0, 0x1e2, !P3 ;  /* 0x000001e20000780c */ /* 0x000fc60005f21670 */
[----:B------:R-:W3:Y:S10]  /*3e000*/  LDL.LU R210, [R1+0x1ec] ;  /* 0x0001ec0001d27983 */ /* 0x000ef40000300800 */
[----:B-----5:R-:W-:-:S05]  /*3e010*/  @!P1 IMAD R2, R212, R17, RZ ;  /* 0x00000011d4029224 */ /* 0x020fca00078e02ff */
[----:B------:R4:W-:Y:S01]  /*3e020*/  @!P1 STG.E.U8 desc[UR50][R6.64+0x1e1], R2 ;  /* 0x0001e10206009986 */ /* 0x0009e2000c101132 */
[----:B------:R-:W-:-:S13]  /*3e030*/  LOP3.LUT P1, RZ, R10, 0x40000000, RZ, 0xc0, !PT ;  /* 0x400000000aff7812 */ /* 0x000fda000782c0ff */
[----:B----4-:R-:W-:-:S05]  /*3e040*/  @!P1 IMAD R2, R213, R17, RZ ;  /* 0x00000011d5029224 */ /* 0x010fca00078e02ff */
[----:B------:R0:W-:Y:S04]  /*3e050*/  @!P1 STG.E.U8 desc[UR50][R32.64+0x1e0], R2 ;  /* 0x0001e00220009986 */ /* 0x0001e8000c101132 */
[----:B0-----:R-:W4:Y:S04]  /*3e060*/  LDL.LU.64 R32, [R1+0xc38] ;  /* 0x000c380001207983 */ /* 0x001f280000300a00 */
[----:B------:R-:W5:Y:S01]  /*3e070*/  LDL.LU R211, [R1+0x1f0] ;  /* 0x0001f00001d37983 */ /* 0x000f620000300800 */
[----:B------:R-:W-:-:S05]  /*3e080*/  @!P4 IMAD R2, R23, R17, RZ ;  /* 0x000000111702c224 */ /* 0x000fca00078e02ff */
[----:B------:R0:W-:Y:S04]  /*3e090*/  @!P4 STG.E.U8 desc[UR50][R34.64+0x1e1], R2 ;  /* 0x0001e1022200c986 */ /* 0x0001e8000c101132 */
[----:B0-----:R-:W4:Y:S04]  /*3e0a0*/  LDL.LU.64 R34, [R1+0xc30] ;  /* 0x000c300001227983 */ /* 0x001f280000300a00 */
[----:B------:R-:W4:Y:S04]  /*3e0b0*/  LDL.LU R212, [R1+0x1f4] ;  /* 0x0001f40001d47983 */ /* 0x000f280000300800 */
[----:B------:R-:W4:Y:S04]  /*3e0c0*/  LDL.LU R213, [R1+0x1f8] ;  /* 0x0001f80001d57983 */ /* 0x000f280000300800 */
[----:B------:R-:W4:Y:S01]  /*3e0d0*/  LDL.LU R23, [R1+0x1fc] ;  /* 0x0001fc0001177983 */ /* 0x000f220000300800 */
[----:B------:R-:W-:-:S13]  /*3e0e0*/  ISETP.LT.OR P1, PT, R0, 0x1e9, !P3 ;  /* 0x000001e90000780c */ /* 0x000fda0005f21670 */
[----:B------:R-:W-:-:S05]  /*3e0f0*/  @!P1 IMAD R2, R203, R17, RZ ;  /* 0x00000011cb029224 */ /* 0x000fca00078e02ff */
[----:B------:R0:W-:Y:S01]  /*3e100*/  @!P1 STG.E.U8 desc[UR50][R6.64+0x1e8], R2 ;  /* 0x0001e80206009986 */ /* 0x0001e2000c101132 */
[----:B------:R-:W-:Y:S02]  /*3e110*/  ISETP.LT.OR P1, PT, R0, 0x1ea, !P3 ;  /* 0x000001ea0000780c */ /* 0x000fe40005f21670 */
[C---:B------:R-:W-:Y:S02]  /*3e120*/  LOP3.LUT P5, RZ, R10.reuse, 0x10000000, RZ, 0xc0, !PT ;  /* 0x100000000aff7812 */ /* 0x040fe400078ac0ff */
[----:B------:R-:W-:-:S09]  /*3e130*/  LOP3.LUT P6, RZ, R10, 0x8000000, RZ, 0xc0, !PT ;  /* 0x080000000aff7812 */ /* 0x000fd200078cc0ff */
[----:B0-----:R-:W-:-:S05]  /*3e140*/  @!P1 IMAD R2, R204, R17, RZ ;  /* 0x00000011cc029224 */ /* 0x001fca00078e02ff */
[----:B------:R0:W-:Y:S01]  /*3e150*/  @!P1 STG.E.U8 desc[UR50][R6.64+0x1e9], R2 ;  /* 0x0001e90206009986 */ /* 0x0001e2000c101132 */
[----:B------:R-:W-:Y:S01]  /*3e160*/  ISETP.LT.OR P1, PT, R0, 0x1f1, !P3 ;  /* 0x000001f10000780c */ /* 0x000fe20005f21670 */
[----:B0-----:R-:W-:-:S05]  /*3e170*/  @!P5 IMAD R2, R205, R17, RZ ;  /* 0x00000011cd02d224 */ /* 0x001fca00078e02ff */
[----:B------:R0:W-:Y:S02]  /*3e180*/  @!P5 STG.E.U8 desc[UR50][R36.64+0x1e8], R2 ;  /* 0x0001e8022400d986 */ /* 0x0001e4000c101132 */
[-C--:B0-----:R-:W-:Y:S02]  /*3e190*/  @!P6 IMAD R2, R206, R17.reuse, RZ ;  /* 0x00000011ce02e224 */ /* 0x081fe400078e02ff */
[----:B------:R-:W4:Y:S04]  /*3e1a0*/  LDL.LU.64 R36, [R1+0xc28] ;  /* 0x000c280001247983 */ /* 0x000f280000300a00 */
[----:B------:R0:W-:Y:S04]  /*3e1b0*/  @!P6 STG.E.U8 desc[UR50][R38.64+0x1e9], R2 ;  /* 0x0001e9022600e986 */ /* 0x0001e8000c101132 */
[----:B0-----:R-:W4:Y:S01]  /*3e1c0*/  LDL.LU.64 R38, [R1+0xc20] ;  /* 0x000c200001267983 */ /* 0x001f220000300a00 */
[----:B------:R-:W-:Y:S01]  /*3e1d0*/  LOP3.LUT P0, RZ, R10, 0x2000000, RZ, 0xc0, !PT ;  /* 0x020000000aff7812 */ /* 0x000fe2000780c0ff */
[----:B--2---:R-:W-:-:S05]  /*3e1e0*/  @!P1 IMAD R2, R207, R17, RZ ;  /* 0x00000011cf029224 */ /* 0x004fca00078e02ff */
[----:B------:R0:W-:Y:S01]  /*3e1f0*/  @!P1 STG.E.U8 desc[UR50][R6.64+0x1f0], R2 ;  /* 0x0001f00206009986 */ /* 0x0001e2000c101132 */
[----:B------:R-:W-:-:S13]  /*3e200*/  ISETP.LT.OR P1, PT, R0, 0x1f2, !P3 ;  /* 0x000001f20000780c */ /* 0x000fda0005f21670 */
[----:B0-----:R-:W-:-:S05]  /*3e210*/  @!P1 IMAD R2, R208, R17, RZ ;  /* 0x00000011d0029224 */ /* 0x001fca00078e02ff */
[----:B------:R3:W-:Y:S01]  /*3e220*/  @!P1 STG.E.U8 desc[UR50][R6.64+0x1f1], R2 ;  /* 0x0001f10206009986 */ /* 0x0007e2000c101132 */
[----:B------:R-:W-:-:S13]  /*3e230*/  LOP3.LUT P1, RZ, R10, 0x4000000, RZ, 0xc0, !PT ;  /* 0x040000000aff7812 */ /* 0x000fda000782c0ff */
[----:B---3--:R-:W-:-:S05]  /*3e240*/  @!P1 IMAD R2, R209, R17, RZ ;  /* 0x00000011d1029224 */ /* 0x008fca00078e02ff */
[----:B------:R0:W-:Y:S04]  /*3e250*/  @!P1 STG.E.U8 desc[UR50][R40.64+0x1f0], R2 ;  /* 0x0001f00228009986 */ /* 0x0001e8000c101132 */
[----:B0-----:R-:W2:Y:S01]  /*3e260*/  LDL.LU.64 R40, [R1+0xc18] ;  /* 0x000c180001287983 */ /* 0x001ea20000300a00 */
[----:B------:R-:W-:Y:S01]  /*3e270*/  ISETP.LT.OR P1, PT, R0, 0x1f9, !P3 ;  /* 0x000001f90000780c */ /* 0x000fe20005f21670 */
[----:B------:R-:W-:Y:S01]  /*3e280*/  @!P0 IMAD R2, R210, R17, RZ ;  /* 0x00000011d2028224 */ /* 0x000fe200078e02ff */
[----:B------:R-:W-:-:S04]  /*3e290*/  ISETP.LT.OR P3, PT, R0, 0x1fa, !P3 ;  /* 0x000001fa0000780c */ /* 0x000fc80005f61670 */
[----:B------:R0:W-:Y:S04]  /*3e2a0*/  @!P0 STG.E.U8 desc[UR50][R42.64+0x1f1], R2 ;  /* 0x0001f1022a008986 */ /* 0x0001e8000c101132 */
[----:B0-----:R-:W3:Y:S03]  /*3e2b0*/  LDL.LU.64 R42, [R1+0xc10] ;  /* 0x000c1000012a7983 */ /* 0x001ee60000300a00 */
[----:B-----5:R-:W-:-:S05]  /*3e2c0*/  @!P1 IMAD R2, R211, R17, RZ ;  /* 0x00000011d3029224 */ /* 0x020fca00078e02ff */
[----:B------:R4:W-:Y:S01]  /*3e2d0*/  @!P1 STG.E.U8 desc[UR50][R6.64+0x1f8], R2 ;  /* 0x0001f80206009986 */ /* 0x0009e2000c101132 */
[C---:B------:R-:W-:Y:S02]  /*3e2e0*/  LOP3.LUT P1, RZ, R10.reuse, 0x1000000, RZ, 0xc0, !PT ;  /* 0x010000000aff7812 */ /* 0x040fe4000782c0ff */
[----:B------:R-:W-:Y:S01]  /*3e2f0*/  LOP3.LUT P4, RZ, R10, 0x100000, RZ, 0xc0, !PT ;  /* 0x001000000aff7812 */ /* 0x000fe2000788c0ff */
[----:B----4-:R-:W-:-:S05]  /*3e300*/  @!P3 IMAD R2, R212, R17, RZ ;  /* 0x00000011d402b224 */ /* 0x010fca00078e02ff */
[----:B------:R0:W-:Y:S05]  /*3e310*/  @!P3 STG.E.U8 desc[UR50][R6.64+0x1f9], R2 ;  /* 0x0001f9020600b986 */ /* 0x0001ea000c101132 */
[----:B0-----:R-:W-:-:S05]  /*3e320*/  @!P1 IMAD R2, R213, R17, RZ ;  /* 0x00000011d5029224 */ /* 0x001fca00078e02ff */
[----:B------:R0:W-:Y:S01]  /*3e330*/  @!P1 STG.E.U8 desc[UR50][R44.64+0x1f8], R2 ;  /* 0x0001f8022c009986 */ /* 0x0001e2000c101132 */
[----:B------:R-:W-:Y:S01]  /*3e340*/  ISETP.LT.OR P1, PT, R0, 0x101, !P2 ;  /* 0x000001010000780c */ /* 0x000fe20005721670 */
[-C--:B0-----:R-:W-:Y:S02]  /*3e350*/  @!P4 IMAD R2, R23, R17.reuse, RZ ;  /* 0x000000111702c224 */ /* 0x081fe400078e02ff */
[----:B------:R-:W4:Y:S10]  /*3e360*/  LDL.LU.64 R44, [R1+0xc08] ;  /* 0x000c0800012c7983 */ /* 0x000f340000300a00 */
[----:B------:R-:W-:Y:S01]  /*3e370*/  @!P1 IMAD R24, R24, R17, RZ ;  /* 0x0000001118189224 */ /* 0x000fe200078e02ff */
[----:B------:R0:W-:Y:S04]  /*3e380*/  @!P4 STG.E.U8 desc[UR50][R46.64+0x1f9], R2 ;  /* 0x0001f9022e00c986 */ /* 0x0001e8000c101132 */
[----:B------:R-:W-:Y:S01]  /*3e390*/  @!P1 STG.E.U8 desc[UR50][R4.64+0x100], R24 ;  /* 0x0001001804009986 */ /* 0x000fe2000c101132 */
[----:B------:R-:W-:-:S02]  /*3e3a0*/  ISETP.LT.OR P1, PT, R0, 0x102, !P2 ;  /* 0x000001020000780c */ /* 0x000fc40005721670 */
[C---:B------:R-:W-:Y:S02]  /*3e3b0*/  LOP3.LUT P5, RZ, R10.reuse, 0x80000, RZ, 0xc0, !PT ;  /* 0x000800000aff7812 */ /* 0x040fe400078ac0ff */
[----:B------:R-:W-:Y:S01]  /*3e3c0*/  LOP3.LUT P6, RZ, R10, 0x20000, RZ, 0xc0, !PT ;  /* 0x000200000aff7812 */ /* 0x000fe200078cc0ff */
[----:B0-----:R-:W5:Y:S08]  /*3e3d0*/  LDL.LU.64 R46, [R1+0xc00] ;  /* 0x000c0000012e7983 */ /* 0x001f700000300a00 */
[----:B------:R-:W-:-:S05]  /*3e3e0*/  @!P1 IMAD R25, R25, R17, RZ ;  /* 0x0000001119199224 */ /* 0x000fca00078e02ff */
[----:B------:R-:W-:Y:S01]  /*3e3f0*/  @!P1 STG.E.U8 desc[UR50][R4.64+0x101], R25 ;  /* 0x0001011904009986 */ /* 0x000fe2000c101132 */
[----:B------:R-:W-:Y:S01]  /*3e400*/  ISETP.LT.OR P1, PT, R0, 0x109, !P2 ;  /* 0x000001090000780c */ /* 0x000fe20005721670 */
[-C--:B------:R-:W-:Y:S02]  /*3e410*/  @!P5 IMAD R26, R26, R17.reuse, RZ ;  /* 0x000000111a1ad224 */ /* 0x080fe400078e02ff */
[----:B------:R-:W-:-:S03]  /*3e420*/  @!P6 IMAD R27, R27, R17, RZ ;  /* 0x000000111b1be224 */ /* 0x000fc600078e02ff */
[----:B------:R0:W-:Y:S07]  /*3e430*/  @!P5 STG.E.U8 desc[UR50][R48.64+0x100], R26 ;  /* 0x0001001a3000d986 */ /* 0x0001ee000c101132 */
[----:B------:R-:W-:Y:S01]  /*3e440*/  @!P1 IMAD R28, R28, R17, RZ ;  /* 0x000000111c1c9224 */ /* 0x000fe200078e02ff */
[----:B------:R1:W-:Y:S04]  /*3e450*/  @!P6 STG.E.U8 desc[UR50][R50.64+0x101], R27 ;  /* 0x0001011b3200e986 */ /* 0x0003e8000c101132 */
[----:B------:R-:W-:Y:S01]  /*3e460*/  @!P1 STG.E.U8 desc[UR50][R4.64+0x108], R28 ;  /* 0x0001081c04009986 */ /* 0x000fe2000c101132 */
[----:B------:R-:W-:-:S03]  /*3e470*/  ISETP.LT.OR P1, PT, R0, 0x10a, !P2 ;  /* 0x0000010a0000780c */ /* 0x000fc60005721670 */
[----:B0-----:R-:W5:Y:S04]  /*3e480*/  LDL.LU.64 R48, [R1+0xbf8] ;  /* 0x000bf80001307983 */ /* 0x001f680000300a00 */
[----:B-1----:R-:W5:Y:S06]  /*3e490*/  LDL.LU.64 R50, [R1+0xbf0] ;  /* 0x000bf00001327983 */ /* 0x002f6c0000300a00 */
[----:B------:R-:W-:-:S05]  /*3e4a0*/  @!P1 IMAD R29, R29, R17, RZ ;  /* 0x000000111d1d9224 */ /* 0x000fca00078e02ff */
[----:B------:R-:W-:Y:S01]  /*3e4b0*/  @!P1 STG.E.U8 desc[UR50][R4.64+0x109], R29 ;  /* 0x0001091d04009986 */ /* 0x000fe2000c101132 */
[----:B------:R-:W-:-:S13]  /*3e4c0*/  LOP3.LUT P1, RZ, R10, 0x8000, RZ, 0xc0, !PT ;  /* 0x000080000aff7812 */ /* 0x000fda000782c0ff */
[----:B------:R-:W-:-:S05]  /*3e4d0*/  @!P1 IMAD R30, R30, R17, RZ ;  /* 0x000000111e1e9224 */ /* 0x000fca00078e02ff */
[----:B------:R0:W-:Y:S04]  /*3e4e0*/  @!P1 STG.E.U8 desc[UR50][R52.64+0x108], R30 ;  /* 0x0001081e34009986 */ /* 0x0001e8000c101132 */
[----:B0-----:R-:W5:Y:S01]  /*3e4f0*/  LDL.LU.64 R52, [R1+0xbe8] ;  /* 0x000be80001347983 */ /* 0x001f620000300a00 */
[----:B------:R-:W-:-:S13]  /*3e500*/  LOP3.LUT P0, RZ, R10, 0x400, RZ, 0xc0, !PT ;  /* 0x000004000aff7812 */ /* 0x000fda000780c0ff */
[----:B------:R-:W-:-:S05]  /*3e510*/  @!P0 IMAD R31, R31, R17, RZ ;  /* 0x000000111f1f8224 */ /* 0x000fca00078e02ff */
[----:B------:R0:W-:Y:S04]  /*3e520*/  @!P0 STG.E.U8 desc[UR50][R54.64+0x109], R31 ;  /* 0x0001091f36008986 */ /* 0x0001e8000c101132 */
[----:B0-----:R-:W5:Y:S01]  /*3e530*/  LDL.LU.64 R54, [R1+0xbe0] ;  /* 0x000be00001367983 */ /* 0x001f620000300a00 */
[----:B------:R-:W-:-:S13]  /*3e540*/  ISETP.LT.OR P1, PT, R0, 0x111, !P2 ;  /* 0x000001110000780c */ /* 0x000fda0005721670 */
[----:B------:R-:W-:-:S05]  /*3e550*/  @!P1 IMAD R32, R32, R17, RZ ;  /* 0x0000001120209224 */ /* 0x000fca00078e02ff */
[----:B------:R-:W-:Y:S01]  /*3e560*/  @!P1 STG.E.U8 desc[UR50][R4.64+0x110], R32 ;  /* 0x0001102004009986 */ /* 0x000fe2000c101132 */
[----:B------:R-:W-:Y:S02]  /*3e570*/  ISETP.LT.OR P1, PT, R0, 0x112, !P2 ;  /* 0x000001120000780c */ /* 0x000fe40005721670 */
[C---:B------:R-:W-:Y:S02]  /*3e580*/  LOP3.LUT P3, RZ, R10.reuse, 0x8, RZ, 0xc0, !PT ;  /* 0x000000080aff7812 */ /* 0x040fe4000786c0ff */
[----:B------:R-:W-:-:S09]  /*3e590*/  LOP3.LUT P4, RZ, R10, 0x4, RZ, 0xc0, !PT ;  /* 0x000000040aff7812 */ /* 0x000fd2000788c0ff */
        /* <DEDUP_REMOVED lines=10> */
[----:B0-----:R-:W5:Y:S01]  /*3e640*/  LDL.LU.64 R56, [R1+0xbd8] ;  /* 0x000bd80001387983 */ /* 0x001f620000300a00 */
[----:B------:R-:W-:Y:S02]  /*3e650*/  LOP3.LUT P5, RZ, R10, 0x1, RZ, 0xc0, !PT ;  /* 0x000000010aff7812 */ /* 0x000fe400078ac0ff */
[----:B------:R-:W-:Y:S01]  /*3e660*/  LOP3.LUT P6, RZ, R11, 0x4000000, RZ, 0xc0, !PT ;  /* 0x040000000bff7812 */ /* 0x000fe200078cc0ff */
[----:B-1----:R-:W5:Y:S06]  /*3e670*/  LDL.LU.64 R58, [R1+0xbd0] ;  /* 0x000bd000013a7983 */ /* 0x002f6c0000300a00 */
[----:B------:R-:W-:-:S05]  /*3e680*/  @!P1 IMAD R37, R37, R17, RZ ;  /* 0x0000001125259224 */ /* 0x000fca00078e02ff */
[----:B------:R-:W-:Y:S01]  /*3e690*/  @!P1 STG.E.U8 desc[UR50][R4.64+0x119], R37 ;  /* 0x0001192504009986 */ /* 0x000fe2000c101132 */
[----:B------:R-:W-:Y:S01]  /*3e6a0*/  ISETP.LT.OR P1, PT, R0, 0x121, !P2 ;  /* 0x000001210000780c */ /* 0x000fe20005721670 */
[-C--:B------:R-:W-:Y:S02]  /*3e6b0*/  @!P5 IMAD R38, R38, R17.reuse, RZ ;  /* 0x000000112626d224 */ /* 0x080fe400078e02ff */
[----:B------:R-:W-:-:S03]  /*3e6c0*/  @!P6 IMAD R39, R39, R17, RZ ;  /* 0x000000112727e224 */ /* 0x000fc600078e02ff */
[----:B------:R0:W-:Y:S07]  /*3e6d0*/  @!P5 STG.E.U8 desc[UR50][R60.64+0x118], R38 ;  /* 0x000118263c00d986 */ /* 0x0001ee000c101132 */
[----:B--2---:R-:W-:Y:S01]  /*3e6e0*/  @!P1 IMAD R40, R40, R17, RZ ;  /* 0x0000001128289224 */ /* 0x004fe200078e02ff */
[----:B------:R1:W-:Y:S04]  /*3e6f0*/  @!P6 STG.E.U8 desc[UR50][R62.64+0x119], R39 ;  /* 0x000119273e00e986 */ /* 0x0003e8000c101132 */
[----:B------:R-:W-:Y:S01]  /*3e700*/  @!P1 STG.E.U8 desc[UR50][R4.64+0x120], R40 ;  /* 0x0001202804009986 */ /* 0x000fe2000c101132 */
[----:B------:R-:W-:-:S03]  /*3e710*/  ISETP.LT.OR P1, PT, R0, 0x122, !P2 ;  /* 0x000001220000780c */ /* 0x000fc60005721670 */
[----:B0-----:R-:W2:Y:S04]  /*3e720*/  LDL.LU.64 R60, [R1+0xbc8] ;  /* 0x000bc800013c7983 */ /* 0x001ea80000300a00 */
[----:B-1----:R-:W2:Y:S06]  /*3e730*/  LDL.LU.64 R62, [R1+0xbc0] ;  /* 0x000bc000013e7983 */ /* 0x002eac0000300a00 */
[----:B------:R-:W-:-:S05]  /*3e740*/  @!P1 IMAD R41, R41, R17, RZ ;  /* 0x0000001129299224 */ /* 0x000fca00078e02ff */
[----:B------:R-:W-:Y:S01]  /*3e750*/  @!P1 STG.E.U8 desc[UR50][R4.64+0x121], R41 ;  /* 0x0001212904009986 */ /* 0x000fe2000c101132 */
[----:B------:R-:W-:-:S13]  /*3e760*/  LOP3.LUT P1, RZ, R11, 0x2000000, RZ, 0xc0, !PT ;  /* 0x020000000bff7812 */ /* 0x000fda000782c0ff */
[----:B---3--:R-:W-:-:S05]  /*3e770*/  @!P1 IMAD R42, R42, R17, RZ ;  /* 0x000000112a2a9224 */ /* 0x008fca00078e02ff */
[----:B------:R0:W-:Y:S04]  /*3e780*/  @!P1 STG.E.U8 desc[UR50][R64.64+0x120], R42 ;  /* 0x0001202a40009986 */ /* 0x0001e8000c101132 */
[----:B0-----:R-:W3:Y:S01]  /*3e790*/  LDL.LU.64 R64, [R1+0xbb8] ;  /* 0x000bb80001407983 */ /* 0x001ee20000300a00 */
[----:B------:R-:W-:Y:S02]  /*3e7a0*/  LOP3.LUT P0, RZ, R11, 0x800000, RZ, 0xc0, !PT ;  /* 0x008000000bff7812 */ /* 0x000fe4000780c0ff */
[----:B------:R-:W-:-:S11]  /*3e7b0*/  ISETP.LT.OR P1, PT, R0, 0x129, !P2 ;  /* 0x000001290000780c */ /* 0x000fd60005721670 */
[----:B------:R-:W-:-:S05]  /*3e7c0*/  @!P0 IMAD R43, R43, R17, RZ ;  /* 0x000000112b2b8224 */ /* 0x000fca00078e02ff */
[----:B------:R0:W-:Y:S01]  /*3e7d0*/  @!P0 STG.E.U8 desc[UR50][R66.64+0x121], R43 ;  /* 0x0001212b42008986 */ /* 0x0001e2000c101132 */
[----:B----4-:R-:W-:-:S03]  /*3e7e0*/  @!P1 IMAD R3, R44, R17, RZ ;  /* 0x000000112c039224 */ /* 0x010fc600078e02ff */
[----:B0-----:R-:W4:Y:S04]  /*3e7f0*/  LDL.LU.64 R66, [R1+0xbb0] ;  /* 0x000bb00001427983 */ /* 0x001f280000300a00 */
[----:B------:R-:W-:Y:S01]  /*3e800*/  @!P1 STG.E.U8 desc[UR50][R4.64+0x128], R3 ;  /* 0x0001280304009986 */ /* 0x000fe2000c101132 */
[----:B------:R-:W-:Y:S02]  /*3e810*/  ISETP.LT.OR P1, PT, R0, 0x12a, !P2 ;  /* 0x0000012a0000780c */ /* 0x000fe40005721670 */
[C---:B------:R-:W-:Y:S02]  /*3e820*/  LOP3.LUT P3, RZ, R11.reuse, 0x200000, RZ, 0xc0, !PT ;  /* 0x002000000bff7812 */ /* 0x040fe4000786c0ff */
[----:B------:R-:W-:-:S09]  /*3e830*/  LOP3.LUT P4, RZ, R11, 0x8, RZ, 0xc0, !PT ;  /* 0x000000080bff7812 */ /* 0x000fd2000788c0ff */
[----:B------:R-:W-:-:S05]  /*3e840*/  @!P1 IMAD R45, R45, R17, RZ ;  /* 0x000000112d2d9224 */ /* 0x000fca00078e02ff */
[----:B------:R-:W-:Y:S01]  /*3e850*/  @!P1 STG.E.U8 desc[UR50][R4.64+0x129], R45 ;  /* 0x0001292d04009986 */ /* 0x000fe2000c101132 */
[----:B------:R-:W-:Y:S01]  /*3e860*/  ISETP.LT.OR P1, PT, R0, 0x131, !P2 ;  /* 0x000001310000780c */ /* 0x000fe20005721670 */
[-C--:B-----5:R-:W-:Y:S02]  /*3e870*/  @!P3 IMAD R46, R46, R17.reuse, RZ ;  /* 0x000000112e2eb224 */ /* 0x0a0fe400078e02ff */
[----:B------:R-:W-:-:S03]  /*3e880*/  @!P4 IMAD R47, R47, R17, RZ ;  /* 0x000000112f2fc224 */ /* 0x000fc600078e02ff */
[----:B------:R0:W-:Y:S04]  /*3e890*/  @!P3 STG.E.U8 desc[UR50][R68.64+0x128], R46 ;  /* 0x0001282e4400b986 */ /* 0x0001e8000c101132 */
[----:B------:R1:W-:Y:S04]  /*3e8a0*/  @!P4 STG.E.U8 desc[UR50][R70.64+0x129], R47 ;  /* 0x0001292f4600c986 */ /* 0x0003e8000c101132 */
[----:B0-----:R-:W5:Y:S01]  /*3e8b0*/  LDL.LU.64 R68, [R1+0xba8] ;  /* 0x000ba80001447983 */ /* 0x001f620000300a00 */
[----:B------:R-:W-:Y:S02]  /*3e8c0*/  LOP3.LUT P5, RZ, R11, 0x4, RZ, 0xc0, !PT ;  /* 0x000000040bff7812 */ /* 0x000fe400078ac0ff */
[----:B------:R-:W-:Y:S01]  /*3e8d0*/  LOP3.LUT P6, RZ, R9, 0x20000, RZ, 0xc0, !PT ;  /* 0x0002000009ff7812 */ /* 0x000fe200078cc0ff */
[----:B-1----:R-:W5:Y:S01]  /*3e8e0*/  LDL.LU.64 R70, [R1+0xba0] ;  /* 0x000ba00001467983 */ /* 0x002f620000300a00 */
[----:B------:R-:W-:-:S05]  /*3e8f0*/  @!P1 IMAD R7, R48, R17, RZ ;  /* 0x0000001130079224 */ /* 0x000fca00078e02ff */
[----:B------:R-:W-:Y:S01]  /*3e900*/  @!P1 STG.E.U8 desc[UR50][R4.64+0x130], R7 ;  /* 0x0001300704009986 */ /* 0x000fe2000c101132 */
[----:B------:R-:W-:-:S13]  /*3e910*/  ISETP.LT.OR P1, PT, R0, 0x132, !P2 ;  /* 0x000001320000780c */ /* 0x000fda0005721670 */
[----:B------:R-:W-:-:S05]  /*3e920*/  @!P1 IMAD R49, R49, R17, RZ ;  /* 0x0000001131319224 */ /* 0x000fca00078e02ff */
[----:B------:R-:W-:Y:S01]  /*3e930*/  @!P1 STG.E.U8 desc[UR50][R4.64+0x131], R49 ;  /* 0x0001313104009986 */ /* 0x000fe2000c101132 */
[----:B------:R-:W-:Y:S01]  /*3e940*/  ISETP.LT.OR P1, PT, R0, 0x139, !P2 ;  /* 0x000001390000780c */ /* 0x000fe20005721670 */
[-C--:B------:R-:W-:Y:S02]  /*3e950*/  @!P5 IMAD R50, R50, R17.reuse, RZ ;  /* 0x000000113232d224 */ /* 0x080fe400078e02ff */
[----:B------:R-:W-:-:S03]  /*3e960*/  @!P6 IMAD R51, R51, R17, RZ ;  /* 0x000000113333e224 */ /* 0x000fc600078e02ff */
[----:B------:R0:W-:Y:S04]  /*3e970*/  @!P5 STG.E.U8 desc[UR50][R72.64+0x130], R50 ;  /* 0x000130324800d986 */ /* 0x0001e8000c101132 */
[----:B------:R1:W-:Y:S04]  /*3e980*/  @!P6 STG.E.U8 desc[UR50][R74.64+0x131], R51 ;  /* 0x000131334a00e986 */ /* 0x0003e8000c101132 */
[----:B0-----:R-:W5:Y:S01]  /*3e990*/  LDL.LU.64 R72, [R1+0xb98] ;  /* 0x000b980001487983 */ /* 0x001f620000300a00 */
[----:B------:R-:W-:-:S03]  /*3e9a0*/  @!P1 IMAD R3, R52, R17, RZ ;  /* 0x0000001134039224 */ /* 0x000fc600078e02ff */
[----:B-1----:R-:W5:Y:S04]  /*3e9b0*/  LDL.LU.64 R74, [R1+0xb90] ;  /* 0x000b9000014a7983 */ /* 0x002f680000300a00 */
[----:B------:R-:W-:Y:S01]  /*3e9c0*/  @!P1 STG.E.U8 desc[UR50][R4.64+0x138], R3 ;  /* 0x0001380304009986 */ /* 0x000fe2000c101132 */
[----:B------:R-:W-:-:S13]  /*3e9d0*/  ISETP.LT.OR P1, PT, R0, 0x13a, !P2 ;  /* 0x0000013a0000780c */ /* 0x000fda0005721670 */
        /* <DEDUP_REMOVED lines=26> */
[----:B0-----:R-:W2:Y:S01]  /*3eb80*/  LDL.LU.64 R80, [R1+0xb78] ;  /* 0x000b780001507983 */ /* 0x001ea20000300a00 */
[C---:B------:R-:W-:Y:S02]  /*3eb90*/  LOP3.LUT P5, RZ, R9.reuse, 0x1000, RZ, 0xc0, !PT ;  /* 0x0000100009ff7812 */ /* 0x040fe400078ac0ff */
[----:B------:R-:W-:Y:S01]  /*3eba0*/  LOP3.LUT P6, RZ, R9, 0x800, RZ, 0xc0, !PT ;  /* 0x0000080009ff7812 */ /* 0x000fe200078cc0ff */
[----:B-1----:R-:W2:Y:S06]  /*3ebb0*/  LDL.LU.64 R82, [R1+0xb70] ;  /* 0x000b700001527983 */ /* 0x002eac0000300a00 */
[----:B------:R-:W-:-:S05]  /*3ebc0*/  @!P1 IMAD R61, R61, R17, RZ ;  /* 0x000000113d3d9224 */ /* 0x000fca00078e02ff */
[----:B------:R-:W-:Y:S01]  /*3ebd0*/  @!P1 STG.E.U8 desc[UR50][R4.64+0x149], R61 ;  /* 0x0001493d04009986 */ /* 0x000fe2000c101132 */
[----:B------:R-:W-:Y:S01]  /*3ebe0*/  ISETP.LT.OR P1, PT, R0, 0x151, !P2 ;  /* 0x000001510000780c */ /* 0x000fe20005721670 */
[-C--:B------:R-:W-:Y:S02]  /*3ebf0*/  @!P5 IMAD R62, R62, R17.reuse, RZ ;  /* 0x000000113e3ed224 */ /* 0x080fe400078e02ff */
[----:B------:R-:W-:-:S03]  /*3ec00*/  @!P6 IMAD R63, R63, R17, RZ ;  /* 0x000000113f3fe224 */ /* 0x000fc600078e02ff */
[----:B------:R0:W-:Y:S07]  /*3ec10*/  @!P5 STG.E.U8 desc[UR50][R84.64+0x148], R62 ;  /* 0x0001483e5400d986 */ /* 0x0001ee000c101132 */
[----:B---3--:R-:W-:Y:S01]  /*3ec20*/  @!P1 IMAD R7, R64, R17, RZ ;  /* 0x0000001140079224 */ /* 0x008fe200078e02ff */
[----:B------:R1:W-:Y:S04]  /*3ec30*/  @!P6 STG.E.U8 desc[UR50][R86.64+0x149], R63 ;  /* 0x0001493f5600e986 */ /* 0x0003e8000c101132 */
[----:B------:R-:W-:Y:S01]  /*3ec40*/  @!P1 STG.E.U8 desc[UR50][R4.64+0x150], R7 ;  /* 0x0001500704009986 */ /* 0x000fe2000c101132 */
[----:B------:R-:W-:-:S03]  /*3ec50*/  ISETP.LT.OR P1, PT, R0, 0x152, !P2 ;  /* 0x000001520000780c */ /* 0x000fc60005721670 */
[----:B0-----:R-:W3:Y:S04]  /*3ec60*/  LDL.LU.64 R84, [R1+0xb68] ;  /* 0x000b680001547983 */ /* 0x001ee80000300a00 */
[----:B-1----:R-:W3:Y:S06]  /*3ec70*/  LDL.LU.64 R86, [R1+0xb60] ;  /* 0x000b600001567983 */ /* 0x002eec0000300a00 */
[----:B------:R-:W-:-:S05]  /*3ec80*/  @!P1 IMAD R65, R65, R17, RZ ;  /* 0x0000001141419224 */ /* 0x000fca00078e02ff */
[----:B------:R-:W-:Y:S01]  /*3ec90*/  @!P1 STG.E.U8 desc[UR50][R4.64+0x151], R65 ;  /* 0x0001514104009986 */ /* 0x000fe2000c101132 */
[----:B------:R-:W-:-:S13]  /*3eca0*/  LOP3.LUT P1, RZ, R9, 0x400, RZ, 0xc0, !PT ;  /* 0x0000040009ff7812 */ /* 0x000fda000782c0ff */
[----:B----4-:R-:W-:-:S05]  /*3ecb0*/  @!P1 IMAD R66, R66, R17, RZ ;  /* 0x0000001142429224 */ /* 0x010fca00078e02ff */
[----:B------:R0:W-:Y:S04]  /*3ecc0*/  @!P1 STG.E.U8 desc[UR50][R88.64+0x150], R66 ;  /* 0x0001504258009986 */ /* 0x0001e8000c101132 */
[----:B0-----:R-:W4:Y:S01]  /*3ecd0*/  LDL.LU.64 R88, [R1+0xb58] ;  /* 0x000b580001587983 */ /* 0x001f220000300a00 */
[----:B------:R-:W-:Y:S02]  /*3ece0*/  LOP3.LUT P0, RZ, R9, 0x200, RZ, 0xc0, !PT ;  /* 0x0000020009ff7812 */ /* 0x000fe4000780c0ff */
[----:B------:R-:W-:-:S11]  /*3ecf0*/  ISETP.LT.OR P1, PT, R0, 0x159, !P2 ;  /* 0x000001590000780c */ /* 0x000fd60005721670 */
[-C--:B------:R-:W-:Y:S02]  /*3ed00*/  @!P0 IMAD R67, R67, R17.reuse, RZ ;  /* 0x0000001143438224 */ /* 0x080fe400078e02ff */
[----:B-----5:R-:W-:-:S03]  /*3ed10*/  @!P1 IMAD R3, R68, R17, RZ ;  /* 0x0000001144039224 */ /* 0x020fc600078e02ff */
[----:B------:R0:W-:Y:S04]  /*3ed20*/  @!P0 STG.E.U8 desc[UR50][R90.64+0x151], R67 ;  /* 0x000151435a008986 */ /* 0x0001e8000c101132 */
[----:B------:R-:W-:Y:S01]  /*3ed30*/  @!P1 STG.E.U8 desc[UR50][R4.64+0x158], R3 ;  /* 0x0001580304009986 */ /* 0x000fe2000c101132 */
[----:B------:R-:W-:-:S03]  /*3ed40*/  ISETP.LT.OR P1, PT, R0, 0x15a, !P2 ;  /* 0x0000015a0000780c */ /* 0x000fc60005721670 */
[----:B0-----:R-:W5:Y:S01]  /*3ed50*/  LDL.LU.64 R90, [R1+0xb50] ;  /* 0x000b5000015a7983 */ /* 0x001f620000300a00 */
[----:B------:R-:W-:-:S09]  /*3ed60*/  LOP3.LUT P3, RZ, R9, 0x100, RZ, 0xc0, !PT ;  /* 0x0000010009ff7812 */ /* 0x000fd2000786c0ff */
[----:B------:R-:W-:Y:S01]  /*3ed70*/  @!P1 IMAD R69, R69, R17, RZ ;  /* 0x0000001145459224 */ /* 0x000fe200078e02ff */
[----:B------:R-:W-:-:S04]  /*3ed80*/  LOP3.LUT P4, RZ, R9, 0x80, RZ, 0xc0, !PT ;  /* 0x0000008009ff7812 */ /* 0x000fc8000788c0ff */
[----:B------:R-:W-:Y:S01]  /*3ed90*/  @!P1 STG.E.U8 desc[UR50][R4.64+0x159], R69 ;  /* 0x0001594504009986 */ /* 0x000fe2000c101132 */
[----:B------:R-:W-:Y:S01]  /*3eda0*/  ISETP.LT.OR P1, PT, R0, 0x161, !P2 ;  /* 0x000001610000780c */ /* 0x000fe20005721670 */
[----:B------:R-:W-:-:S07]  /*3edb0*/  @!P3 IMAD R70, R70, R17, RZ ;  /* 0x000000114646b224 */ /* 0x000fce00078e02ff */
[-C--:B------:R-:W-:Y:S01]  /*3edc0*/  @!P4 IMAD R71, R71, R17.reuse, RZ ;  /* 0x000000114747c224 */ /* 0x080fe200078e02ff */
[----:B------:R0:W-:Y:S04]  /*3edd0*/  @!P3 STG.E.U8 desc[UR50][R92.64+0x158], R70 ;  /* 0x000158465c00b986 */ /* 0x0001e8000c101132 */
[----:B------:R1:W-:Y:S04]  /*3ede0*/  @!P4 STG.E.U8 desc[UR50][R94.64+0x159], R71 ;  /* 0x000159475e00c986 */ /* 0x0003e8000c101132 */
[----:B0-----:R-:W5:Y:S01]  /*3edf0*/  LDL.LU.64 R92, [R1+0xb48] ;  /* 0x000b4800015c7983 */ /* 0x001f620000300a00 */
[----:B------:R-:W-:Y:S01]  /*3ee00*/  @!P1 IMAD R7, R72, R17, RZ ;  /* 0x0000001148079224 */ /* 0x000fe200078e02ff */
[----:B------:R-:W-:-:S02]  /*3ee10*/  LOP3.LUT P5, RZ, R9, 0x40, RZ, 0xc0, !PT ;  /* 0x0000004009ff7812 */ /* 0x000fc400078ac0ff */
[----:B-1----:R-:W5:Y:S04]  /*3ee20*/  LDL.LU.64 R94, [R1+0xb40] ;  /* 0x000b4000015e7983 */ /* 0x002f680000300a00 */
[----:B------:R-:W-:Y:S01]  /*3ee30*/  @!P1 STG.E.U8 desc[UR50][R4.64+0x160], R7 ;  /* 0x0001600704009986 */ /* 0x000fe2000c101132 */
[----:B------:R-:W-:Y:S02]  /*3ee40*/  ISETP.LT.OR P1, PT, R0, 0x162, !P2 ;  /* 0x000001620000780c */ /* 0x000fe40005721670 */
[----:B------:R-:W-:-:S11]  /*3ee50*/  LOP3.LUT P6, RZ, R9, 0x20, RZ, 0xc0, !PT ;  /* 0x0000002009ff7812 */ /* 0x000fd600078cc0ff */
[----:B------:R-:W-:-:S05]  /*3ee60*/  @!P1 IMAD R73, R73, R17, RZ ;  /* 0x0000001149499224 */ /* 0x000fca00078e02ff */
[----:B------:R-:W-:Y:S01]  /*3ee70*/  @!P1 STG.E.U8 desc[UR50][R4.64+0x161], R73 ;  /* 0x0001614904009986 */ /* 0x000fe2000c101132 */
[----:B------:R-:W-:Y:S01]  /*3ee80*/  ISETP.LT.OR P1, PT, R0, 0x169, !P2 ;  /* 0x000001690000780c */ /* 0x000fe20005721670 */
[-C--:B------:R-:W-:Y:S02]  /*3ee90*/  @!P5 IMAD R74, R74, R17.reuse, RZ ;  /* 0x000000114a4ad224 */ /* 0x080fe400078e02ff */
[----:B------:R-:W-:-:S03]  /*3eea0*/  @!P6 IMAD R75, R75, R17, RZ ;  /* 0x000000114b4be224 */ /* 0x000fc600078e02ff */
[----:B------:R0:W-:Y:S04]  /*3eeb0*/  @!P5 STG.E.U8 desc[UR50][R96.64+0x160], R74 ;  /* 0x0001604a6000d986 */ /* 0x0001e8000c101132 */
[----:B------:R1:W-:Y:S04]  /*3eec0*/  @!P6 STG.E.U8 desc[UR50][R98.64+0x161], R75 ;  /* 0x0001614b6200e986 */ /* 0x0003e8000c101132 */
[----:B0-----:R-:W5:Y:S04]  /*3eed0*/  LDL.LU.64 R96, [R1+0xb38] ;  /* 0x000b380001607983 */ /* 0x001f680000300a00 */
[----:B-1----:R-:W5:Y:S01]  /*3eee0*/  LDL.LU.64 R98, [R1+0xb30] ;  /* 0x000b300001627983 */ /* 0x002f620000300a00 */
[----:B------:R-:W-:-:S05]  /*3eef0*/  @!P1 IMAD R3, R76, R17, RZ ;  /* 0x000000114c039224 */ /* 0x000fca00078e02ff */
        /* <DEDUP_REMOVED lines=13> */
[----:B--2---:R-:W-:-:S05]  /*3efd0*/  @!P1 IMAD R7, R80, R17, RZ ;  /* 0x0000001150079224 */ /* 0x004fca00078e02ff */
        /* <DEDUP_REMOVED lines=14> */
[----:B0-----:R-:W2:Y:S01]  /*3f0c0*/  LDL.LU.64 R104, [R1+0xb18] ;  /* 0x000b180001687983 */ /* 0x001ea20000300a00 */
[----:B------:R-:W-:Y:S02]  /*3f0d0*/  LOP3.LUT P5, RZ, R9, 0x1, RZ, 0xc0, !PT ;  /* 0x0000000109ff7812 */ /* 0x000fe400078ac0ff */
[----:B------:R-:W-:Y:S01]  /*3f0e0*/  LOP3.LUT P6, RZ, R22, 0x80000000, RZ, 0xc0, !PT ;  /* 0x8000000016ff7812 */ /* 0x000fe200078cc0ff */
[----:B-1----:R-:W3:Y:S06]  /*3f0f0*/  LDL.LU.64 R106, [R1+0xb10] ;  /* 0x000b1000016a7983 */ /* 0x002eec0000300a00 */
[----:B------:R-:W-:-:S05]  /*3f100*/  @!P1 IMAD R85, R85, R17, RZ ;  /* 0x0000001155559224 */ /* 0x000fca00078e02ff */
[----:B------:R-:W-:Y:S01]  /*3f110*/  @!P1 STG.E.U8 desc[UR50][R4.64+0x179], R85 ;  /* 0x0001795504009986 */ /* 0x000fe2000c101132 */
[----:B------:R-:W-:Y:S01]  /*3f120*/  ISETP.LT.OR P1, PT, R0, 0x181, !P2 ;  /* 0x000001810000780c */ /* 0x000fe20005721670 */
[-C--:B------:R-:W-:Y:S02]  /*3f130*/  @!P5 IMAD R86, R86, R17.reuse, RZ ;  /* 0x000000115656d224 */ /* 0x080fe400078e02ff */
[----:B------:R-:W-:-:S03]  /*3f140*/  @!P6 IMAD R87, R87, R17, RZ ;  /* 0x000000115757e224 */ /* 0x000fc600078e02ff */
[----:B------:R0:W-:Y:S07]  /*3f150*/  @!P5 STG.E.U8 desc[UR50][R108.64+0x178], R86 ;  /* 0x000178566c00d986 */ /* 0x0001ee000c101132 */
[----:B----4-:R-:W-:Y:S01]  /*3f160*/  @!P1 IMAD R7, R88, R17, RZ ;  /* 0x0000001158079224 */ /* 0x010fe200078e02ff */
[----:B------:R1:W-:Y:S04]  /*3f170*/  @!P6 STG.E.U8 desc[UR50][R110.64+0x179], R87 ;  /* 0x000179576e00e986 */ /* 0x0003e8000c101132 */
[----:B------:R-:W-:Y:S01]  /*3f180*/  @!P1 STG.E.U8 desc[UR50][R4.64+0x180], R7 ;  /* 0x0001800704009986 */ /* 0x000fe2000c101132 */
[----:B------:R-:W-:-:S03]  /*3f190*/  ISETP.LT.OR P1, PT, R0, 0x182, !P2 ;  /* 0x000001820000780c */ /* 0x000fc60005721670 */
[----:B0-----:R-:W4:Y:S04]  /*3f1a0*/  LDL.LU.64 R108, [R1+0xb08] ;  /* 0x000b0800016c7983 */ /* 0x001f280000300a00 */
[----:B-1----:R-:W4:Y:S06]  /*3f1b0*/  LDL.LU.64 R110, [R1+0xb00] ;  /* 0x000b0000016e7983 */ /* 0x002f2c0000300a00 */
[----:B------:R-:W-:-:S05]  /*3f1c0*/  @!P1 IMAD R89, R89, R17, RZ ;  /* 0x0000001159599224 */ /* 0x000fca00078e02ff */
[----:B------:R-:W-:Y:S01]  /*3f1d0*/  @!P1 STG.E.U8 desc[UR50][R4.64+0x181], R89 ;  /* 0x0001815904009986 */ /* 0x000fe2000c101132 */
[----:B------:R-:W-:-:S13]  /*3f1e0*/  LOP3.LUT P1, RZ, R22, 0x40000000, RZ, 0xc0, !PT ;  /* 0x4000000016ff7812 */ /* 0x000fda000782c0ff */
[----:B-----5:R-:W-:-:S05]  /*3f1f0*/  @!P1 IMAD R90, R90, R17, RZ ;  /* 0x000000115a5a9224 */ /* 0x020fca00078e02ff */
[----:B------:R0:W-:Y:S04]  /*3f200*/  @!P1 STG.E.U8 desc[UR50][R112.64+0x180], R90 ;  /* 0x0001805a70009986 */ /* 0x0001e8000c101132 */
[----:B0-----:R-:W5:Y:S01]  /*3f210*/  LDL.LU.64 R112, [R1+0xaf8] ;  /* 0x000af80001707983 */ /* 0x001f620000300a00 */
[----:B------:R-:W-:Y:S02]  /*3f220*/  LOP3.LUT P0, RZ, R22, 0x20000000, RZ, 0xc0, !PT ;  /* 0x2000000016ff7812 */ /* 0x000fe4000780c0ff */
[----:B------:R-:W-:-:S11]  /*3f230*/  ISETP.LT.OR P1, PT, R0, 0x189, !P2 ;  /* 0x000001890000780c */ /* 0x000fd60005721670 */
[-C--:B------:R-:W-:Y:S02]  /*3f240*/  @!P0 IMAD R91, R91, R17.reuse, RZ ;  /* 0x000000115b5b8224 */ /* 0x080fe400078e02ff */
[----:B------:R-:W-:-:S03]  /*3f250*/  @!P1 IMAD R3, R92, R17, RZ ;  /* 0x000000115c039224 */ /* 0x000fc600078e02ff */
        /* <DEDUP_REMOVED lines=12> */
[----:B------:R-:W-:Y:S01]  /*3f320*/  @!P1 IMAD R7, R96, R17, RZ ;  /* 0x0000001160079224 */ /* 0x000fe200078e02ff */
[----:B------:R1:W-:Y:S04]  /*3f330*/  @!P4 STG.E.U8 desc[UR50][R118.64+0x189], R95 ;  /* 0x0001895f7600c986 */ /* 0x0003e8000c101132 */
[----:B------:R-:W-:Y:S01]  /*3f340*/  @!P1 STG.E.U8 desc[UR50][R4.64+0x190], R7 ;  /* 0x0001900704009986 */ /* 0x000fe2000c101132 */
[----:B------:R-:W-:-:S03]  /*3f350*/  ISETP.LT.OR P1, PT, R0, 0x192, !P2 ;  /* 0x000001920000780c */ /* 0x000fc60005721670 */
[----:B0-----:R-:W5:Y:S01]  /*3f360*/  LDL.LU.64 R116, [R1+0xae8] ;  /* 0x000ae80001747983 */ /* 0x001f620000300a00 */
[C---:B------:R-:W-:Y:S02]  /*3f370*/  LOP3.LUT P5, RZ, R22.reuse, 0x4000000, RZ, 0xc0, !PT ;  /* 0x0400000016ff7812 */ /* 0x040fe400078ac0ff */
[----:B------:R-:W-:Y:S01]  /*3f380*/  LOP3.LUT P6, RZ, R22, 0x2000000, RZ, 0xc0, !PT ;  /* 0x0200000016ff7812 */ /* 0x000fe200078cc0ff */
[----:B-1----:R-:W5:Y:S06]  /*3f390*/  LDL.LU.64 R118, [R1+0xae0] ;  /* 0x000ae00001767983 */ /* 0x002f6c0000300a00 */
        /* <DEDUP_REMOVED lines=31> */
[-C--:B---3--:R-:W-:Y:S02]  /*3f590*/  @!P3 IMAD R106, R106, R17.reuse, RZ ;  /* 0x000000116a6ab224 */ /* 0x088fe400078e02ff */
[----:B------:R-:W-:-:S03]  /*3f5a0*/  @!P4 IMAD R107, R107, R17, RZ ;  /* 0x000000116b6bc224 */ /* 0x000fc600078e02ff */
[----:B------:R0:W-:Y:S07]  /*3f5b0*/  @!P3 STG.E.U8 desc[UR50][R128.64+0x1a0], R106 ;  /* 0x0001a06a8000b986 */ /* 0x0001ee000c101132 */
[----:B----4-:R-:W-:Y:S01]  /*3f5c0*/  @!P1 IMAD R3, R108, R17, RZ ;  /* 0x000000116c039224 */ /* 0x010fe200078e02ff */
[----:B------:R1:W-:Y:S04]  /*3f5d0*/  @!P4 STG.E.U8 desc[UR50][R130.64+0x1a1], R107 ;  /* 0x0001a16b8200c986 */ /* 0x0003e8000c101132 */
[----:B------:R-:W-:Y:S01]  /*3f5e0*/  @!P1 STG.E.U8 desc[UR50][R4.64+0x1a8], R3 ;  /* 0x0001a80304009986 */ /* 0x000fe2000c101132 */
[----:B------:R-:W-:-:S03]  /*3f5f0*/  ISETP.LT.OR P1, PT, R0, 0x1aa, !P2 ;  /* 0x000001aa0000780c */ /* 0x000fc60005721670 */
[----:B0-----:R-:W2:Y:S01]  /*3f600*/  LDL.LU.64 R128, [R1+0xab8] ;  /* 0x000ab80001807983 */ /* 0x001ea20000300a00 */
[C---:B------:R-:W-:Y:S02]  /*3f610*/  LOP3.LUT P5, RZ, R22.reuse, 0x100000, RZ, 0xc0, !PT ;  /* 0x0010000016ff7812 */ /* 0x040fe400078ac0ff */
        /* <DEDUP_REMOVED lines=8> */
[----:B-----5:R-:W-:Y:S01]  /*3f6a0*/  @!P1 IMAD R7, R112, R17, RZ ;  /* 0x0000001170079224 */ /* 0x020fe200078e02ff */
[----:B------:R1:W-:Y:S04]  /*3f6b0*/  @!P6 STG.E.U8 desc[UR50][R134.64+0x1a9], R111 ;  /* 0x0001a96f8600e986 */ /* 0x0003e8000c101132 */
[----:B------:R-:W-:Y:S01]  /*3f6c0*/  @!P1 STG.E.U8 desc[UR50][R4.64+0x1b0], R7 ;  /* 0x0001b00704009986 */ /* 0x000fe2000c101132 */
[----:B------:R-:W-:-:S03]  /*3f6d0*/  ISETP.LT.OR P1, PT, R0, 0x1b2, !P2 ;  /* 0x000001b20000780c */ /* 0x000fc60005721670 */
[----:B0-----:R-:W4:Y:S04]  /*3f6e0*/  LDL.LU.64 R132, [R1+0xaa8] ;  /* 0x000aa80001847983 */ /* 0x001f280000300a00 */
[----:B-1----:R-:W5:Y:S06]  /*3f6f0*/  LDL.LU.64 R134, [R1+0xaa0] ;  /* 0x000aa00001867983 */ /* 0x002f6c0000300a00 */
[----:B------:R-:W-:-:S05]  /*3f700*/  @!P1 IMAD R113, R113, R17, RZ ;  /* 0x0000001171719224 */ /* 0x000fca00078e02ff */
[----:B------:R-:W-:Y:S01]  /*3f710*/  @!P1 STG.E.U8 desc[UR50][R4.64+0x1b1], R113 ;  /* 0x0001b17104009986 */ /* 0x000fe2000c101132 */
[----:B------:R-:W-:-:S13]  /*3f720*/  LOP3.LUT P1, RZ, R22, 0x40000, RZ, 0xc0, !PT ;  /* 0x0004000016ff7812 */ /* 0x000fda000782c0ff */
[----:B------:R-:W-:-:S05]  /*3f730*/  @!P1 IMAD R114, R114, R17, RZ ;  /* 0x0000001172729224 */ /* 0x000fca00078e02ff */
[----:B------:R0:W-:Y:S04]  /*3f740*/  @!P1 STG.E.U8 desc[UR50][R136.64+0x1b0], R114 ;  /* 0x0001b07288009986 */ /* 0x0001e8000c101132 */
[----:B0-----:R-:W5:Y:S01]  /*3f750*/  LDL.LU.64 R136, [R1+0xa98] ;  /* 0x000a980001887983 */ /* 0x001f620000300a00 */
[----:B------:R-:W-:Y:S02]  /*3f760*/  LOP3.LUT P0, RZ, R22, 0x20000, RZ, 0xc0, !PT ;  /* 0x0002000016ff7812 */ /* 0x000fe4000780c0ff */
[----:B------:R-:W-:Y:S02]  /*3f770*/  ISETP.LT.OR P1, PT, R0, 0x1b9, !P2 ;  /* 0x000001b90000780c */ /* 0x000fe40005721670 */
[----:B------:R-:W-:-:S09]  /*3f780*/  LOP3.LUT P3, RZ, R22, 0x10000, RZ, 0xc0, !PT ;  /* 0x0001000016ff7812 */ /* 0x000fd2000786c0ff */
[-C--:B------:R-:W-:Y:S02]  /*3f790*/  @!P0 IMAD R115, R115, R17.reuse, RZ ;  /* 0x0000001173738224 */ /* 0x080fe400078e02ff */
[----:B------:R-:W-:-:S03]  /*3f7a0*/  @!P1 IMAD R3, R116, R17, RZ ;  /* 0x0000001174039224 */ /* 0x000fc600078e02ff */
[----:B------:R0:W-:Y:S04]  /*3f7b0*/  @!P0 STG.E.U8 desc[UR50][R138.64+0x1b1], R115 ;  /* 0x0001b1738a008986 */ /* 0x0001e8000c101132 */
[----:B------:R-:W-:Y:S01]  /*3f7c0*/  @!P1 STG.E.U8 desc[UR50][R4.64+0x1b8], R3 ;  /* 0x0001b80304009986 */ /* 0x000fe2000c101132 */
[----:B------:R-:W-:-:S03]  /*3f7d0*/  ISETP.LT.OR P1, PT, R0, 0x1ba, !P2 ;  /* 0x000001ba0000780c */ /* 0x000fc60005721670 */
[----:B0-----:R-:W5:Y:S01]  /*3f7e0*/  LDL.LU.64 R138, [R1+0xa90] ;  /* 0x000a9000018a7983 */ /* 0x001f620000300a00 */
[----:B------:R-:W-:-:S09]  /*3f7f0*/  @!P3 IMAD R118, R118, R17, RZ ;  /* 0x000000117676b224 */ /* 0x000fd200078e02ff */
[----:B------:R-:W-:Y:S01]  /*3f800*/  @!P1 IMAD R117, R117, R17, RZ ;  /* 0x0000001175759224 */ /* 0x000fe200078e02ff */
[----:B------:R-:W-:-:S04]  /*3f810*/  LOP3.LUT P4, RZ, R22, 0x8000, RZ, 0xc0, !PT ;  /* 0x0000800016ff7812 */ /* 0x000fc8000788c0ff */
[----:B------:R-:W-:Y:S01]  /*3f820*/  @!P1 STG.E.U8 desc[UR50][R4.64+0x1b9], R117 ;  /* 0x0001b97504009986 */ /* 0x000fe2000c101132 */
[----:B------:R-:W-:-:S03]  /*3f830*/  ISETP.LT.OR P1, PT, R0, 0x1c1, !P2 ;  /* 0x000001c10000780c */ /* 0x000fc60005721670 */
[----:B------:R0:W-:Y:S04]  /*3f840*/  @!P3 STG.E.U8 desc[UR50][R140.64+0x1b8], R118 ;  /* 0x0001b8768c00b986 */ /* 0x0001e8000c101132 */
[----:B0-----:R-:W5:Y:S01]  /*3f850*/  LDL.LU.64 R140, [R1+0xa88] ;  /* 0x000a8800018c7983 */ /* 0x001f620000300a00 */
[----:B------:R-:W-:-:S05]  /*3f860*/  @!P4 IMAD R119, R119, R17, RZ ;  /* 0x000000117777c224 */ /* 0x000fca00078e02ff */
[-C--:B------:R-:W-:Y:S01]  /*3f870*/  @!P1 IMAD R7, R120, R17.reuse, RZ ;  /* 0x0000001178079224 */ /* 0x080fe200078e02ff */
[----:B------:R0:W-:Y:S04]  /*3f880*/  @!P4 STG.E.U8 desc[UR50][R142.64+0x1b9], R119 ;  /* 0x0001b9778e00c986 */ /* 0x0001e8000c101132 */
[----:B------:R-:W-:Y:S01]  /*3f890*/  @!P1 STG.E.U8 desc[UR50][R4.64+0x1c0], R7 ;  /* 0x0001c00704009986 */ /* 0x000fe2000c101132 */
[----:B------:R-:W-:Y:S02]  /*3f8a0*/  ISETP.LT.OR P1, PT, R0, 0x1c2, !P2 ;  /* 0x000001c20000780c */ /* 0x000fe40005721670 */
        /* <DEDUP_REMOVED lines=11> */
[----:B------:R-:W-:-:S03]  /*3f960*/  LOP3.LUT P0, RZ, R22, 0x800, RZ, 0xc0, !PT ;  /* 0x0000080016ff7812 */ /* 0x000fc6000780c0ff */
[----:B-1----:R-:W5:Y:S01]  /*3f970*/  LDL.LU.64 R146, [R1+0xa70] ;  /* 0x000a700001927983 */ /* 0x002f620000300a00 */
[----:B------:R-:W-:-:S05]  /*3f980*/  @!P1 IMAD R3, R124, R17, RZ ;  /* 0x000000117c039224 */ /* 0x000fca00078e02ff */
[----:B------:R-:W-:Y:S01]  /*3f990*/  @!P1 STG.E.U8 desc[UR50][R4.64+0x1c8], R3 ;  /* 0x0001c80304009986 */ /* 0x000fe2000c101132 */
[----:B------:R-:W-:-:S13]  /*3f9a0*/  ISETP.LT.OR P1, PT, R0, 0x1ca, !P2 ;  /* 0x000001ca0000780c */ /* 0x000fda0005721670 */
[----:B------:R-:W-:-:S05]  /*3f9b0*/  @!P1 IMAD R125, R125, R17, RZ ;  /* 0x000000117d7d9224 */ /* 0x000fca00078e02ff */
[----:B------:R-:W-:Y:S01]  /*3f9c0*/  @!P1 STG.E.U8 desc[UR50][R4.64+0x1c9], R125 ;  /* 0x0001c97d04009986 */ /* 0x000fe2000c101132 */
[----:B------:R-:W-:Y:S01]  /*3f9d0*/  LOP3.LUT P1, RZ, R22, 0x1000, RZ, 0xc0, !PT ;  /* 0x0000100016ff7812 */ /* 0x000fe2000782c0ff */
[----:B------:R-:W-:-:S12]  /*3f9e0*/  @!P0 IMAD R127, R127, R17, RZ ;  /* 0x000000117f7f8224 */ /* 0x000fd800078e02ff */
[----:B------:R-:W-:-:S05]  /*3f9f0*/  @!P1 IMAD R126, R126, R17, RZ ;  /* 0x000000117e7e9224 */ /* 0x000fca00078e02ff */
[----:B------:R0:W-:Y:S04]  /*3fa00*/  @!P1 STG.E.U8 desc[UR50][R148.64+0x1c8], R126 ;  /* 0x0001c87e94009986 */ /* 0x0001e8000c101132 */
[----:B------:R1:W-:Y:S04]  /*3fa10*/  @!P0 STG.E.U8 desc[UR50][R150.64+0x1c9], R127 ;  /* 0x0001c97f96008986 */ /* 0x0003e8000c101132 */
[----:B0-----:R-:W5:Y:S04]  /*3fa20*/  LDL.LU.64 R148, [R1+0xa68] ;  /* 0x000a680001947983 */ /* 0x001f680000300a00 */
[----:B-1----:R-:W5:Y:S01]  /*3fa30*/  LDL.LU.64 R150, [R1+0xa60] ;  /* 0x000a600001967983 */ /* 0x002f620000300a00 */
[----:B------:R-:W-:-:S02]  /*3fa40*/  ISETP.LT.OR P1, PT, R0, 0x1d1, !P2 ;  /* 0x000001d10000780c */ /* 0x000fc40005721670 */
[C---:B------:R-:W-:Y:S02]  /*3fa50*/  LOP3.LUT P3, RZ, R22.reuse, 0x400, RZ, 0xc0, !PT ;  /* 0x0000040016ff7812 */ /* 0x040fe4000786c0ff */
[----:B------:R-:W-:-:S09]  /*3fa60*/  LOP3.LUT P4, RZ, R22, 0x200, RZ, 0xc0, !PT ;  /* 0x0000020016ff7812 */ /* 0x000fd2000788c0ff */
[----:B--2---:R-:W-:-:S05]  /*3fa70*/  @!P1 IMAD R7, R128, R17, RZ ;  /* 0x0000001180079224 */ /* 0x004fca00078e02ff */
[----:B------:R5:W-:Y:S01]  /*3fa80*/  @!P1 STG.E.U8 desc[UR50][R4.64+0x1d0], R7 ;  /* 0x0001d00704009986 */ /* 0x000be2000c101132 */
[----:B------:R-:W-:-:S13]  /*3fa90*/  ISETP.LT.OR P1, PT, R0, 0x1d2, !P2 ;  /* 0x000001d20000780c */ /* 0x000fda0005721670 */
[----:B------:R-:W-:-:S05]  /*3faa0*/  @!P1 IMAD R129, R129, R17, RZ ;  /* 0x0000001181819224 */ /* 0x000fca00078e02ff */
[----:B------:R-:W-:Y:S01]  /*3fab0*/  @!P1 STG.E.U8 desc[UR50][R4.64+0x1d1], R129 ;  /* 0x0001d18104009986 */ /* 0x000fe2000c101132 */
[----:B------:R-:W-:Y:S01]  /*3fac0*/  ISETP.LT.OR P1, PT, R0, 0x1d9, !P2 ;  /* 0x000001d90000780c */ /* 0x000fe20005721670 */
[-C--:B---3--:R-:W-:Y:S02]  /*3fad0*/  @!P3 IMAD R3, R130, R17.reuse, RZ ;  /* 0x000000118203b224 */ /* 0x088fe400078e02ff */
[----:B------:R-:W-:-:S03]  /*3fae0*/  @!P4 IMAD R131, R131, R17, RZ ;  /* 0x000000118383c224 */ /* 0x000fc600078e02ff */
[----:B------:R0:W-:Y:S07]  /*3faf0*/  @!P3 STG.E.U8 desc[UR50][R236.64+0x1d0], R3 ;  /* 0x0001d003ec00b986 */ /* 0x0001ee000c101132 */
[----:B----4-:R-:W-:Y:S01]  /*3fb00*/  @!P1 IMAD R9, R132, R17, RZ ;  /* 0x0000001184099224 */ /* 0x010fe200078e02ff */
[----:B------:R-:W-:Y:S04]  /*3fb10*/  @!P4 STG.E.U8 desc[UR50][R234.64+0x1d1], R131 ;  /* 0x0001d183ea00c986 */ /* 0x000fe8000c101132 */
[----:B------:R1:W-:Y:S01]  /*3fb20*/  @!P1 STG.E.U8 desc[UR50][R4.64+0x1d8], R9 ;  /* 0x0001d80904009986 */ /* 0x0003e2000c101132 */
[----:B------:R-:W-:-:S02]  /*3fb30*/  ISETP.LT.OR P1, PT, R0, 0x1da, !P2 ;  /* 0x000001da0000780c */ /* 0x000fc40005721670 */
        /* <DEDUP_REMOVED lines=8> */
[----:B------:R-:W-:Y:S03]  /*3fbc0*/  @!P6 STG.E.U8 desc[UR50][R230.64+0x1d9], R135 ;  /* 0x0001d987e600e986 */ /* 0x000fe6000c101132 */
[----:B0-----:R-:W-:-:S05]  /*3fbd0*/  @!P1 IMAD R3, R136, R17, RZ ;  /* 0x0000001188039224 */ /* 0x001fca00078e02ff */
[----:B------:R0:W-:Y:S01]  /*3fbe0*/  @!P1 STG.E.U8 desc[UR50][R4.64+0x1e0], R3 ;  /* 0x0001e00304009986 */ /* 0x0001e2000c101132 */
[----:B------:R-:W-:Y:S02]  /*3fbf0*/  ISETP.LT.OR P1, PT, R0, 0x1e2, !P2 ;  /* 0x000001e20000780c */ /* 0x000fe40005721670 */
[----:B------:R-:W-:-:S11]  /*3fc00*/  LOP3.LUT P0, RZ, R22, 0x40, RZ, 0xc0, !PT ;  /* 0x0000004016ff7812 */ /* 0x000fd6000780c0ff */
[----:B------:R-:W-:-:S05]  /*3fc10*/  @!P1 IMAD R137, R137, R17, RZ ;  /* 0x0000001189899224 */ /* 0x000fca00078e02ff */
[----:B------:R-:W-:Y:S01]  /*3fc20*/  @!P1 STG.E.U8 desc[UR50][R4.64+0x1e1], R137 ;  /* 0x0001e18904009986 */ /* 0x000fe2000c101132 */
[----:B------:R-:W-:Y:S01]  /*3fc30*/  LOP3.LUT P1, RZ, R22, 0x20, RZ, 0xc0, !PT ;  /* 0x0000002016ff7812 */ /* 0x000fe2000782c0ff */
[----:B-1----:R-:W-:-:S12]  /*3fc40*/  @!P0 IMAD R9, R138, R17, RZ ;  /* 0x000000118a098224 */ /* 0x002fd800078e02ff */
[----:B------:R-:W-:Y:S01]  /*3fc50*/  @!P1 IMAD R139, R139, R17, RZ ;  /* 0x000000118b8b9224 */ /* 0x000fe200078e02ff */
[----:B------:R1:W-:Y:S04]  /*3fc60*/  @!P0 STG.E.U8 desc[UR50][R228.64+0x1e0], R9 ;  /* 0x0001e009e4008986 */ /* 0x0003e8000c101132 */
[----:B------:R-:W-:Y:S01]  /*3fc70*/  @!P1 STG.E.U8 desc[UR50][R226.64+0x1e1], R139 ;  /* 0x0001e18be2009986 */ /* 0x000fe2000c101132 */
[----:B------:R-:W-:-:S13]  /*3fc80*/  ISETP.LT.OR P1, PT, R0, 0x1e9, !P2 ;  /* 0x000001e90000780c */ /* 0x000fda0005721670 */
[----:B--2---:R-:W-:-:S05]  /*3fc90*/  @!P1 IMAD R7, R140, R17, RZ ;  /* 0x000000118c079224 */ /* 0x004fca00078e02ff */
[----:B------:R-:W-:Y:S01]  /*3fca0*/  @!P1 STG.E.U8 desc[UR50][R4.64+0x1e8], R7 ;  /* 0x0001e80704009986 */ /* 0x000fe2000c101132 */
[----:B------:R-:W-:-:S13]  /*3fcb0*/  ISETP.LT.OR P1, PT, R0, 0x1ea, !P2 ;  /* 0x000001ea0000780c */ /* 0x000fda0005721670 */
[----:B------:R-:W-:-:S05]  /*3fcc0*/  @!P1 IMAD R141, R141, R17, RZ ;  /* 0x000000118d8d9224 */ /* 0x000fca00078e02ff */
[----:B------:R-:W-:Y:S01]  /*3fcd0*/  @!P1 STG.E.U8 desc[UR50][R4.64+0x1e9], R141 ;  /* 0x0001e98d04009986 */ /* 0x000fe2000c101132 */
[C---:B------:R-:W-:Y:S02]  /*3fce0*/  LOP3.LUT P1, RZ, R22.reuse, 0x10, RZ, 0xc0, !PT ;  /* 0x0000001016ff7812 */ /* 0x040fe4000782c0ff */
[----:B------:R-:W-:-:S11]  /*3fcf0*/  LOP3.LUT P3, RZ, R22, 0x8, RZ, 0xc0, !PT ;  /* 0x0000000816ff7812 */ /* 0x000fd6000786c0ff */
[----:B0-----:R-:W-:-:S05]  /*3fd00*/  @!P1 IMAD R3, R142, R17, RZ ;  /* 0x000000118e039224 */ /* 0x001fca00078e02ff */
[----:B------:R0:W-:Y:S01]  /*3fd10*/  @!P1 STG.E.U8 desc[UR50][R224.64+0x1e8], R3 ;  /* 0x0001e803e0009986 */ /* 0x0001e2000c101132 */
[----:B------:R-:W-:Y:S01]  /*3fd20*/  ISETP.LT.OR P1, PT, R0, 0x1f1, !P2 ;  /* 0x000001f10000780c */ /* 0x000fe20005721670 */
[----:B------:R-:W-:-:S05]  /*3fd30*/  @!P3 IMAD R143, R143, R17, RZ ;  /* 0x000000118f8fb224 */ /* 0x000fca00078e02ff */
[----:B------:R4:W-:Y:S07]  /*3fd40*/  @!P3 STG.E.U8 desc[UR50][R222.64+0x1e9], R143 ;  /* 0x0001e98fde00b986 */ /* 0x0009ee000c101132 */
[----:B-1----:R-:W-:-:S05]  /*3fd50*/  @!P1 IMAD R9, R144, R17, RZ ;  /* 0x0000001190099224 */ /* 0x002fca00078e02ff */
[----:B------:R4:W-:Y:S01]  /*3fd60*/  @!P1 STG.E.U8 desc[UR50][R4.64+0x1f0], R9 ;  /* 0x0001f00904009986 */ /* 0x0009e2000c101132 */
[----:B------:R-:W-:Y:S02]  /*3fd70*/  ISETP.LT.OR P1, PT, R0, 0x1f2, !P2 ;  /* 0x000001f20000780c */ /* 0x000fe40005721670 */
[C---:B------:R-:W-:Y:S02]  /*3fd80*/  LOP3.LUT P4, RZ, R22.reuse, 0x4, RZ, 0xc0, !PT ;  /* 0x0000000416ff7812 */ /* 0x040fe4000788c0ff */
[----:B------:R-:W-:-:S09]  /*3fd90*/  LOP3.LUT P5, RZ, R22, 0x2, RZ, 0xc0, !PT ;  /* 0x0000000216ff7812 */ /* 0x000fd200078ac0ff */
[----:B------:R-:W-:Y:S01]  /*3fda0*/  @!P1 IMAD R145, R145, R17, RZ ;  /* 0x0000001191919224 */ /* 0x000fe200078e02ff */
[----:B------:R-:W-:-:S04]  /*3fdb0*/  LOP3.LUT P6, RZ, R22, 0x1, RZ, 0xc0, !PT ;  /* 0x0000000116ff7812 */ /* 0x000fc800078cc0ff */
[----:B------:R4:W-:Y:S01]  /*3fdc0*/  @!P1 STG.E.U8 desc[UR50][R4.64+0x1f1], R145 ;  /* 0x0001f19104009986 */ /* 0x0009e2000c101132 */
[C---:B------:R-:W-:Y:S02]  /*3fdd0*/  ISETP.LT.OR P1, PT, R0.reuse, 0x1f9, !P2 ;  /* 0x000001f90000780c */ /* 0x040fe40005721670 */
[----:B------:R-:W-:Y:S02]  /*3fde0*/  ISETP.LT.OR P2, PT, R0, 0x1fa, !P2 ;  /* 0x000001fa0000780c */ /* 0x000fe40005741670 */
[----:B------:R-:W-:Y:S01]  /*3fdf0*/  LOP3.LUT P0, RZ, R19, 0x1000000, RZ, 0xc0, !PT ;  /* 0x0100000013ff7812 */ /* 0x000fe2000780c0ff */
[-C--:B0-----:R-:W-:Y:S02]  /*3fe00*/  @!P4 IMAD R3, R146, R17.reuse, RZ ;  /* 0x000000119203c224 */ /* 0x081fe400078e02ff */
[----:B------:R-:W-:-:S03]  /*3fe10*/  @!P5 IMAD R147, R147, R17, RZ ;  /* 0x000000119393d224 */ /* 0x000fc600078e02ff */
[----:B------:R4:W-:Y:S04]  /*3fe20*/  @!P4 STG.E.U8 desc[UR50][R220.64+0x1f0], R3 ;  /* 0x0001f003dc00c986 */ /* 0x0009e8000c101132 */
[----:B------:R4:W-:Y:S01]  /*3fe30*/  @!P5 STG.E.U8 desc[UR50][R218.64+0x1f1], R147 ;  /* 0x0001f193da00d986 */ /* 0x0009e2000c101132 */
[-C--:B------:R-:W-:Y:S02]  /*3fe40*/  @!P1 IMAD R7, R148, R17.reuse, RZ ;  /* 0x0000001194079224 */ /* 0x080fe400078e02ff */
[-C--:B------:R-:W-:Y:S02]  /*3fe50*/  @!P2 IMAD R149, R149, R17.reuse, RZ ;  /* 0x000000119595a224 */ /* 0x080fe400078e02ff */
[-C--:B------:R-:W-:Y:S02]  /*3fe60*/  @!P6 IMAD R11, R150, R17.reuse, RZ ;  /* 0x00000011960be224 */ /* 0x080fe400078e02ff */
[----:B------:R-:W-:Y:S01]  /*3fe70*/  @!P0 IMAD R151, R151, R17, RZ ;  /* 0x0000001197978224 */ /* 0x000fe200078e02ff */
[----:B------:R4:W-:Y:S04]  /*3fe80*/  @!P1 STG.E.U8 desc[UR50][R4.64+0x1f8], R7 ;  /* 0x0001f80704009986 */ /* 0x0009e8000c101132 */
[----:B------:R4:W-:Y:S04]  /*3fe90*/  @!P2 STG.E.U8 desc[UR50][R4.64+0x1f9], R149 ;  /* 0x0001f9950400a986 */ /* 0x0009e8000c101132 */
[----:B------:R4:W-:Y:S04]  /*3fea0*/  @!P6 STG.E.U8 desc[UR50][R216.64+0x1f8], R11 ;  /* 0x0001f80bd800e986 */ /* 0x0009e8000c101132 */
[----:B------:R4:W-:Y:S02]  /*3feb0*/  @!P0 STG.E.U8 desc[UR50][R214.64+0x1f9], R151 ;  /* 0x0001f997d6008986 */ /* 0x0009e4000c101132 */
.L_x_1567:
[----:B------:R-:W-:Y:S05]  /*3fec0*/  BSYNC B0 ;  /* 0x0000000000007941 */ /* 0x000fea0003800000 */
.L_x_29:
[----:B---34-:R-:W3:Y:S04]  /*3fed0*/  LDL.LU R3, [R1+0xa58] ;  /* 0x000a580001037983 */ /* 0x018ee80000300800 */
[----:B------:R-:W3:Y:S01]  /*3fee0*/  LDL.LU R2, [R1+0xa5c] ;  /* 0x000a5c0001027983 */ /* 0x000ee20000300800 */
[----:B------:R-:W-:Y:S01]  /*3fef0*/  ULDC UR4, c[0x0][0xc] ;  /* 0x0000030000047ab9 */ /* 0x000fe20000000800 */
[----:B------:R-:W-:Y:S01]  /*3ff00*/  ULDC UR5, c[0x0][0x10] ;  /* 0x0000040000057ab9 */ /* 0x000fe20000000800 */
[----:B-1----:R-:W3:Y:S01]  /*3ff10*/  LDC R5, c[0x0][0x14] ;  /* 0x00000500ff057b82 */ /* 0x002ee20000000800 */
[----:B------:R-:W-:Y:S01]  /*3ff20*/  UIMAD.WIDE.U32 UR4, UR4, UR5, URZ ;  /* 0x00000005040472a5 */ /* 0x000fe2000f8e003f */
[----:B------:R-:W-:Y:S01]  /*3ff30*/  PRMT R0, RZ, 0x7610, R0 ;  /* 0x00007610ff007816 */ /* 0x000fe20000000000 */
[----:B------:R-:W-:Y:S01]  /*3ff40*/  UMOV UR39, 0xffffffff ;  /* 0xffffffff00277882 */ /* 0x000fe20000000000 */
[----:B------:R-:W-:-:S03]  /*3ff50*/  UMOV UR40, 0xffffffff ;  /* 0xffffffff00287882 */ /* 0x000fc60000000000 */
[----:B---3--:R-:W-:-:S04]  /*3ff60*/  IMAD.WIDE.U32 R2, R5, UR4, R2 ;  /* 0x0000000405027c25 */ /* 0x008fc8000f8e0002 */
[----:B------:R-:W-:Y:S01]  /*3ff70*/  IMAD R5, R5, UR5, RZ ;  /* 0x0000000505057c24 */ /* 0x000fe2000f8e02ff */
[----:B------:R-:W-:Y:S01]  /*3ff80*/  ULDC.64 UR4, c[0x0][0x650] ;  /* 0x0001940000047ab9 */ /* 0x000fe20000000a00 */
[----:B------:R-:W-:Y:S01]  /*3ff90*/  IMAD.MOV.U32 R23, RZ, RZ, R2 ;  /* 0x000000ffff177224 */ /* 0x000fe200078e0002 */
[----:B------:R-:W-:Y:S01]  /*3ffa0*/  ISETP.GE.U32.AND P0, PT, R2, UR4, PT ;  /* 0x0000000402007c0c */ /* 0x000fe2000bf06070 */
[----:B------:R-:W-:-:S05]  /*3ffb0*/  IMAD.IADD R25, R3, 0x1, R5 ;  /* 0x0000000103197824 */ /* 0x000fca00078e0205 */
[----:B------:R1:W-:Y:S01]  /*3ffc0*/  STL [R1+0xa58], R25 ;  /* 0x000a581901007387 */ /* 0x0003e20000100800 */
[----:B------:R-:W-:-:S03]  /*3ffd0*/  ISETP.GE.U32.AND.EX P0, PT, R25, UR5, PT, P0 ;  /* 0x0000000519007c0c */ /* 0x000fc6000bf06100 */
[----:B------:R1:W-:Y:S10]  /*3ffe0*/  STL [R1+0xa5c], R23 ;  /* 0x000a5c1701007387 */ /* 0x0003f40000100800 */
[----:B-1----:R-:W-:Y:S05]  /*3fff0*/  @P0 BRA `(.L_x_1568) ;  /* 0x0000000400780947 */ /* 0x002fea0003800000 */
[----:B------:R-:W1:Y:S01]  /*40000*/  S2R R14, SR_CTAID.X ;  /* 0x00000000000e7919 */ /* 0x000e620000002500 */
[----:B0-2---:R-:W0:Y:S01]  /*40010*/  LDC.64 R8, c[0x0][0x628] ;  /* 0x00018a00ff087b82 */ /* 0x005e220000000a00 */
[----:B------:R-:W-:Y:S01]  /*40020*/  ULDC UR4, c[0x0][0x150] ;  /* 0x0000540000047ab9 */ /* 0x000fe20000000800 */
[----:B------:R-:W-:Y:S01]  /*40030*/  IMAD.MOV.U32 R6, RZ, RZ, R23 ;  /* 0x000000ffff067224 */ /* 0x000fe200078e0017 */
[----:B------:R-:W2:Y:S01]  /*40040*/  S2R R20, SR_CTAID.Y ;  /* 0x0000000000147919 */ /* 0x000ea20000002600 */
[----:B------:R-:W-:-:S04]  /*40050*/  IMAD.MOV.U32 R7, RZ, RZ, R25 ;  /* 0x000000ffff077224 */ /* 0x000fc800078e0019 */
[----:B------:R-:W3:Y:S08]  /*40060*/  LDC R21, c[0x0][0x144] ;  /* 0x00005100ff157b82 */ /* 0x000ef00000000800 */
[----:B------:R-:W4:Y:S08]  /*40070*/  LDC R10, c[0x0][0x630] ;  /* 0x00018c00ff0a7b82 */ /* 0x000f300000000800 */
[----:B------:R-:W2:Y:S01]  /*40080*/  LDC.64 R12, c[0x0][0x620] ;  /* 0x00018800ff0c7b82 */ /* 0x000ea20000000a00 */
[----:B0-----:R-:W-:-:S04]  /*40090*/  ISETP.NE.U32.AND P0, PT, R8, RZ, PT ;  /* 0x000000ff0800720c */ /* 0x001fc80003f05070 */
[----:B------:R-:W-:Y:S02]  /*400a0*/  ISETP.NE.AND.EX P0, PT, R9, RZ, PT, P0 ;  /* 0x000000ff0900720c */ /* 0x000fe40003f05300 */
[----:B-1----:R-:W-:-:S05]  /*400b0*/  I2FP.F32.U32 R0, R14 ;  /* 0x0000000e00007245 */ /* 0x002fca0000201000 */
[----:B------:R-:W-:-:S04]  /*400c0*/  FMUL R0, R0, UR4 ;  /* 0x0000000400007c20 */ /* 0x000fc80008400000 */
[----:B------:R0:W1:Y:S02]  /*400d0*/  F2I.U32.TRUNC.NTZ R15, R0 ;  /* 0x00000000000f7305 */ /* 0x000064000020f000 */
[----:B---34-:R-:W-:Y:S05]  /*400e0*/  @!P0 BRA `(.L_x_1569) ;  /* 0x0000000000288947 */ /* 0x018fea0003800000 */
[----:B0-----:R-:W0:Y:S02]  /*400f0*/  LDC R0, c[0x0][0x634] ;  /* 0x00018d00ff007b82 */ /* 0x001e240000000800 */
        /* <DEDUP_REMOVED lines=9> */
.L_x_1569:
[-CC-:B------:R-:W-:Y:S01]  /*40190*/  SHF.R.U64 R29, R6, R10.reuse, R7.reuse ;  /* 0x0000000a061d7219 */ /* 0x180fe20000001207 */
[----:B------:R-:W3:Y:S01]  /*401a0*/  LDC.64 R26, c[0x0][0x640] ;  /* 0x00019000ff1a7b82 */ /* 0x000ee20000000a00 */
[----:B0-----:R-:W-:Y:S01]  /*401b0*/  SHF.R.U32.HI R0, RZ, R10, R7 ;  /* 0x0000000aff007219 */ /* 0x001fe20000011607 */
[----:B------:R-:W-:Y:S01]  /*401c0*/  IMAD.MOV.U32 R2, RZ, RZ, R23 ;  /* 0x000000ffff027224 */ /* 0x000fe200078e0017 */
[----:B------:R-:W-:Y:S01]  /*401d0*/  IADD3 R5, P0, RZ, -R29, RZ ;  /* 0x8000001dff057210 */ /* 0x000fe20007f1e0ff */
[----:B-1----:R-:W-:Y:S01]  /*401e0*/  IMAD.MOV R15, RZ, RZ, -R15 ;  /* 0x000000ffff0f7224 */ /* 0x002fe200078e0a0f */
[----:B------:R-:W-:Y:S01]  /*401f0*/  ULDC UR4, c[0x0][0x154] ;  /* 0x0000550000047ab9 */ /* 0x000fe20000000800 */
[----:B------:R-:W-:Y:S02]  /*40200*/  IMAD.MOV.U32 R7, RZ, RZ, 0x1 ;  /* 0x00000001ff077424 */ /* 0x000fe400078e00ff */
[----:B------:R-:W0:Y:S01]  /*40210*/  LDC R4, c[0x0][0x618] ;  /* 0x00018600ff047b82 */ /* 0x000e220000000800 */
[----:B------:R-:W-:-:S02]  /*40220*/  IMAD.X R3, RZ, RZ, ~R0, P0 ;  /* 0x000000ffff037224 */ /* 0x000fc400000e0e00 */
[----:B------:R-:W-:Y:S02]  /*40230*/  IMAD R15, R21, R15, R14 ;  /* 0x0000000f150f7224 */ /* 0x000fe400078e020e */
[-C--:B--2---:R-:W-:Y:S02]  /*40240*/  IMAD R0, R3, R12.reuse, RZ ;  /* 0x0000000c03007224 */ /* 0x084fe400078e02ff */
[----:B------:R-:W-:Y:S01]  /*40250*/  IMAD.MOV.U32 R3, RZ, RZ, R25 ;  /* 0x000000ffff037224 */ /* 0x000fe200078e0019 */
[----:B------:R-:W1:Y:S01]  /*40260*/  LDC R6, c[0x0][0x608] ;  /* 0x00018200ff067b82 */ /* 0x000e620000000800 */
[----:B------:R-:W-:-:S04]  /*40270*/  IMAD.WIDE.U32 R2, R5, R12, R2 ;  /* 0x0000000c05027225 */ /* 0x000fc800078e0002 */
[----:B------:R-:W-:-:S03]  /*40280*/  IMAD R5, R5, R13, R0 ;  /* 0x0000000d05057224 */ /* 0x000fc600078e0200 */
[----:B------:R-:W2:Y:S01]  /*40290*/  LDC R24, c[0x0][0x658] ;  /* 0x00019600ff187b82 */ /* 0x000ea20000000800 */
[----:B------:R-:W-:Y:S01]  /*402a0*/  I2FP.F32.U32 R0, R20 ;  /* 0x0000001400007245 */ /* 0x000fe20000201000 */
[----:B------:R-:W-:Y:S01]  /*402b0*/  IMAD.IADD R3, R3, 0x1, R5 ;  /* 0x0000000103037824 */ /* 0x000fe200078e0205 */
[----:B---3--:R-:W-:Y:S01]  /*402c0*/  ISETP.NE.U32.AND P0, PT, R26, RZ, PT ;  /* 0x000000ff1a00720c */ /* 0x008fe20003f05070 */
[----:B------:R-:W-:Y:S02]  /*402d0*/  IMAD.MOV.U32 R5, RZ, RZ, -0x1 ;  /* 0xffffffffff057424 */ /* 0x000fe400078e00ff */
[----:B------:R-:W-:Y:S02]  /*402e0*/  FMUL R0, R0, UR4 ;  /* 0x0000000400007c20 */ /* 0x000fe40008400000 */
[----:B------:R-:W3:Y:S01]  /*402f0*/  LDC R13, c[0x0][0x148] ;  /* 0x00005200ff0d7b82 */ /* 0x000ee20000000800 */
[----:B0-----:R-:W-:Y:S01]  /*40300*/  SHF.R.U64 R10, R2, R4, R3 ;  /* 0x00000004020a7219 */ /* 0x001fe20000001203 */
[----:B------:R0:W4:Y:S01]  /*40310*/  F2I.U32.TRUNC.NTZ R12, R0 ;  /* 0x00000000000c7305 */ /* 0x000122000020f000 */
[----:B------:R-:W-:-:S02]  /*40320*/  ISETP.NE.AND.EX P0, PT, R27, RZ, PT, P0 ;  /* 0x000000ff1b00720c */ /* 0x000fc40003f05300 */
[----:B------:R-:W-:-:S03]  /*40330*/  SHF.R.U32.HI R3, RZ, R4, R3 ;  /* 0x00000004ff037219 */ /* 0x000fc60000011603 */
[----:B------:R-:W0:Y:S01]  /*40340*/  LDC R14, c[0x0][0x600] ;  /* 0x00018000ff0e7b82 */ /* 0x000e220000000800 */
[-CC-:B-1----:R-:W-:Y:S02]  /*40350*/  SHF.R.U64 R8, R10, R6.reuse, R3.reuse ;  /* 0x000000060a087219 */ /* 0x182fe40000001203 */
[----:B------:R-:W-:-:S05]  /*40360*/  SHF.R.U32.HI R3, RZ, R6, R3 ;  /* 0x00000006ff037219 */ /* 0x000fca0000011603 */
[----:B------:R-:W1:Y:S01]  /*40370*/  LDC R23, c[0x0][0x648] ;  /* 0x00019200ff177b82 */ /* 0x000e620000000800 */
[-CC-:B--2---:R-:W-:Y:S02]  /*40380*/  SHF.R.U64 R11, R8, R24.reuse, R3.reuse ;  /* 0x00000018080b7219 */ /* 0x184fe40000001203 */
[-C--:B------:R-:W-:Y:S02]  /*40390*/  SHF.L.U32 R5, R5, R24.reuse, RZ ;  /* 0x0000001805057219 */ /* 0x080fe400000006ff */
[-C--:B------:R-:W-:Y:S01]  /*403a0*/  SHF.R.U32.HI R3, RZ, R24.reuse, R3 ;  /* 0x00000018ff037219 */ /* 0x080fe20000011603 */
[----:B------:R-:W-:Y:S01]  /*403b0*/  IMAD.MOV.U32 R2, RZ, RZ, R11 ;  /* 0x000000ffff027224 */ /* 0x000fe200078e000b */
[----:B------:R-:W-:Y:S01]  /*403c0*/  SHF.L.U32 R24, R7, R24, RZ ;  /* 0x0000001807187219 */ /* 0x000fe200000006ff */
[----:B------:R-:W2:Y:S01]  /*403d0*/  LDC R25, c[0x0][0x638] ;  /* 0x00018e00ff197b82 */ /* 0x000ea20000000800 */
[----:B------:R-:W-:-:S07]  /*403e0*/  LOP3.LUT R21, RZ, R5, RZ, 0x33, !PT ;  /* 0x00000005ff157212 */ /* 0x000fce00078e33ff */
[----:B------:R-:W0:Y:S01]  /*403f0*/  LDC R28, c[0x0][0x610] ;  /* 0x00018400ff1c7b82 */ /* 0x000e220000000800 */
[----:B----4-:R-:W-:Y:S05]  /*40400*/  @!P0 BRA `(.L_x_1570) ;  /* 0x0000000000288947 */ /* 0x010fea0003800000 */
        /* <DEDUP_REMOVED lines=10> */
.L_x_1570:
[----:B------:R-:W4:Y:S01]  /*404b0*/  LDC R4, c[0x0][0x65c] ;  /* 0x00019700ff047b82 */ /* 0x000f220000000800 */
[----:B01----:R-:W-:Y:S01]  /*404c0*/  SHF.R.U64 R0, R2, R23, R3 ;  /* 0x0000001702007219 */ /* 0x003fe20000001203 */
[----:B------:R-:W-:Y:S01]  /*404d0*/  VIADD R3, R14, 0xffffffff ;  /* 0xffffffff0e037836 */ /* 0x000fe20000000000 */
[----:B------:R-:W-:Y:S01]  /*404e0*/  LOP3.LUT R5, R8, R21, RZ, 0xc0, !PT ;  /* 0x0000001508057212 */ /* 0x000fe200078ec0ff */
[----:B------:R-:W-:Y:S01]  /*404f0*/  IMAD.MOV R12, RZ, RZ, -R12 ;  /* 0x000000ffff0c7224 */ /* 0x000fe200078e0a0c */
[----:B------:R-:W-:Y:S01]  /*40500*/  R2UR UR40, R29 ;  /* 0x000000001d2872ca */ /* 0x000fe200000e0000 */
[----:B------:R-:W-:Y:S01]  /*40510*/  IMAD.MOV R2, RZ, RZ, -R0 ;  /* 0x000000ffff027224 */ /* 0x000fe200078e0a00 */
[----:B------:R-:W-:Y:S01]  /*40520*/  LOP3.LUT R3, R10, R3, RZ, 0xc0, !PT ;  /* 0x000000030a037212 */ /* 0x000fe200078ec0ff */
[----:B------:R-:W-:Y:S02]  /*40530*/  IMAD R0, R24, R0, R5 ;  /* 0x0000000018007224 */ /* 0x000fe400078e0205 */
[----:B--2---:R-:W-:-:S04]  /*40540*/  IMAD R2, R2, R25, R11 ;  /* 0x0000001902027224 */ /* 0x004fc800078e020b */
[----:B------:R-:W-:Y:S01]  /*40550*/  IMAD R3, R2, R14, R3 ;  /* 0x0000000e02037224 */ /* 0x000fe200078e0203 */
[----:B----4-:R-:W-:-:S13]  /*40560*/  ISETP.NE.AND P0, PT, R4, 0x1, PT ;  /* 0x000000010400780c */ /* 0x010fda0003f05270 */
[----:B---3--:R-:W-:-:S04]  /*40570*/  @P0 IMAD R15, R13, R12, R20 ;  /* 0x0000000c0d0f0224 */ /* 0x008fc800078e0214 */
[----:B------:R-:W-:-:S05]  /*40580*/  IMAD R0, R0, R28, R15 ;  /* 0x0000001c00007224 */ /* 0x000fca00078e020f */
[----:B------:R-:W-:Y:S02]  /*40590*/  SEL R2, R3, R0, !P0 ;  /* 0x0000000003027207 */ /* 0x000fe40004000000 */
[----:B------:R-:W-:Y:S02]  /*405a0*/  SEL R0, R0, R3, !P0 ;  /* 0x0000000300007207 */ /* 0x000fe40004000000 */
[----:B------:R-:W-:Y:S02]  /*405b0*/  R2UR UR39, R2 ;  /* 0x00000000022772ca */ /* 0x000fe400000e0000 */
[----:B------:R-:W-:Y:S01]  /*405c0*/  R2UR UR48, R0 ;  /* 0x00000000003072ca */ /* 0x000fe200000e0000 */
[----:B------:R-:W-:-:S14]  /*405d0*/  IMAD.MOV.U32 R0, RZ, RZ, 0x1 ;  /* 0x00000001ff007424 */ /* 0x000fdc00078e00ff */
.L_x_1568:
[----:B------:R-:W-:-:S13]  /*405e0*/  LOP3.LUT P0, RZ, R0, 0xff, RZ, 0xc0, !PT ;  /* 0x000000ff00ff7812 */ /* 0x000fda000780c0ff */
[----:B------:R-:W-:Y:S05]  /*405f0*/  @P0 BRA `(.L_x_1571) ;  /* 0xfffffc0800c80947 */ /* 0x000fea000383ffff */
[----:B------:R-:W-:Y:S05]  /*40600*/  EXIT ;  /* 0x000000000000794d */ /* 0x000fea0003800000 */
.L_x_4:
[----:B------:R-:W2:Y:S01]  /*40610*/  LDL R17, [R1+0xa5c] ;  /* 0x000a5c0001117983 */ /* 0x000ea20000100800 */
[----:B------:R-:W-:-:S03]  /*40620*/  ULDC.64 UR4, c[0x0][0x650] ;  /* 0x0001940000047ab9 */ /* 0x000fc60000000a00 */
[----:B------:R-:W3:Y:S01]  /*40630*/  LDL R18, [R1+0xa58] ;  /* 0x000a580001127983 */ /* 0x000ee20000100800 */
[----:B------:R-:W-:Y:S01]  /*40640*/  PRMT R6, RZ, 0x7610, R6 ;  /* 0x00007610ff067816 */ /* 0x000fe20000000006 */
[----:B------:R-:W-:Y:S02]  /*40650*/  IMAD.MOV.U32 R3, RZ, RZ, -0x1 ;  /* 0xffffffffff037424 */ /* 0x000fe400078e00ff */
[----:B------:R-:W-:Y:S02]  /*40660*/  IMAD.MOV.U32 R2, RZ, RZ, -0x1 ;  /* 0xffffffffff027424 */ /* 0x000fe400078e00ff */
[----:B------:R-:W-:Y:S01]  /*40670*/  IMAD.MOV.U32 R10, RZ, RZ, -0x1 ;  /* 0xffffffffff0a7424 */ /* 0x000fe200078e00ff */
[----:B--2---:R-:W-:-:S04]  /*40680*/  ISETP.GE.U32.AND P0, PT, R17, UR4, PT ;  /* 0x0000000411007c0c */ /* 0x004fc8000bf06070 */
[----:B---3--:R-:W-:-:S13]  /*40690*/  ISETP.GE.U32.AND.EX P0, PT, R18, UR5, PT, P0 ;  /* 0x0000000512007c0c */ /* 0x008fda000bf06100 */
        /* <DEDUP_REMOVED lines=19> */
.L_x_1573:
[--C-:B------:R-:W-:Y:S01]  /*407d0*/  SHF.R.U64 R10, R8, R12, R9.reuse ;  /* 0x0000000c080a7219 */ /* 0x100fe20000001209 */
[----:B------:R-:W-:Y:S01]  /*407e0*/  IMAD.MOV.U32 R3, RZ, RZ, R18 ;  /* 0x000000ffff037224 */ /* 0x000fe200078e0012 */
[----:B------:R-:W-:Y:S01]  /*407f0*/  I2FP.F32.U32 R6, R4 ;  /* 0x0000000400067245 */ /* 0x000fe20000201000 */
[----:B------:R-:W0:Y:S01]  /*40800*/  LDC R16, c[0x0][0x618] ;  /* 0x00018600ff107b82 */ /* 0x000e220000000800 */
[----:B------:R-:W-:Y:S01]  /*40810*/  SHF.R.U32.HI R2, RZ, R12, R9 ;  /* 0x0000000cff027219 */ /* 0x000fe20000011609 */
[----:B------:R-:W-:Y:S01]  /*40820*/  ULDC UR4, c[0x0][0x150] ;  /* 0x0000540000047ab9 */ /* 0x000fe20000000800 */
[----:B------:R-:W-:Y:S01]  /*40830*/  IADD3 R5, P0, RZ, -R10, RZ ;  /* 0x8000000aff057210 */ /* 0x000fe20007f1e0ff */
[----:B------:R-:W-:Y:S01]  /*40840*/  FMUL R9, R6, UR4 ;  /* 0x0000000406097c20 */ /* 0x000fe20008400000 */
[----:B------:R-:W-:-:S03]  /*40850*/  ULDC UR4, c[0x0][0x154] ;  /* 0x0000550000047ab9 */ /* 0x000fc60000000800 */
[----:B------:R-:W1:Y:S01]  /*40860*/  LDC.64 R18, c[0x0][0x640] ;  /* 0x00019000ff127b82 */ /* 0x000e620000000a00 */
[----:B------:R-:W-:Y:S01]  /*40870*/  IMAD.X R7, RZ, RZ, ~R2, P0 ;  /* 0x000000ffff077224 */ /* 0x000fe200000e0e02 */
[----:B------:R-:W2:Y:S01]  /*40880*/  F2I.U32.TRUNC.NTZ R9, R9 ;  /* 0x0000000900097305 */ /* 0x000ea2000020f000 */
[----:B------:R-:W-:Y:S02]  /*40890*/  IMAD.MOV.U32 R2, RZ, RZ, R17 ;  /* 0x000000ffff027224 */ /* 0x000fe400078e0011 */
[-C--:B------:R-:W-:Y:S02]  /*408a0*/  IMAD R6, R7, R14.reuse, RZ ;  /* 0x0000000e07067224 */ /* 0x080fe400078e02ff */
[C---:B------:R-:W-:Y:S01]  /*408b0*/  IMAD.WIDE.U32 R2, R5.reuse, R14, R2 ;  /* 0x0000000e05027225 */ /* 0x040fe200078e0002 */
[----:B------:R-:W3:Y:S03]  /*408c0*/  LDC R11, c[0x0][0x144] ;  /* 0x00005100ff0b7b82 */ /* 0x000ee60000000800 */
[----:B------:R-:W-:-:S02]  /*408d0*/  IMAD R5, R5, R15, R6 ;  /* 0x0000000f05057224 */ /* 0x000fc400078e0206 */
[----:B------:R-:W-:Y:S02]  /*408e0*/  IMAD.MOV.U32 R6, RZ, RZ, -0x1 ;  /* 0xffffffffff067424 */ /* 0x000fe400078e00ff */
[----:B------:R-:W-:Y:S01]  /*408f0*/  IMAD.IADD R3, R3, 0x1, R5 ;  /* 0x0000000103037824 */ /* 0x000fe200078e0205 */
[----:B------:R-:W4:Y:S01]  /*40900*/  LDC R12, c[0x0][0x608] ;  /* 0x00018200ff0c7b82 */ /* 0x000f220000000800 */
[----:B------:R-:W-:-:S03]  /*40910*/  I2FP.F32.U32 R5, R0 ;  /* 0x0000000000057245 */ /* 0x000fc60000201000 */
[-C--:B0-----:R-:W-:Y:S01]  /*40920*/  SHF.R.U64 R8, R2, R16.reuse, R3 ;  /* 0x0000001002087219 */ /* 0x081fe20000001203 */
[----:B--2---:R-:W-:Y:S01]  /*40930*/  IMAD.MOV R2, RZ, RZ, -R9 ;  /* 0x000000ffff027224 */ /* 0x004fe200078e0a09 */
[----:B------:R-:W-:Y:S01]  /*40940*/  SHF.R.U32.HI R3, RZ, R16, R3 ;  /* 0x00000010ff037219 */ /* 0x000fe20000011603 */
[----:B------:R-:W-:Y:S01]  /*40950*/  FMUL R5, R5, UR4 ;  /* 0x0000000405057c20 */ /* 0x000fe20008400000 */
[----:B------:R-:W0:Y:S01]  /*40960*/  LDC R7, c[0x0][0x658] ;  /* 0x00019600ff077b82 */ /* 0x000e220000000800 */
[----:B-1----:R-:W-:-:S04]  /*40970*/  ISETP.NE.U32.AND P0, PT, R18, RZ, PT ;  /* 0x000000ff1200720c */ /* 0x002fc80003f05070 */
[----:B------:R-:W-:-:S03]  /*40980*/  ISETP.NE.AND.EX P0, PT, R19, RZ, PT, P0 ;  /* 0x000000ff1300720c */ /* 0x000fc60003f05300 */
[----:B------:R-:W1:Y:S01]  /*40990*/  LDC R15, c[0x0][0x148] ;  /* 0x00005200ff0f7b82 */ /* 0x000e620000000800 */
[----:B---3--:R-:W-:Y:S02]  /*409a0*/  IMAD R16, R11, R2, R4 ;  /* 0x000000020b107224 */ /* 0x008fe400078e0204 */
[----:B------:R-:W-:-:S05]  /*409b0*/  IMAD.MOV.U32 R4, RZ, RZ, 0x1 ;  /* 0x00000001ff047424 */ /* 0x000fca00078e00ff */
[----:B------:R-:W2:Y:S01]  /*409c0*/  LDC R14, c[0x0][0x600] ;  /* 0x00018000ff0e7b82 */ /* 0x000ea20000000800 */
[-CC-:B----4-:R-:W-:Y:S02]  /*409d0*/  SHF.R.U64 R11, R8, R12.reuse, R3.reuse ;  /* 0x0000000c080b7219 */ /* 0x190fe40000001203 */
[----:B------:R-:W-:Y:S02]  /*409e0*/  SHF.R.U32.HI R2, RZ, R12, R3 ;  /* 0x0000000cff027219 */ /* 0x000fe40000011603 */
[----:B------:R3:W4:Y:S03]  /*409f0*/  F2I.U32.TRUNC.NTZ R12, R5 ;  /* 0x00000005000c7305 */ /* 0x000726000020f000 */
[----:B------:R-:W1:Y:S01]  /*40a00*/  LDC R17, c[0x0][0x648] ;  /* 0x00019200ff117b82 */ /* 0x000e620000000800 */
[-C--:B0-----:R-:W-:Y:S02]  /*40a10*/  SHF.R.U64 R13, R11, R7.reuse, R2 ;  /* 0x000000070b0d7219 */ /* 0x081fe40000001202 */
[----:B------:R-:W-:-:S02]  /*40a20*/  SHF.L.U32 R6, R6, R7, RZ ;  /* 0x0000000706067219 */ /* 0x000fc400000006ff */
[-C--:B------:R-:W-:Y:S01]  /*40a30*/  SHF.R.U32.HI R3, RZ, R7.reuse, R2 ;  /* 0x00000007ff037219 */ /* 0x080fe20000011602 */
[----:B------:R-:W-:Y:S01]  /*40a40*/  IMAD.MOV.U32 R2, RZ, RZ, R13 ;  /* 0x000000ffff027224 */ /* 0x000fe200078e000d */
[----:B------:R-:W-:Y:S01]  /*40a50*/  SHF.L.U32 R21, R4, R7, RZ ;  /* 0x0000000704157219 */ /* 0x000fe200000006ff */
[----:B------:R-:W0:Y:S01]  /*40a60*/  LDC R20, c[0x0][0x638] ;  /* 0x00018e00ff147b82 */ /* 0x000e220000000800 */
[----:B------:R-:W-:-:S07]  /*40a70*/  LOP3.LUT R22, RZ, R6, RZ, 0x33, !PT ;  /* 0x00000006ff167212 */ /* 0x000fce00078e33ff */
[----:B------:R-:W0:Y:S01]  /*40a80*/  LDC R23, c[0x0][0x610] ;  /* 0x00018400ff177b82 */ /* 0x000e220000000800 */
[----:B---34-:R-:W-:Y:S05]  /*40a90*/  @!P0 BRA `(.L_x_1574) ;  /* 0x0000000000288947 */ /* 0x018fea0003800000 */
        /* <DEDUP_REMOVED lines=10> */
.L_x_1574:
[----:B------:R-:W3:Y:S01]  /*40b40*/  LDC R4, c[0x0][0x65c] ;  /* 0x00019700ff047b82 */ /* 0x000ee20000000800 */
[----:B-1----:R-:W-:Y:S01]  /*40b50*/  SHF.R.U64 R3, R2, R17, R3 ;  /* 0x0000001102037219 */ /* 0x002fe20000001203 */
[----:B--2---:R-:W-:Y:S01]  /*40b60*/  VIADD R5, R14, 0xffffffff ;  /* 0xffffffff0e057836 */ /* 0x004fe20000000000 */
[----:B------:R-:W-:Y:S01]  /*40b70*/  LOP3.LUT R2, R11, R22, RZ, 0xc0, !PT ;  /* 0x000000160b027212 */ /* 0x000fe200078ec0ff */
[----:B------:R-:W-:Y:S02]  /*40b80*/  IMAD.MOV R12, RZ, RZ, -R12 ;  /* 0x000000ffff0c7224 */ /* 0x000fe400078e0a0c */
[----:B------:R-:W-:Y:S01]  /*40b90*/  IMAD.MOV.U32 R6, RZ, RZ, 0x1 ;  /* 0x00000001ff067424 */ /* 0x000fe200078e00ff */
[----:B------:R-:W-:Y:S02]  /*40ba0*/  LOP3.LUT R5, R8, R5, RZ, 0xc0, !PT ;  /* 0x0000000508057212 */ /* 0x000fe400078ec0ff */
[----:B---3--:R-:W-:Y:S01]  /*40bb0*/  ISETP.NE.AND P0, PT, R4, 0x1, PT ;  /* 0x000000010400780c */ /* 0x008fe20003f05270 */
[----:B------:R-:W-:-:S02]  /*40bc0*/  IMAD.MOV R4, RZ, RZ, -R3 ;  /* 0x000000ffff047224 */ /* 0x000fc400078e0a03 */
[----:B------:R-:W-:-:S10]  /*40bd0*/  IMAD R3, R21, R3, R2 ;  /* 0x0000000315037224 */ /* 0x000fd400078e0202 */
[----:B------:R-:W-:Y:S02]  /*40be0*/  @P0 IMAD R16, R15, R12, R0 ;  /* 0x0000000c0f100224 */ /* 0x000fe400078e0200 */
[----:B0-----:R-:W-:Y:S02]  /*40bf0*/  IMAD R0, R4, R20, R13 ;  /* 0x0000001404007224 */ /* 0x001fe400078e020d */
[----:B------:R-:W-:Y:S02]  /*40c00*/  IMAD R3, R3, R23, R16 ;  /* 0x0000001703037224 */ /* 0x000fe400078e0210 */
[----:B------:R-:W-:-:S05]  /*40c10*/  IMAD R0, R0, R14, R5 ;  /* 0x0000000e00007224 */ /* 0x000fca00078e0205 */
[----:B------:R-:W-:Y:S02]  /*40c20*/  SEL R2, R0, R3, !P0 ;  /* 0x0000000300027207 */ /* 0x000fe40004000000 */
[----:B------:R-:W-:-:S07]  /*40c30*/  SEL R3, R3, R0, !P0 ;  /* 0x0000000003037207 */ /* 0x000fce0004000000 */
.L_x_1572:
[----:B------:R-:W-:-:S08]  /*40c40*/  NOP ;  /* 0x0000000000007918 */ /* 0x000fd00000000000 */
[----:B------:R-:W0:-:S00]  /*40c50*/  USETMAXREG.DEALLOC.CTAPOOL 0x18 ;  /* 0x00000018000079c8 */ /* 0x000e0000080e0500 */
[----:B------:R-:W-:-:S13]  /*40c60*/  ISETP.NE.AND P0, PT, RZ, UR8, PT ;  /* 0x00000008ff007c0c */ /* 0x000fda000bf05270 */
[----:B------:R-:W-:Y:S05]  /*40c70*/  @P0 EXIT ;  /* 0x000000000000094d */ /* 0x000fea0003800000 */
[----:B0-----:R-:W-:Y:S01]  /*40c80*/  LOP3.LUT P0, RZ, R6, 0xff, RZ, 0xc0, !PT ;  /* 0x000000ff06ff7812 */ /* 0x001fe2000780c0ff */
[----:B------:R-:W-:Y:S02]  /*40c90*/  IMAD.MOV.U32 R7, RZ, RZ, 0x1 ;  /* 0x00000001ff077424 */ /* 0x000fe400078e00ff */
[----:B------:R-:W-:-:S10]  /*40ca0*/  IMAD.MOV.U32 R6, RZ, RZ, RZ ;  /* 0x000000ffff067224 */ /* 0x000fd400078e00ff */
[----:B------:R-:W-:Y:S05]  /*40cb0*/  @!P0 BRA `(.L_x_1575) ;  /* 0x0000000c00588947 */ /* 0x000fea0003800000 */
[----:B------:R-:W0:Y:S01]  /*40cc0*/  LDC R0, c[0x0][0x28c] ;  /* 0x0000a300ff007b82 */ /* 0x000e220000000800 */
[----:B------:R-:W1:Y:S01]  /*40cd0*/  S2R R4, SR_TID.X ;  /* 0x0000000000047919 */ /* 0x000e620000002100 */
[----:B------:R-:W-:Y:S01]  /*40ce0*/  ULDC UR5, c[0x0][0x658] ;  /* 0x0001960000057ab9 */ /* 0x000fe20000000800 */
[----:B------:R-:W-:Y:S01]  /*40cf0*/  UMOV UR7, 0xffffffff ;  /* 0xffffffff00077882 */ /* 0x000fe20000000000 */
[----:B------:R-:W-:Y:S01]  /*40d00*/  ULDC UR6, c[0x0][0xc] ;  /* 0x0000030000067ab9 */ /* 0x000fe20000000800 */
[----:B------:R-:W-:Y:S01]  /*40d10*/  USHF.L.U32 UR8, UR7, UR5, URZ ;  /* 0x0000000507087299 */ /* 0x000fe2000800063f */
[----:B------:R-:W-:Y:S01]  /*40d20*/  BSSY B0, `(.L_x_1575) ;  /* 0x00000cf000007945 */ /* 0x000fe20003800000 */
[----:B------:R-:W-:Y:S01]  /*40d30*/  UMOV UR9, 0x1 ;  /* 0x0000000100097882 */ /* 0x000fe20000000000 */
[----:B------:R-:W-:Y:S01]  /*40d40*/  ULDC UR7, c[0x0][0x10] ;  /* 0x0000040000077ab9 */ /* 0x000fe20000000800 */
[----:B------:R-:W-:Y:S01]  /*40d50*/  USHF.L.U32 UR18, UR9, UR5, URZ ;  /* 0x0000000509127299 */ /* 0x000fe2000800063f */
[----:B------:R-:W-:Y:S01]  /*40d60*/  IMAD.MOV.U32 R9, RZ, RZ, 0x1 ;  /* 0x00000001ff097424 */ /* 0x000fe200078e00ff */
[----:B------:R-:W-:Y:S01]  /*40d70*/  UIMAD.WIDE.U32 UR6, UR6, UR7, URZ ;  /* 0x00000007060672a5 */ /* 0x000fe2000f8e003f */
[----:B------:R-:W-:Y:S01]  /*40d80*/  IMAD.MOV.U32 R7, RZ, RZ, 0x1 ;  /* 0x00000001ff077424 */ /* 0x000fe200078e00ff */
[----:B------:R-:W-:Y:S01]  /*40d90*/  ULDC UR5, c[0x0][0x14] ;  /* 0x0000050000057ab9 */ /* 0x000fe20000000800 */
[----:B------:R-:W-:Y:S01]  /*40da0*/  IMAD.MOV.U32 R6, RZ, RZ, RZ ;  /* 0x000000ffff067224 */ /* 0x000fe200078e00ff */
[----:B------:R-:W-:-:S02]  /*40db0*/  UIMAD.WIDE.U32 UR20, UR6, UR5, URZ ;  /* 0x00000005061472a5 */ /* 0x000fc4000f8e003f */
[----:B------:R-:W-:Y:S01]  /*40dc0*/  UIMAD UR13, UR7, UR5, URZ ;  /* 0x00000005070d72a4 */ /* 0x000fe2000f8e023f */
[----:B------:R-:W-:Y:S01]  /*40dd0*/  ULDC UR4, c[0x0][0x600] ;  /* 0x0001800000047ab9 */ /* 0x000fe20000000800 */
[----:B------:R-:W-:Y:S02]  /*40de0*/  ULOP3.LUT UR24, UR38, 0x2, URZ, 0xfc, !UPT ;  /* 0x0000000226187892 */ /* 0x000fe4000f8efc3f */
[----:B------:R-:W-:Y:S01]  /*40df0*/  UIADD3 UR4, UR4, -0x1, URZ ;  /* 0xffffffff04047890 */ /* 0x000fe2000fffe03f */
[----:B0-----:R-:W-:Y:S01]  /*40e00*/  VIADD R0, R0, 0x1f ;  /* 0x0000001f00007836 */ /* 0x001fe20000000000 */
[----:B------:R-:W-:Y:S02]  /*40e10*/  ULOP3.LUT UR17, URZ, UR8, URZ, 0x33, !UPT ;  /* 0x000000083f117292 */ /* 0x000fe4000f8e333f */
[----:B------:R-:W-:Y:S02]  /*40e20*/  UIADD3 UR13, UR21, UR13, URZ ;  /* 0x0000000d150d7290 */ /* 0x000fe4000fffe03f */
[----:B------:R-:W-:Y:S01]  /*40e30*/  SHF.R.S32.HI R5, RZ, 0x1f, R0 ;  /* 0x0000001fff057819 */ /* 0x000fe20000011400 */
[----:B------:R-:W-:-:S03]  /*40e40*/  ULDC.64 UR22, c[0x0][0x198] ;  /* 0x0000660000167ab9 */ /* 0x000fc60000000a00 */
[----:B------:R-:W-:Y:S02]  /*40e50*/  LEA.HI R0, R5, R0, RZ, 0x5 ;  /* 0x0000000005007211 */ /* 0x000fe400078f28ff */
[C---:B-1----:R-:W-:Y:S02]  /*40e60*/  LOP3.LUT P2, RZ, R4.reuse, 0x7f, RZ, 0xc0, !PT ;  /* 0x0000007f04ff7812 */ /* 0x042fe4000784c0ff */
[----:B------:R-:W-:Y:S02]  /*40e70*/  SHF.R.S32.HI R0, RZ, 0x5, R0 ;  /* 0x00000005ff007819 */ /* 0x000fe40000011400 */
[----:B------:R-:W-:-:S03]  /*40e80*/  LOP3.LUT P0, RZ, R4, 0x1f, RZ, 0xc0, !PT ;  /* 0x0000001f04ff7812 */ /* 0x000fc6000780c0ff */
[----:B------:R-:W-:Y:S01]  /*40e90*/  VIADD R16, R0, 0x1 ;  /* 0x0000000100107836 */ /* 0x000fe20000000000 */
[----:B------:R-:W-:-:S13]  /*40ea0*/  PLOP3.LUT P0, PT, P0, P2, PT, 0x8a, 0x0 ;  /* 0x000000000000781c */ /* 0x000fda0000705172 */
.L_x_1587:
[----:B------:R-:W-:-:S03]  /*40eb0*/  UMOV UR5, 0xffffffff ;  /* 0xffffffff00057882 */ /* 0x000fc60000000000 */
[----:B------:R-:W-:Y:S05]  /*40ec0*/  BRA.DIV UR5, `(.L_x_1576) ;  /* 0x0000001205507947 */ /* 0x000fea000b800000 */
[----:B------:R-:W-:-:S13]  /*40ed0*/  ELECT P6, URZ, PT ;  /* 0x00000000003f782f */ /* 0x000fda00038c0000 */
.L_x_1602:
[----:B------:R-:W0:Y:S01]  /*40ee0*/  LDC R4, c[0x0][0x28c] ;  /* 0x0000a300ff047b82 */ /* 0x000e220000000800 */
[----:B------:R-:W-:Y:S01]  /*40ef0*/  BSSY B1, `(.L_x_1577) ;  /* 0x0000038000017945 */ /* 0x000fe20003800000 */
[----:B0-----:R-:W-:-:S13]  /*40f00*/  ISETP.LT.OR P6, PT, R4, 0x1, !P6 ;  /* 0x000000010400780c */ /* 0x001fda00077c1670 */
[----:B------:R-:W-:Y:S05]  /*40f10*/  @P6 BRA `(.L_x_1578) ;  /* 0x0000000000d46947 */ /* 0x000fea0003800000 */
[----:B------:R-:W-:Y:S02]  /*40f20*/  IMAD.SHL.U32 R2, R2, 0x200, RZ ;  /* 0x0000020002027824 */ /* 0x000fe400078e00ff */
[----:B------:R-:W-:Y:S02]  /*40f30*/  IMAD R3, R3, 0x180, RZ ;  /* 0x0000018003037824 */ /* 0x000fe400078e02ff */
[----:B------:R-:W-:Y:S02]  /*40f40*/  IMAD.MOV.U32 R13, RZ, RZ, RZ ;  /* 0x000000ffff0d7224 */ /* 0x000fe400078e00ff */
[----:B------:R-:W-:Y:S02]  /*40f50*/  IMAD.MOV.U32 R4, RZ, RZ, R16 ;  /* 0x000000ffff047224 */ /* 0x000fe400078e0010 */
[----:B------:R-:W-:Y:S02]  /*40f60*/  IMAD.MOV.U32 R5, RZ, RZ, R7 ;  /* 0x000000ffff057224 */ /* 0x000fe400078e0007 */
[----:B------:R-:W-:-:S07]  /*40f70*/  IMAD.MOV.U32 R8, RZ, RZ, R6 ;  /* 0x000000ffff087224 */ /* 0x000fce00078e0006 */
.L_x_1582:
[----:B------:R-:W0:Y:S01]  /*40f80*/  S2R R12, SR_CgaCtaId ;  /* 0x00000000000c7919 */ /* 0x000e220000008800 */
[----:B------:R-:W-:-:S04]  /*40f90*/  MOV R11, 0x400 ;  /* 0x00000400000b7802 */ /* 0x000fc80000000f00 */
[----:B0-----:R-:W-:Y:S02]  /*40fa0*/  LEA R15, R12, R11, 0x18 ;  /* 0x0000000b0c0f7211 */ /* 0x001fe400078ec0ff */
[----:B------:R-:W-:Y:S01]  /*40fb0*/  SHF.L.U32 R11, R5, 0x1f, RZ ;  /* 0x0000001f050b7819 */ /* 0x000fe200000006ff */
[----:B------:R-:W0:Y:S02]  /*40fc0*/  @!P2 LDC R12, c[0x0][0x500] ;  /* 0x00014000ff0cab82 */ /* 0x000e240000000800 */
[----:B------:R-:W-:-:S04]  /*40fd0*/  IMAD R14, R8, 0x8, R15 ;  /* 0x00000008080e7824 */ /* 0x000fc800078e020f */
[----:B------:R-:W1:Y:S02]  /*40fe0*/  SYNCS.PHASECHK.TRANS64.TRYWAIT P1, [R14+URZ+0x40], R11 ;  /* 0x0000400b0e0075a7 */ /* 0x000e64000802017f */
[----:B-1----:R-:W-:Y:S05]  /*40ff0*/  @!P1 BRA `(.L_x_1579) ;  /* 0x0000001000249947 */ /* 0x002fea0003800000 */
.L_x_1603:
[----:B------:R-:W-:Y:S01]  /*41000*/  UPRMT UR5, UR24, 0x9910, URZ ;  /* 0x0000991018057896 */ /* 0x000fe2000800003f */
[----:B0-----:R0:W-:Y:S03]  /*41010*/  @!P2 SYNCS.ARRIVE.TRANS64 RZ, [R14+URZ], R12 ;  /* 0x0000000c0effa9a7 */ /* 0x0011e6000800003f */
[----:B------:R-:W-:-:S06]  /*41020*/  UISETP.NE.AND UP0, UPT, UR5, 0x2, UPT ;  /* 0x000000020500788c */ /* 0x000fcc000bf05270 */
[----:B------:R-:W-:-:S13]  /*41030*/  PLOP3.LUT P1, PT, PT, PT, UP0, 0x80, 0x0 ;  /* 0x000000000000781c */ /* 0x000fda0003f2f008 */
[----:B0-----:R-:W-:Y:S05]  /*41040*/  @P1 BRA `(.L_x_1580) ;  /* 0x0000000000041947 */ /* 0x001fea0003800000 */
[----:B------:R-:W-:Y:S01]  /*41050*/  BPT.TRAP 0x1 ;  /* 0x000000040000795c */ /* 0x000fe20000300000 */
.L_x_1580:
[----:B------:R-:W-:Y:S05]  /*41060*/  @P0 BRA `(.L_x_1581) ;  /* 0x0000000000040947 */ /* 0x000fea0003800000 */
[----:B------:R-:W-:Y:S01]  /*41070*/  BPT.TRAP 0x1 ;  /* 0x000000040000795c */ /* 0x000fe20000300000 */
.L_x_1581:
[--C-:B-1----:R-:W-:Y:S01]  /*41080*/  IMAD R11, R8, 0x3000, R15.reuse ;  /* 0x00003000080b7824 */ /* 0x102fe200078e020f */
[----:B------:R-:W-:Y:S01]  /*41090*/  R2UR UR9, R14 ;  /* 0x000000000e0972ca */ /* 0x000fe200000e0000 */
[----:B------:R-:W-:Y:S01]  /*410a0*/  IMAD R15, R8, 0x4000, R15 ;  /* 0x00004000080f7824 */ /* 0x000fe200078e020f */
[----:B------:R-:W-:Y:S01]  /*410b0*/  UIADD3 UR6, UP0, UR22, 0xf0, URZ ;  /* 0x000000f016067890 */ /* 0x000fe2000ff1e03f */
[----:B------:R-:W-:Y:S01]  /*410c0*/  VIADD R4, R4, 0xffffffff ;  /* 0xffffffff04047836 */ /* 0x000fe20000000000 */
[----:B------:R-:W-:Y:S01]  /*410d0*/  R2UR UR5, R11 ;  /* 0x000000000b0572ca */ /* 0x000fe200000e0000 */
[----:B------:R-:W-:Y:S01]  /*410e0*/  UIADD3 UR26, UP1, UR22, 0x1f0, URZ ;  /* 0x000001f0161a7890 */ /* 0x000fe2000ff3e03f */
[----:B------:R-:W-:Y:S01]  /*410f0*/  R2UR UR8, R15 ;  /* 0x000000000f0872ca */ /* 0x000fe200000e0000 */
[----:B------:R-:W-:Y:S01]  /*41100*/  UIADD3.X UR7, URZ, UR23, URZ, UP0, !UPT ;  /* 0x000000173f077290 */ /* 0x000fe200087fe43f */
[----:B------:R-:W-:Y:S01]  /*41110*/  R2UR UR11, R3 ;  /* 0x00000000030b72ca */ /* 0x000fe200000e0000 */
[----:B------:R-:W-:Y:S01]  /*41120*/  VIADD R8, R8, 0x1 ;  /* 0x0000000108087836 */ /* 0x000fe20000000000 */
[C---:B------:R-:W-:Y:S01]  /*41130*/  R2UR UR10, R13.reuse ;  /* 0x000000000d0a72ca */ /* 0x040fe200000e0000 */
[----:B------:R-:W-:Y:S01]  /*41140*/  UIADD3.X UR27, URZ, UR23, URZ, UP1, !UPT ;  /* 0x000000173f1b7290 */ /* 0x000fe20008ffe43f */
[----:B------:R-:W-:Y:S01]  /*41150*/  R2UR UR12, R10 ;  /* 0x000000000a0c72ca */ /* 0x000fe200000e0000 */
[----:B------:R-:W-:Y:S01]  /*41160*/  UMOV UR14, 0x0 ;  /* 0x00000000000e7882 */ /* 0x000fe20000000000 */
[----:B------:R-:W-:Y:S01]  /*41170*/  R2UR UR19, R2 ;  /* 0x00000000021372ca */ /* 0x000fe200000e0000 */
[----:B------:R-:W-:Y:S01]  /*41180*/  UMOV UR15, 0x10000000 ;  /* 0x10000000000f7882 */ /* 0x000fe20000000000 */
[----:B------:R-:W-:Y:S01]  /*41190*/  ISETP.GT.AND P3, PT, R4, 0x1, PT ;  /* 0x000000010400780c */ /* 0x000fe20003f64270 */
[----:B------:R-:W-:Y:S01]  /*411a0*/  UIADD3 UR5, UR5, 0x180, URZ ;  /* 0x0000018005057890 */ /* 0x000fe2000fffe03f */
[----:B------:R-:W-:Y:S01]  /*411b0*/  ISETP.NE.AND P1, PT, R8, 0x8, PT ;  /* 0x000000080800780c */ /* 0x000fe20003f25270 */
[----:B------:R-:W-:Y:S01]  /*411c0*/  UIADD3 UR16, UR8, 0x18180, URZ ;  /* 0x0001818008107890 */ /* 0x000fe2000fffe03f */
[----:B------:R-:W-:-:S02]  /*411d0*/  VIADD R13, R13, 0x20 ;  /* 0x000000200d0d7836 */ /* 0x000fc40000000000 */
[----:B------:R-:W-:Y:S02]  /*411e0*/  SEL R12, RZ, 0x1, P1 ;  /* 0x00000001ff0c7807 */ /* 0x000fe40000800000 */
[----:B------:R-:W-:Y:S01]  /*411f0*/  UMOV UR8, UR5 ;  /* 0x0000000500087c82 */ /* 0x000fe20008000000 */
[----:B------:R-:W-:Y:S01]  /*41200*/  SEL R8, R8, RZ, P1 ;  /* 0x000000ff08087207 */ /* 0x000fe20000800000 */
[----:B------:R0:W-:Y:S01]  /*41210*/  UTMALDG.3D [UR8], [UR6], desc[UR14] ;  /* 0x00000e08060075b4 */ /* 0x0001e20008011000 */
[----:B------:R-:W-:Y:S01]  /*41220*/  LOP3.LUT R5, R5, R12, RZ, 0x3c, !PT ;  /* 0x0000000c05057212 */ /* 0x000fe200078e3cff */
[----:B0-----:R-:W-:Y:S01]  /*41230*/  UMOV UR8, UR16 ;  /* 0x0000001000087c82 */ /* 0x001fe20008000000 */
[----:B------:R-:W-:Y:S02]  /*41240*/  UMOV UR11, UR19 ;  /* 0x00000013000b7c82 */ /* 0x000fe40008000000 */
[----:B------:R0:W-:Y:S02]  /*41250*/  UTMALDG.3D [UR8], [UR26], desc[UR14] ;  /* 0x00000e081a0075b4 */ /* 0x0001e40008011000 */
[----:B0-----:R-:W-:Y:S05]  /*41260*/  @P3 BRA `(.L_x_1582) ;  /* 0xfffffffc00443947 */ /* 0x001fea000383ffff */
.L_x_1578:
[----:B------:R-:W-:Y:S05]  /*41270*/  BSYNC B1 ;  /* 0x0000000000017941 */ /* 0x000fea0003800000 */
.L_x_1577:
[----:B------:R-:W2:Y:S01]  /*41280*/  LDL.LU R15, [R1+0xa58] ;  /* 0x000a5800010f7983 */ /* 0x000ea20000300800 */
[----:B------:R-:W-:Y:S01]  /*41290*/  LOP3.LUT P4, RZ, R9, 0xff, RZ, 0xc0, !PT ;  /* 0x000000ff09ff7812 */ /* 0x000fe2000788c0ff */
[----:B------:R-:W-:Y:S01]  /*412a0*/  IMAD.IADD R6, R0, 0x1, R6 ;  /* 0x0000000100067824 */ /* 0x000fe200078e0206 */
[----:B------:R-:W-:Y:S01]  /*412b0*/  ULDC.64 UR6, c[0x0][0x650] ;  /* 0x0001940000067ab9 */ /* 0x000fe20000000a00 */
[----:B------:R-:W3:Y:S01]  /*412c0*/  LDL.LU R14, [R1+0xa5c] ;  /* 0x000a5c00010e7983 */ /* 0x000ee20000300800 */
[----:B------:R-:W-:Y:S01]  /*412d0*/  BSSY B1, `(.L_x_1583) ;  /* 0x0000071000017945 */ /* 0x000fe20003800000 */
[----:B------:R-:W-:Y:S01]  /*412e0*/  IMAD.MOV.U32 R10, RZ, RZ, -0x1 ;  /* 0xffffffffff0a7424 */ /* 0x000fe200078e00ff */
[----:B------:R-:W-:Y:S02]  /*412f0*/  SHF.R.U32.HI R2, RZ, 0x3, R6 ;  /* 0x00000003ff027819 */ /* 0x000fe40000011606 */
[----:B------:R-:W-:Y:S02]  /*41300*/  ISETP.GT.U32.AND P1, PT, R6, 0x7, PT ;  /* 0x000000070600780c */ /* 0x000fe40003f24070 */
[----:B------:R-:W-:-:S02]  /*41310*/  LOP3.LUT R2, R2, 0x1, RZ, 0xc0, !PT ;  /* 0x0000000102027812 */ /* 0x000fc400078ec0ff */
[----:B------:R-:W-:Y:S01]  /*41320*/  ISETP.LT.U32.AND P1, PT, R0, 0x8, P1 ;  /* 0x000000080000780c */ /* 0x000fe20000f21070 */
[----:B------:R-:W0:Y:S01]  /*41330*/  @P4 S2R R3, SR_CgaCtaId ;  /* 0x0000000000034919 */ /* 0x000e220000008800 */
[----:B------:R-:W-:Y:S02]  /*41340*/  ISETP.NE.U32.AND P3, PT, R2, 0x1, PT ;  /* 0x000000010200780c */ /* 0x000fe40003f65070 */
[----:B------:R-:W-:Y:S02]  /*41350*/  @P4 MOV R2, 0x400 ;  /* 0x0000040000024802 */ /* 0x000fe40000000f00 */
[----:B------:R-:W-:Y:S02]  /*41360*/  ISETP.GT.U32.AND P3, PT, R0, 0x7, !P3 ;  /* 0x000000070000780c */ /* 0x000fe40005f64070 */
[----:B------:R-:W-:Y:S02]  /*41370*/  LOP3.LUT R6, R6, 0x7, RZ, 0xc0, !PT ;  /* 0x0000000706067812 */ /* 0x000fe400078ec0ff */
[----:B------:R-:W-:-:S02]  /*41380*/  PRMT R4, RZ, 0x7610, R4 ;  /* 0x00007610ff047816 */ /* 0x000fc40000000004 */
[----:B------:R-:W-:Y:S02]  /*41390*/  PRMT R9, RZ, 0x7610, R9 ;  /* 0x00007610ff097816 */ /* 0x000fe40000000009 */
[----:B0-----:R-:W-:Y:S02]  /*413a0*/  @P4 LEA R2, R3, R2, 0x18 ;  /* 0x0000000203024211 */ /* 0x001fe400078ec0ff */
[----:B------:R-:W-:Y:S02]  /*413b0*/  SEL R3, RZ, 0x1, !P3 ;  /* 0x00000001ff037807 */ /* 0x000fe40005800000 */
[----:B------:R0:W-:Y:S02]  /*413c0*/  @P4 SYNCS.ARRIVE.TRANS64.A1T0 RZ, [R2+URZ+0x98], RZ ;  /* 0x000098ff02ff49a7 */ /* 0x0001e4000810003f */
[----:B0-----:R-:W-:-:S04]  /*413d0*/  SEL R2, RZ, 0x1, !P1 ;  /* 0x00000001ff027807 */ /* 0x001fc80004800000 */
[----:B------:R-:W-:Y:S01]  /*413e0*/  LOP3.LUT R7, R3, R7, R2, 0x96, !PT ;  /* 0x0000000703077212 */ /* 0x000fe200078e9602 */
[----:B------:R-:W-:Y:S02]  /*413f0*/  IMAD.MOV.U32 R3, RZ, RZ, -0x1 ;  /* 0xffffffffff037424 */ /* 0x000fe400078e00ff */
[----:B------:R-:W-:Y:S01]  /*41400*/  IMAD.MOV.U32 R2, RZ, RZ, -0x1 ;  /* 0xffffffffff027424 */ /* 0x000fe200078e00ff */
[----:B---3--:R-:W-:-:S04]  /*41410*/  IADD3 R14, P1, R14, UR20, RZ ;  /* 0x000000140e0e7c10 */ /* 0x008fc8000ff3e0ff */
[----:B--2---:R-:W-:Y:S01]  /*41420*/  IADD3.X R15, R15, UR13, RZ, P1, !PT ;  /* 0x0000000d0f0f7c10 */ /* 0x004fe20008ffe4ff */
[----:B------:R0:W-:Y:S01]  /*41430*/  STL [R1+0xa5c], R14 ;  /* 0x000a5c0e01007387 */ /* 0x0001e20000100800 */
[----:B------:R-:W-:-:S03]  /*41440*/  ISETP.GE.U32.AND P1, PT, R14, UR6, PT ;  /* 0x000000060e007c0c */ /* 0x000fc6000bf26070 */
[----:B------:R0:W-:Y:S01]  /*41450*/  STL [R1+0xa58], R15 ;  /* 0x000a580f01007387 */ /* 0x0001e20000100800 */
[----:B------:R-:W-:-:S13]  /*41460*/  ISETP.GE.U32.AND.EX P1, PT, R15, UR7, PT, P1 ;  /* 0x000000070f007c0c */ /* 0x000fda000bf26110 */
[----:B0-----:R-:W-:Y:S05]  /*41470*/  @P1 BRA `(.L_x_1584) ;  /* 0x0000000400581947 */ /* 0x001fea0003800000 */
[----:B------:R-:W0:Y:S01]  /*41480*/  S2R R8, SR_CTAID.X ;  /* 0x0000000000087919 */ /* 0x000e220000002500 */
[----:B------:R-:W1:Y:S01]  /*41490*/  LDC R11, c[0x0][0x65c] ;  /* 0x00019700ff0b7b82 */ /* 0x000e620000000800 */
[----:B------:R-:W-:Y:S01]  /*414a0*/  ULDC UR5, c[0x0][0x150] ;  /* 0x0000540000057ab9 */ /* 0x000fe20000000800 */
[----:B------:R-:W-:Y:S01]  /*414b0*/  ULDC.64 UR6, c[0x0][0x628] ;  /* 0x00018a0000067ab9 */ /* 0x000fe20000000a00 */
[----:B------:R-:W2:Y:S01]  /*414c0*/  S2R R5, SR_CTAID.Y ;  /* 0x0000000000057919 */ /* 0x000ea20000002600 */
[----:B------:R-:W-:Y:S01]  /*414d0*/  ISETP.NE.U32.AND P1, PT, RZ, UR6, PT ;  /* 0x00000006ff007c0c */ /* 0x000fe2000bf25070 */
[----:B------:R-:W-:-:S03]  /*414e0*/  ULDC UR8, c[0x0][0x630] ;  /* 0x00018c0000087ab9 */ /* 0x000fc60000000800 */
[----:B------:R-:W3:Y:S01]  /*414f0*/  LDC R3, c[0x0][0x144] ;  /* 0x00005100ff037b82 */ /* 0x000ee20000000800 */
[----:B------:R-:W-:-:S07]  /*41500*/  ISETP.NE.AND.EX P1, PT, RZ, UR7, PT, P1 ;  /* 0x00000007ff007c0c */ /* 0x000fce000bf25310 */
[----:B------:R-:W4:Y:S01]  /*41510*/  LDC R12, c[0x0][0x148] ;  /* 0x00005200ff0c7b82 */ /* 0x000f220000000800 */
[----:B-1----:R-:W-:Y:S02]  /*41520*/  ISETP.NE.AND P5, PT, R11, 0x1, PT ;  /* 0x000000010b00780c */ /* 0x002fe40003fa5270 */
[----:B0-----:R-:W-:Y:S02]  /*41530*/  I2FP.F32.U32 R2, R8 ;  /* 0x0000000800027245 */ /* 0x001fe40000201000 */
[----:B--2---:R-:W-:-:S03]  /*41540*/  I2FP.F32.U32 R4, R5 ;  /* 0x0000000500047245 */ /* 0x004fc60000201000 */
[----:B------:R-:W-:Y:S01]  /*41550*/  FMUL R2, R2, UR5 ;  /* 0x0000000502027c20 */ /* 0x000fe20008400000 */
[----:B------:R-:W-:Y:S02]  /*41560*/  ULDC UR5, c[0x0][0x154] ;  /* 0x0000550000057ab9 */ /* 0x000fe40000000800 */
[----:B------:R-:W-:-:S03]  /*41570*/  FMUL R10, R4, UR5 ;  /* 0x00000005040a7c20 */ /* 0x000fc60008400000 */
[----:B------:R-:W0:Y:S08]  /*41580*/  F2I.U32.TRUNC.NTZ R2, R2 ;  /* 0x0000000200027305 */ /* 0x000e30000020f000 */
[----:B------:R-:W1:Y:S01]  /*41590*/  F2I.U32.TRUNC.NTZ R10, R10 ;  /* 0x0000000a000a7305 */ /* 0x000e62000020f000 */
[----:B0-----:R-:W-:Y:S02]  /*415a0*/  IMAD.MOV R4, RZ, RZ, -R2 ;  /* 0x000000ffff047224 */ /* 0x001fe400078e0a02 */
[----:B------:R-:W-:-:S02]  /*415b0*/  IMAD.MOV.U32 R2, RZ, RZ, R14 ;  /* 0x000000ffff027224 */ /* 0x000fc400078e000e */
[----:B---3--:R-:W-:Y:S02]  /*415c0*/  IMAD R8, R3, R4, R8 ;  /* 0x0000000403087224 */ /* 0x008fe400078e0208 */
[----:B-1----:R-:W-:-:S04]  /*415d0*/  IMAD.MOV R3, RZ, RZ, -R10 ;  /* 0x000000ffff037224 */ /* 0x002fc800078e0a0a */
[----:B----4-:R-:W-:Y:S02]  /*415e0*/  @P5 IMAD R8, R12, R3, R5 ;  /* 0x000000030c085224 */ /* 0x010fe400078e0205 */
[----:B------:R-:W-:Y:S01]  /*415f0*/  IMAD.MOV.U32 R3, RZ, RZ, R15 ;  /* 0x000000ffff037224 */ /* 0x000fe200078e000f */
[----:B------:R-:W-:Y:S06]  /*41600*/  @!P1 BRA `(.L_x_1585) ;  /* 0x0000000000289947 */ /* 0x000fec0003800000 */
[----:B------:R-:W-:Y:S02]  /*41610*/  ULDC UR5, c[0x0][0x634] ;  /* 0x00018d0000057ab9 */ /* 0x000fe40000000800 */
[----:B------:R-:W-:-:S05]  /*41620*/  IADD3 R3, P1, R14, UR5, RZ ;  /* 0x000000050e037c10 */ /* 0x000fca000ff3e0ff */
[----:B------:R-:W-:-:S04]  /*41630*/  IMAD.X R11, RZ, RZ, R15, P1 ;  /* 0x000000ffff0b7224 */ /* 0x000fc800008e060f */
[----:B------:R-:W-:-:S04]  /*41640*/  IMAD.WIDE.U32 R4, R11, UR6, RZ ;  /* 0x000000060b047c25 */ /* 0x000fc8000f8e00ff */
[----:B------:R-:W-:-:S04]  /*41650*/  IMAD.WIDE.U32 R4, P1, R3, UR7, R4 ;  /* 0x0000000703047c25 */ /* 0x000fc8000f820004 */
[----:B------:R-:W-:-:S04]  /*41660*/  IMAD.WIDE.U32 R2, R3, UR6, RZ ;  /* 0x0000000603027c25 */ /* 0x000fc8000f8e00ff */
[----:B------:R-:W-:Y:S01]  /*41670*/  IMAD.MOV.U32 R2, RZ, RZ, R5 ;  /* 0x000000ffff027224 */ /* 0x000fe200078e0005 */
[----:B------:R-:W-:Y:S01]  /*41680*/  IADD3 RZ, P3, R3, R4, RZ ;  /* 0x0000000403ff7210 */ /* 0x000fe20007f7e0ff */
[----:B------:R-:W-:-:S04]  /*41690*/  IMAD.X R3, RZ, RZ, RZ, P1 ;  /* 0x000000ffff037224 */ /* 0x000fc800008e06ff */
[----:B------:R-:W-:-:S08]  /*416a0*/  IMAD.WIDE.U32.X R2, R11, UR7, R2, P3 ;  /* 0x000000070b027c25 */ /* 0x000fd000098e0402 */
.L_x_1585:
[--C-:B------:R-:W-:Y:S01]  /*416b0*/  SHF.R.U64 R10, R2, UR8, R3.reuse ;  /* 0x00000008020a7c19 */ /* 0x100fe20008001203 */
[----:B------:R-:W-:Y:S01]  /*416c0*/  ULDC.64 UR6, c[0x0][0x620] ;  /* 0x0001880000067ab9 */ /* 0x000fe20000000a00 */
[----:B------:R-:W-:Y:S01]  /*416d0*/  SHF.R.U32.HI R2, RZ, UR8, R3 ;  /* 0x00000008ff027c19 */ /* 0x000fe20008011603 */
[----:B------:R-:W-:Y:S01]  /*416e0*/  IMAD.MOV.U32 R3, RZ, RZ, R15 ;  /* 0x000000ffff037224 */ /* 0x000fe200078e000f */
[----:B------:R-:W-:Y:S01]  /*416f0*/  IADD3 R11, P1, RZ, -R10, RZ ;  /* 0x8000000aff0b7210 */ /* 0x000fe20007f3e0ff */
[----:B------:R-:W-:-:S04]  /*41700*/  ULDC UR5, c[0x0][0x618] ;  /* 0x0001860000057ab9 */ /* 0x000fc80000000800 */
[----:B------:R-:W-:-:S04]  /*41710*/  IMAD.X R2, RZ, RZ, ~R2, P1 ;  /* 0x000000ffff027224 */ /* 0x000fc800008e0e02 */
[----:B------:R-:W-:-:S04]  /*41720*/  IMAD R2, R2, UR6, RZ ;  /* 0x0000000602027c24 */ /* 0x000fc8000f8e02ff */
[----:B------:R-:W-:Y:S02]  /*41730*/  IMAD R5, R11, UR7, R2 ;  /* 0x000000070b057c24 */ /* 0x000fe4000f8e0202 */
[----:B------:R-:W-:-:S04]  /*41740*/  IMAD.MOV.U32 R2, RZ, RZ, R14 ;  /* 0x000000ffff027224 */ /* 0x000fc800078e000e */
[----:B------:R-:W-:Y:S01]  /*41750*/  IMAD.WIDE.U32 R2, R11, UR6, R2 ;  /* 0x000000060b027c25 */ /* 0x000fe2000f8e0002 */
[----:B------:R-:W-:Y:S02]  /*41760*/  ULDC.64 UR6, c[0x0][0x640] ;  /* 0x0001900000067ab9 */ /* 0x000fe40000000a00 */
[----:B------:R-:W-:Y:S01]  /*41770*/  ISETP.NE.U32.AND P1, PT, RZ, UR6, PT ;  /* 0x00000006ff007c0c */ /* 0x000fe2000bf25070 */
[----:B------:R-:W-:-:S03]  /*41780*/  IMAD.IADD R3, R3, 0x1, R5 ;  /* 0x0000000103037824 */ /* 0x000fc600078e0205 */
[----:B------:R-:W-:Y:S02]  /*41790*/  ISETP.NE.AND.EX P1, PT, RZ, UR7, PT, P1 ;  /* 0x00000007ff007c0c */ /* 0x000fe4000bf25310 */
[--C-:B------:R-:W-:Y:S02]  /*417a0*/  SHF.R.U64 R11, R2, UR5, R3.reuse ;  /* 0x00000005020b7c19 */ /* 0x100fe40008001203 */
[----:B------:R-:W-:Y:S01]  /*417b0*/  SHF.R.U32.HI R2, RZ, UR5, R3 ;  /* 0x00000005ff027c19 */ /* 0x000fe20008011603 */
[----:B------:R-:W-:-:S03]  /*417c0*/  ULDC UR5, c[0x0][0x608] ;  /* 0x0001820000057ab9 */ /* 0x000fc60000000800 */
[--C-:B------:R-:W-:Y:S02]  /*417d0*/  SHF.R.U64 R12, R11, UR5, R2.reuse ;  /* 0x000000050b0c7c19 */ /* 0x100fe40008001202 */
[----:B------:R-:W-:Y:S01]  /*417e0*/  SHF.R.U32.HI R3, RZ, UR5, R2 ;  /* 0x00000005ff037c19 */ /* 0x000fe20008011602 */
[----:B------:R-:W-:-:S03]  /*417f0*/  ULDC UR5, c[0x0][0x658] ;  /* 0x0001960000057ab9 */ /* 0x000fc60000000800 */
[--C-:B------:R-:W-:Y:S02]  /*41800*/  SHF.R.U64 R13, R12, UR5, R3.reuse ;  /* 0x000000050c0d7c19 */ /* 0x100fe40008001203 */
[----:B------:R-:W-:-:S03]  /*41810*/  SHF.R.U32.HI R14, RZ, UR5, R3 ;  /* 0x00000005ff0e7c19 */ /* 0x000fc60008011603 */
[----:B------:R-:W-:Y:S02]  /*41820*/  IMAD.MOV.U32 R2, RZ, RZ, R13 ;  /* 0x000000ffff027224 */ /* 0x000fe400078e000d */
        /* <DEDUP_REMOVED lines=12> */
.L_x_1586:
[----:B------:R-:W-:Y:S01]  /*418f0*/  ULDC UR5, c[0x0][0x648] ;  /* 0x0001920000057ab9 */ /* 0x000fe20000000800 */
[----:B------:R-:W-:Y:S01]  /*41900*/  LOP3.LUT R12, R12, UR17, RZ, 0xc0, !PT ;  /* 0x000000110c0c7c12 */ /* 0x000fe2000f8ec0ff */
[----:B------:R-:W-:Y:S01]  /*41910*/  IMAD.MOV.U32 R4, RZ, RZ, 0x1 ;  /* 0x00000001ff047424 */ /* 0x000fe200078e00ff */
[----:B------:R-:W-:Y:S01]  /*41920*/  SHF.R.U64 R3, R2, UR5, R3 ;  /* 0x0000000502037c19 */ /* 0x000fe20008001203 */
[----:B------:R-:W-:-:S04]  /*41930*/  ULDC UR5, c[0x0][0x638] ;  /* 0x00018e0000057ab9 */ /* 0x000fc80000000800 */
[----:B------:R-:W-:Y:S02]  /*41940*/  IMAD.MOV R2, RZ, RZ, -R3 ;  /* 0x000000ffff027224 */ /* 0x000fe400078e0a03 */
[----:B------:R-:W-:Y:S02]  /*41950*/  IMAD R5, R3, UR18, R12 ;  /* 0x0000001203057c24 */ /* 0x000fe4000f8e020c */
[----:B------:R-:W-:Y:S01]  /*41960*/  IMAD R13, R2, UR5, R13 ;  /* 0x00000005020d7c24 */ /* 0x000fe2000f8e020d */
[----:B------:R-:W-:Y:S01]  /*41970*/  ULDC UR5, c[0x0][0x610] ;  /* 0x0001840000057ab9 */ /* 0x000fe20000000800 */
[----:B------:R-:W-:Y:S01]  /*41980*/  LOP3.LUT R2, R11, UR4, RZ, 0xc0, !PT ;  /* 0x000000040b027c12 */ /* 0x000fe2000f8ec0ff */
[----:B------:R-:W-:Y:S01]  /*41990*/  IMAD R8, R5, UR5, R8 ;  /* 0x0000000505087c24 */ /* 0x000fe2000f8e0208 */
[----:B------:R-:W-:-:S03]  /*419a0*/  ULDC UR5, c[0x0][0x600] ;  /* 0x0001800000057ab9 */ /* 0x000fc60000000800 */
[----:B------:R-:W-:-:S05]  /*419b0*/  IMAD R13, R13, UR5, R2 ;  /* 0x000000050d0d7c24 */ /* 0x000fca000f8e0202 */
[----:B------:R-:W-:Y:S02]  /*419c0*/  SEL R2, R13, R8, !P5 ;  /* 0x000000080d027207 */ /* 0x000fe40006800000 */
[----:B------:R-:W-:-:S07]  /*419d0*/  SEL R3, R8, R13, !P5 ;  /* 0x0000000d08037207 */ /* 0x000fce0006800000 */
.L_x_1584:
[----:B------:R-:W-:Y:S05]  /*419e0*/  BSYNC B1 ;  /* 0x0000000000017941 */ /* 0x000fea0003800000 */
.L_x_1583:
[----:B------:R-:W-:-:S13]  /*419f0*/  LOP3.LUT P1, RZ, R4, 0xff, RZ, 0xc0, !PT ;  /* 0x000000ff04ff7812 */ /* 0x000fda000782c0ff */
[----:B------:R-:W-:Y:S05]  /*41a00*/  @P1 BRA `(.L_x_1587) ;  /* 0xfffffff400281947 */ /* 0x000fea000383ffff */
[----:B------:R-:W-:Y:S05]  /*41a10*/  BSYNC B0 ;  /* 0x0000000000007941 */ /* 0x000fea0003800000 */
.L_x_1575:
[----:B------:R-:W-:-:S03]  /*41a20*/  UMOV UR5, 0xffffffff ;  /* 0xffffffff00057882 */ /* 0x000fc60000000000 */
[----:B------:R-:W-:Y:S05]  /*41a30*/  BRA.DIV UR5, `(.L_x_1588) ;  /* 0x0000000605a87947 */ /* 0x000fea000b800000 */
[----:B------:R-:W-:-:S13]  /*41a40*/  ELECT P6, URZ, PT ;  /* 0x00000000003f782f */ /* 0x000fda00038c0000 */
.L_x_1606:
[----:B------:R-:W-:Y:S04]  /*41a50*/  BSSY B0, `(.L_x_1589) ;  /* 0x0000050000007945 */ /* 0x000fe80003800000 */
[----:B------:R-:W-:Y:S05]  /*41a60*/  @!P6 BRA `(.L_x_1590) ;  /* 0x000000040038e947 */ /* 0x000fea0003800000 */
[----:B------:R-:W-:-:S04]  /*41a70*/  ULOP3.LUT UR5, UR38, 0x2, URZ, 0xfc, !UPT ;  /* 0x0000000226057892 */ /* 0x000fc8000f8efc3f */
[----:B------:R-:W-:-:S06]  /*41a80*/  UISETP.NE.AND UP0, UPT, UR5, 0x3, UPT ;  /* 0x000000030500788c */ /* 0x000fcc000bf05270 */
[----:B------:R-:W-:-:S13]  /*41a90*/  PLOP3.LUT P0, PT, PT, PT, UP0, 0x80, 0x0 ;  /* 0x000000000000781c */ /* 0x000fda0003f0f008 */
[----:B------:R-:W-:Y:S05]  /*41aa0*/  @!P0 BRA `(.L_x_1591) ;  /* 0x0000000000048947 */ /* 0x000fea0003800000 */
[----:B------:R-:W-:Y:S01]  /*41ab0*/  BPT.TRAP 0x1 ;  /* 0x000000040000795c */ /* 0x000fe20000300000 */
.L_x_1591:
[----:B------:R-:W0:Y:S01]  /*41ac0*/  S2R R3, SR_CgaCtaId ;  /* 0x0000000000037919 */ /* 0x000e220000008800 */
[----:B------:R-:W-:-:S04]  /*41ad0*/  MOV R0, 0x400 ;  /* 0x0000040000007802 */ /* 0x000fc80000000f00 */
[----:B0-----:R-:W-:Y:S02]  /*41ae0*/  LEA R3, R3, R0, 0x18 ;  /* 0x0000000003037211 */ /* 0x001fe400078ec0ff */
[----:B------:R-:W-:-:S03]  /*41af0*/  SHF.L.U32 R0, R7, 0x1f, RZ ;  /* 0x0000001f07007819 */ /* 0x000fc600000006ff */
[----:B------:R-:W-:-:S04]  /*41b00*/  VIADD R3, R3, 0x40 ;  /* 0x0000004003037836 */ /* 0x000fc80000000000 */
[----:B------:R-:W-:-:S04]  /*41b10*/  IMAD R5, R6, 0x8, R3 ;  /* 0x0000000806057824 */ /* 0x000fc800078e0203 */
[----:B------:R-:W0:Y:S02]  /*41b20*/  SYNCS.PHASECHK.TRANS64.TRYWAIT P0, [R5+URZ], R0 ;  /* 0x00000000050075a7 */ /* 0x000e24000800017f */
[----:B0-----:R-:W-:Y:S05]  /*41b30*/  @!P0 BRA `(.L_x_1592) ;  /* 0x0000000400888947 */ /* 0x001fea0003800000 */
.L_x_1607:
[----:B------:R-:W-:-:S05]  /*41b40*/  VIADD R6, R6, 0x1 ;  /* 0x0000000106067836 */ /* 0x000fca0000000000 */
[----:B------:R-:W-:-:S04]  /*41b50*/  ISETP.NE.AND P0, PT, R6, 0x8, PT ;  /* 0x000000080600780c */ /* 0x000fc80003f05270 */
[----:B0-----:R-:W-:Y:S02]  /*41b60*/  SEL R0, RZ, 0x1, P0 ;  /* 0x00000001ff007807 */ /* 0x001fe40000000000 */
[----:B------:R-:W-:Y:S02]  /*41b70*/  SEL R6, R6, RZ, P0 ;  /* 0x000000ff06067207 */ /* 0x000fe40000000000 */
[----:B------:R-:W-:-:S03]  /*41b80*/  LOP3.LUT R7, R7, R0, RZ, 0x3c, !PT ;  /* 0x0000000007077212 */ /* 0x000fc600078e3cff */
[----:B------:R-:W-:Y:S01]  /*41b90*/  IMAD R5, R6, 0x8, R3 ;  /* 0x0000000806057824 */ /* 0x000fe200078e0203 */
[----:B------:R-:W-:-:S04]  /*41ba0*/  SHF.L.U32 R0, R7, 0x1f, RZ ;  /* 0x0000001f07007819 */ /* 0x000fc800000006ff */
[----:B------:R-:W0:Y:S02]  /*41bb0*/  SYNCS.PHASECHK.TRANS64.TRYWAIT P0, [R5+URZ], R0 ;  /* 0x00000000050075a7 */ /* 0x000e24000800017f */
[----:B0-----:R-:W-:Y:S05]  /*41bc0*/  @!P0 BRA `(.L_x_1593) ;  /* 0x0000000400788947 */ /* 0x001fea0003800000 */
.L_x_1608:
[----:B0-----:R-:W-:-:S05]  /*41bd0*/  VIADD R0, R6, 0x1 ;  /* 0x0000000106007836 */ /* 0x001fca0000000000 */
[----:B------:R-:W-:-:S04]  /*41be0*/  ISETP.NE.AND P0, PT, R0, 0x8, PT ;  /* 0x000000080000780c */ /* 0x000fc80003f05270 */
[----:B------:R-:W-:Y:S02]  /*41bf0*/  SEL R2, RZ, 0x1, P0 ;  /* 0x00000001ff027807 */ /* 0x000fe40000000000 */
[----:B------:R-:W-:Y:S02]  /*41c00*/  SEL R4, R0, RZ, P0 ;  /* 0x000000ff00047207 */ /* 0x000fe40000000000 */
[----:B------:R-:W-:-:S03]  /*41c10*/  LOP3.LUT R7, R7, R2, RZ, 0x3c, !PT ;  /* 0x0000000207077212 */ /* 0x000fc600078e3cff */
[----:B------:R-:W-:Y:S01]  /*41c20*/  IMAD R5, R4, 0x8, R3 ;  /* 0x0000000804057824 */ /* 0x000fe200078e0203 */
[----:B------:R-:W-:-:S04]  /*41c30*/  SHF.L.U32 R0, R7, 0x1f, RZ ;  /* 0x0000001f07007819 */ /* 0x000fc800000006ff */
[----:B------:R-:W0:Y:S02]  /*41c40*/  SYNCS.PHASECHK.TRANS64.TRYWAIT P0, [R5+URZ], R0 ;  /* 0x00000000050075a7 */ /* 0x000e24000800017f */
[----:B0-----:R-:W-:Y:S05]  /*41c50*/  @!P0 BRA `(.L_x_1594) ;  /* 0x0000000400688947 */ /* 0x001fea0003800000 */
.L_x_1609:
        /* <DEDUP_REMOVED lines=9> */
.L_x_1610:
        /* <DEDUP_REMOVED lines=9> */
.L_x_1611:
        /* <DEDUP_REMOVED lines=9> */
.L_x_1612:
        /* <DEDUP_REMOVED lines=9> */
.L_x_1613:
[----:B0-----:R-:W-:-:S05]  /*41ea0*/  VIADD R0, R4, 0x1 ;  /* 0x0000000104007836 */ /* 0x001fca0000000000 */
[----:B------:R-:W-:-:S04]  /*41eb0*/  ISETP.NE.AND P0, PT, R0, 0x8, PT ;  /* 0x000000080000780c */ /* 0x000fc80003f05270 */
[----:B------:R-:W-:Y:S02]  /*41ec0*/  SEL R2, RZ, 0x1, P0 ;  /* 0x00000001ff027807 */ /* 0x000fe40000000000 */
[----:B------:R-:W-:Y:S02]  /*41ed0*/  SEL R0, R0, RZ, P0 ;  /* 0x000000ff00007207 */ /* 0x000fe40000000000 */
[----:B------:R-:W-:-:S03]  /*41ee0*/  LOP3.LUT R2, R7, R2, RZ, 0x3c, !PT ;  /* 0x0000000207027212 */ /* 0x000fc600078e3cff */
[----:B------:R-:W-:Y:S01]  /*41ef0*/  IMAD R3, R0, 0x8, R3 ;  /* 0x0000000800037824 */ /* 0x000fe200078e0203 */
[----:B------:R-:W-:-:S07]  /*41f00*/  SHF.L.U32 R0, R2, 0x1f, RZ ;  /* 0x0000001f02007819 */ /* 0x000fce00000006ff */
.L_x_1599:
[----:B0-----:R0:W1:Y:S02]  /*41f10*/  SYNCS.PHASECHK.TRANS64.TRYWAIT P0, [R3+URZ], R0 ;  /* 0x00000000030075a7 */ /* 0x001064000800017f */
[----:B-1----:R-:W-:Y:S05]  /*41f20*/  @!P0 NANOSLEEP.SYNCS 0x989680 ;  /* 0x009896800000895d */ /* 0x002fea0003900000 */
[----:B------:R-:W1:Y:S02]  /*41f30*/  @!P0 SYNCS.PHASECHK.TRANS64 P0, [R3+URZ], R0 ;  /* 0x00000000030085a7 */ /* 0x000e64000800007f */
[----:B-1----:R-:W-:Y:S05]  /*41f40*/  @!P0 BRA `(.L_x_1599) ;  /* 0xfffffffc00f08947 */ /* 0x002fea000383ffff */
.L_x_1590:
[----:B------:R-:W-:Y:S05]  /*41f50*/  BSYNC B0 ;  /* 0x0000000000007941 */ /* 0x000fea0003800000 */
.L_x_1589:
[----:B------:R-:W-:Y:S05]  /*41f60*/  EXIT ;  /* 0x000000000000794d */ /* 0x000fea0003800000 */
.L_x_18:
[----:B-1----:R1:W2:Y:S02]  /*41f70*/  SYNCS.PHASECHK.TRANS64.TRYWAIT P1, [R3+URZ], R2 ;  /* 0x00000002030075a7 */ /* 0x0022a4000802017f */
[----:B--2---:R-:W-:Y:S05]  /*41f80*/  @!P1 NANOSLEEP.SYNCS 0x989680 ;  /* 0x009896800000995d */ /* 0x004fea0003900000 */
[----:B------:R-:W2:Y:S02]  /*41f90*/  @!P1 SYNCS.PHASECHK.TRANS64 P1, [R3+URZ], R2 ;  /* 0x00000002030095a7 */ /* 0x000ea4000802007f */
[----:B--2---:R-:W-:Y:S05]  /*41fa0*/  @!P1 BRA `(.L_x_18) ;  /* 0xfffffffc00f09947 */ /* 0x004fea000383ffff */
[----:B------:R-:W-:Y:S05]  /*41fb0*/  BRA `(.L_x_17) ;  /* 0xfffffbf4002c7947 */ /* 0x000fea000383ffff */
.L_x_23:
[----:B-1----:R1:W2:Y:S02]  /*41fc0*/  SYNCS.PHASECHK.TRANS64.TRYWAIT P1, [R5+URZ], R6 ;  /* 0x00000006050075a7 */ /* 0x0022a4000802017f */
[----:B--2---:R-:W-:Y:S05]  /*41fd0*/  @!P1 NANOSLEEP.SYNCS 0x989680 ;  /* 0x009896800000995d */ /* 0x004fea0003900000 */
[----:B------:R-:W2:Y:S02]  /*41fe0*/  @!P1 SYNCS.PHASECHK.TRANS64 P1, [R5+URZ], R6 ;  /* 0x00000006050095a7 */ /* 0x000ea4000802007f */
[----:B--2---:R-:W-:Y:S05]  /*41ff0*/  @!P1 BRA `(.L_x_23) ;  /* 0xfffffffc00f09947 */ /* 0x004fea000383ffff */
[----:B------:R-:W-:Y:S05]  /*42000*/  BRA `(.L_x_22) ;  /* 0xfffffc0c00307947 */ /* 0x000fea000383ffff */
.L_x_1576:
[----:B------:R-:W-:Y:S01]  /*42010*/  BSSY B1, `(.L_x_1600) ;  /* 0x0000006000017945 */ /* 0x000fe20003800000 */
[----:B------:R-:W-:-:S07]  /*42020*/  IMAD.MOV.U32 R15, RZ, RZ, -0x1 ;  /* 0xffffffffff0f7424 */ /* 0x000fce00078e00ff */
[----:B------:R-:W-:Y:S05]  /*42030*/  WARPSYNC.COLLECTIVE R15, `(.L_x_1601) ;  /* 0x000000000f0c7348 */ /* 0x000fea0003c00000 */
[----:B------:R-:W-:Y:S02]  /*42040*/  ELECT P6, UR62, PT ;  /* 0x00000000003e782f */ /* 0x000fe400038c0000 */
[----:B------:R-:W-:Y:S01]  /*42050*/  MOV R14, UR62 ;  /* 0x0000003e000e7c02 */ /* 0x000fe20008000f00 */
[----:B------:R-:W-:Y:S10]  /*42060*/  ENDCOLLECTIVE ;  /* 0x000000000000791b */ /* 0x000ff40003800000 */
.L_x_1601:
[----:B------:R-:W-:Y:S05]  /*42070*/  BSYNC B1 ;  /* 0x0000000000017941 */ /* 0x000fea0003800000 */
.L_x_1600:
[----:B------:R-:W-:Y:S05]  /*42080*/  BRA `(.L_x_1602) ;  /* 0xffffffec00947947 */ /* 0x000fea000383ffff */
.L_x_1579:
[----:B-1----:R1:W2:Y:S02]  /*42090*/  SYNCS.PHASECHK.TRANS64.TRYWAIT P1, [R14+URZ+0x40], R11 ;  /* 0x0000400b0e0075a7 */ /* 0x0022a4000802017f */
[----:B--2---:R-:W-:Y:S05]  /*420a0*/  @!P1 NANOSLEEP.SYNCS 0x989680 ;  /* 0x009896800000995d */ /* 0x004fea0003900000 */
[----:B------:R-:W2:Y:S02]  /*420b0*/  @!P1 SYNCS.PHASECHK.TRANS64 P1, [R14+URZ+0x40], R11 ;  /* 0x0000400b0e0095a7 */ /* 0x000ea4000802007f */
[----:B--2---:R-:W-:Y:S05]  /*420c0*/  @!P1 BRA `(.L_x_1579) ;  /* 0xfffffffc00f09947 */ /* 0x004fea000383ffff */
[----:B------:R-:W-:Y:S05]  /*420d0*/  BRA `(.L_x_1603) ;  /* 0xffffffec00c87947 */ /* 0x000fea000383ffff */
.L_x_1588:
[----:B------:R-:W-:Y:S01]  /*420e0*/  BSSY B0, `(.L_x_1604) ;  /* 0x0000006000007945 */ /* 0x000fe20003800000 */
[----:B------:R-:W-:-:S07]  /*420f0*/  IMAD.MOV.U32 R15, RZ, RZ, -0x1 ;  /* 0xffffffffff0f7424 */ /* 0x000fce00078e00ff */
[----:B------:R-:W-:Y:S05]  /*42100*/  WARPSYNC.COLLECTIVE R15, `(.L_x_1605) ;  /* 0x000000000f0c7348 */ /* 0x000fea0003c00000 */
[----:B------:R-:W-:Y:S02]  /*42110*/  ELECT P6, UR62, PT ;  /* 0x00000000003e782f */ /* 0x000fe400038c0000 */
[----:B------:R-:W-:Y:S01]  /*42120*/  MOV R14, UR62 ;  /* 0x0000003e000e7c02 */ /* 0x000fe20008000f00 */
[----:B------:R-:W-:Y:S10]  /*42130*/  ENDCOLLECTIVE ;  /* 0x000000000000791b */ /* 0x000ff40003800000 */
.L_x_1605:
[----:B------:R-:W-:Y:S05]  /*42140*/  BSYNC B0 ;  /* 0x0000000000007941 */ /* 0x000fea0003800000 */
.L_x_1604:
[----:B------:R-:W-:Y:S05]  /*42150*/  BRA `(.L_x_1606) ;  /* 0xfffffff8003c7947 */ /* 0x000fea000383ffff */
.L_x_1592:
[----:B0-----:R0:W1:Y:S02]  /*42160*/  SYNCS.PHASECHK.TRANS64.TRYWAIT P0, [R5+URZ], R0 ;  /* 0x00000000050075a7 */ /* 0x001064000800017f */
[----:B-1----:R-:W-:Y:S05]  /*42170*/  @!P0 NANOSLEEP.SYNCS 0x989680 ;  /* 0x009896800000895d */ /* 0x002fea0003900000 */
[----:B------:R-:W1:Y:S02]  /*42180*/  @!P0 SYNCS.PHASECHK.TRANS64 P0, [R5+URZ], R0 ;  /* 0x00000000050085a7 */ /* 0x000e64000800007f */
[----:B-1----:R-:W-:Y:S05]  /*42190*/  @!P0 BRA `(.L_x_1592) ;  /* 0xfffffffc00f08947 */ /* 0x002fea000383ffff */
[----:B------:R-:W-:Y:S05]  /*421a0*/  BRA `(.L_x_1607) ;  /* 0xfffffff800647947 */ /* 0x000fea000383ffff */
.L_x_1593:
[----:B0-----:R0:W1:Y:S02]  /*421b0*/  SYNCS.PHASECHK.TRANS64.TRYWAIT P0, [R5+URZ], R0 ;  /* 0x00000000050075a7 */ /* 0x001064000800017f */
[----:B-1----:R-:W-:Y:S05]  /*421c0*/  @!P0 NANOSLEEP.SYNCS 0x989680 ;  /* 0x009896800000895d */ /* 0x002fea0003900000 */
[----:B------:R-:W1:Y:S02]  /*421d0*/  @!P0 SYNCS.PHASECHK.TRANS64 P0, [R5+URZ], R0 ;  /* 0x00000000050085a7 */ /* 0x000e64000800007f */
[----:B-1----:R-:W-:Y:S05]  /*421e0*/  @!P0 BRA `(.L_x_1593) ;  /* 0xfffffffc00f08947 */ /* 0x002fea000383ffff */
[----:B------:R-:W-:Y:S05]  /*421f0*/  BRA `(.L_x_1608) ;  /* 0xfffffff800747947 */ /* 0x000fea000383ffff */
.L_x_1594:
[----:B0-----:R0:W1:Y:S02]  /*42200*/  SYNCS.PHASECHK.TRANS64.TRYWAIT P0, [R5+URZ], R0 ;  /* 0x00000000050075a7 */ /* 0x001064000800017f */
[----:B-1----:R-:W-:Y:S05]  /*42210*/  @!P0 NANOSLEEP.SYNCS 0x989680 ;  /* 0x009896800000895d */ /* 0x002fea0003900000 */
[----:B------:R-:W1:Y:S02]  /*42220*/  @!P0 SYNCS.PHASECHK.TRANS64 P0, [R5+URZ], R0 ;  /* 0x00000000050085a7 */ /* 0x000e64000800007f */
[----:B-1----:R-:W-:Y:S05]  /*42230*/  @!P0 BRA `(.L_x_1594) ;  /* 0xfffffffc00f08947 */ /* 0x002fea000383ffff */
[----:B------:R-:W-:Y:S05]  /*42240*/  BRA `(.L_x_1609) ;  /* 0xfffffff800847947 */ /* 0x000fea000383ffff */
.L_x_1595:
[----:B0-----:R0:W1:Y:S02]  /*42250*/  SYNCS.PHASECHK.TRANS64.TRYWAIT P0, [R5+URZ], R0 ;  /* 0x00000000050075a7 */ /* 0x001064000800017f */
[----:B-1----:R-:W-:Y:S05]  /*42260*/  @!P0 NANOSLEEP.SYNCS 0x989680 ;  /* 0x009896800000895d */ /* 0x002fea0003900000 */
[----:B------:R-:W1:Y:S02]  /*42270*/  @!P0 SYNCS.PHASECHK.TRANS64 P0, [R5+URZ], R0 ;  /* 0x00000000050085a7 */ /* 0x000e64000800007f */
[----:B-1----:R-:W-:Y:S05]  /*42280*/  @!P0 BRA `(.L_x_1595) ;  /* 0xfffffffc00f08947 */ /* 0x002fea000383ffff */
[----:B------:R-:W-:Y:S05]  /*42290*/  BRA `(.L_x_1610) ;  /* 0xfffffff800947947 */ /* 0x000fea000383ffff */
.L_x_1596:
[----:B0-----:R0:W1:Y:S02]  /*422a0*/  SYNCS.PHASECHK.TRANS64.TRYWAIT P0, [R5+URZ], R0 ;  /* 0x00000000050075a7 */ /* 0x001064000800017f */
[----:B-1----:R-:W-:Y:S05]  /*422b0*/  @!P0 NANOSLEEP.SYNCS 0x989680 ;  /* 0x009896800000895d */ /* 0x002fea0003900000 */
[----:B------:R-:W1:Y:S02]  /*422c0*/  @!P0 SYNCS.PHASECHK.TRANS64 P0, [R5+URZ], R0 ;  /* 0x00000000050085a7 */ /* 0x000e64000800007f */
[----:B-1----:R-:W-:Y:S05]  /*422d0*/  @!P0 BRA `(.L_x_1596) ;  /* 0xfffffffc00f08947 */ /* 0x002fea000383ffff */
[----:B------:R-:W-:Y:S05]  /*422e0*/  BRA `(.L_x_1611) ;  /* 0xfffffff800a47947 */ /* 0x000fea000383ffff */
.L_x_1597:
[----:B0-----:R0:W1:Y:S02]  /*422f0*/  SYNCS.PHASECHK.TRANS64.TRYWAIT P0, [R5+URZ], R0 ;  /* 0x00000000050075a7 */ /* 0x001064000800017f */
[----:B-1----:R-:W-:Y:S05]  /*42300*/  @!P0 NANOSLEEP.SYNCS 0x989680 ;  /* 0x009896800000895d */ /* 0x002fea0003900000 */
[----:B------:R-:W1:Y:S02]  /*42310*/  @!P0 SYNCS.PHASECHK.TRANS64 P0, [R5+URZ], R0 ;  /* 0x00000000050085a7 */ /* 0x000e64000800007f */
[----:B-1----:R-:W-:Y:S05]  /*42320*/  @!P0 BRA `(.L_x_1597) ;  /* 0xfffffffc00f08947 */ /* 0x002fea000383ffff */
[----:B------:R-:W-:Y:S05]  /*42330*/  BRA `(.L_x_1612) ;  /* 0xfffffff800b47947 */ /* 0x000fea000383ffff */
.L_x_1598:
[----:B0-----:R0:W1:Y:S02]  /*42340*/  SYNCS.PHASECHK.TRANS64.TRYWAIT P0, [R5+URZ], R0 ;  /* 0x00000000050075a7 */ /* 0x001064000800017f */
[----:B-1----:R-:W-:Y:S05]  /*42350*/  @!P0 NANOSLEEP.SYNCS 0x989680 ;  /* 0x009896800000895d */ /* 0x002fea0003900000 */
[----:B------:R-:W1:Y:S02]  /*42360*/  @!P0 SYNCS.PHASECHK.TRANS64 P0, [R5+URZ], R0 ;  /* 0x00000000050085a7 */ /* 0x000e64000800007f */
[----:B-1----:R-:W-:Y:S05]  /*42370*/  @!P0 BRA `(.L_x_1598) ;  /* 0xfffffffc00f08947 */ /* 0x002fea000383ffff */
[----:B------:R-:W-:Y:S05]  /*42380*/  BRA `(.L_x_1613) ;  /* 0xfffffff800c47947 */ /* 0x000fea000383ffff */
.L_x_1614:
[----:B------:R-:W-:-:S00]  /*42390*/  BRA `(.L_x_1614) ;  /* 0xfffffffc00fc7947 */ /* 0x000fc0000383ffff */
[----:B------:R-:W-:-:S00]  /*423a0*/  NOP ;  /* 0x0000000000007918 */ /* 0x000fc00000000000 */
        /* <DEDUP_REMOVED lines=13> */
.L_x_1615:


//--------------------- .nv.global.init           --------------------------
	.section	.nv.global.init,"aw",@progbits
.nv.global.init:
	.type		$str$22,@object
	.size		$str$22,($str$23 - $str$22)
$str$22:
        /*0000*/ 	.byte	0x6b, 0x5f, 0x74, 0x69, 0x6c, 0x65, 0x5f, 0x63, 0x6f, 0x75, 0x6e, 0x74, 0x20, 0x3e, 0x3d, 0x20
        /*0010*/ 	.byte	0x31, 0x00
	.type		$str$23,@object
	.size		$str$23,(__unnamed_1 - $str$23)
$str$23:
        /*0012*/ 	.byte	0x2f, 0x74, 0x6d, 0x70, 0x2f, 0x63, 0x75, 0x74, 0x6c, 0x61, 0x73, 0x73, 0x5f, 0x73, 0x77, 0x65
        /*0022*/ 	.byte	0x65, 0x70, 0x5f, 0x73, 0x72, 0x63, 0x2f, 0x69, 0x6e, 0x63, 0x6c, 0x75, 0x64, 0x65, 0x2f, 0x63
        /*0032*/ 	.byte	0x75, 0x74, 0x6c, 0x61, 0x73, 0x73, 0x2f, 0x67, 0x65, 0x6d, 0x6d, 0x2f, 0x63, 0x6f, 0x6c, 0x6c
        /*0042*/ 	.byte	0x65, 0x63, 0x74, 0x69, 0x76, 0x65, 0x2f, 0x73, 0x6d, 0x39, 0x30, 0x5f, 0x6d, 0x6d, 0x61, 0x5f
        /*0052*/ 	.byte	0x74, 0x6d, 0x61, 0x5f, 0x67, 0x6d, 0x6d, 0x61, 0x5f, 0x73, 0x73, 0x5f, 0x77, 0x61, 0x72, 0x70
        /*0062*/ 	.byte	0x73, 0x70, 0x65, 0x63, 0x69, 0x61, 0x6c, 0x69, 0x7a, 0x65, 0x64, 0x2e, 0x68, 0x70, 0x70, 0x00
	.type		__unnamed_1,@object
	.size		__unnamed_1,(.L_0 - __unnamed_1)
__unnamed_1:
        /* <DEDUP_REMOVED lines=173> */
        /*0b42*/ 	.byte	0x74, 0x79, 0x5d, 0x00
.L_0:


//--------------------- .nv.shared._ZN7cutlass13device_kernelINS_4gemm6kernel13GemmUniversalIN4cute5tupleIJiiiiEEENS1_10collective13CollectiveMmaINS1_34MainloopSm90TmaGmmaWarpSpecializedILi8ENS5_IJNS4_1CILi1EEESB_SB_EEENS1_35KernelTmaWarpSpecializedCooperativeEEENS5_IJNSA_ILi384EEENSA_ILi512EEENSA_ILi32EEEEEEaNS5_IJlSB_lEEEaSJ_NS4_8TiledMMAINS4_8MMA_AtomIJNS4_4SM904GMMA27MMA_64x256x32_S32S8S8_SS_TNEEEENS4_6LayoutINS5_IJNSA_ILi2EEESB_SB_EEENS5_IJSB_NSA_ILi0EEEST_EEEEENS5_IJNS4_10UnderscoreESW_SW_EEEEENS4_13SM90_TMA_LOADENS4_14ComposedLayoutINS4_7SwizzleILi1ELi4ELi3EEENS4_18smem_ptr_flag_bitsILi8EEENSQ_INS5_IJNSA_ILi8EEESH_EEENS5_IJSH_SB_EEEEEEEvNS4_8identityESZ_S19_vS1A_EENS_8epilogue10collective6detail29Sm90TmaWarpSpecializedAdapterINS1D_15DefaultEpilogueIaSJ_SJ_NS1C_6thread17LinearCombinationIaLi1EiiLNS1H_9ScaleType4KindE0ELNS_15FloatRoundStyleE2EaEENS1_15EpilogueDefaultEEEEEvvEEEEvNT_6ParamsE --------------------------
	.section	.nv.shared._ZN7cutlass13device_kernelINS_4gemm6kernel13GemmUniversalIN4cute5tupleIJiiiiEEENS1_10collective13CollectiveMmaINS1_34MainloopSm90TmaGmmaWarpSpecializedILi8ENS5_IJNS4_1CILi1EEESB_SB_EEENS1_35KernelTmaWarpSpecializedCooperativeEEENS5_IJNSA_ILi384EEENSA_ILi512EEENSA_ILi32EEEEEEaNS5_IJlSB_lEEEaSJ_NS4_8TiledMMAINS4_8MMA_AtomIJNS4_4SM904GMMA27MMA_64x256x32_S32S8S8_SS_TNEEEENS4_6LayoutINS5_IJNSA_ILi2EEESB_SB_EEENS5_IJSB_NSA_ILi0EEEST_EEEEENS5_IJNS4_10UnderscoreESW_SW_EEEEENS4_13SM90_TMA_LOADENS4_14ComposedLayoutINS4_7SwizzleILi1ELi4ELi3EEENS4_18smem_ptr_flag_bitsILi8EEENSQ_INS5_IJNSA_ILi8EEESH_EEENS5_IJSH_SB_EEEEEEEvNS4_8identityESZ_S19_vS1A_EENS_8epilogue10collective6detail29Sm90TmaWarpSpecializedAdapterINS1D_15DefaultEpilogueIaSJ_SJ_NS1C_6thread17LinearCombinationIaLi1EiiLNS1H_9ScaleType4KindE0ELNS_15FloatRoundStyleE2EaEENS1_15EpilogueDefaultEEEEEvvEEEEvNT_6ParamsE,"aw",@nobits
	.sectionflags	@""
	.align	16
	.zero		1024


//--------------------- .nv.shared.reserved.0     --------------------------
	.section	.nv.shared.reserved.0,"aw",@nobits
	.weak		__nv_reservedSMEM_offset_0_alias
	.size		__nv_reservedSMEM_offset_0_alias, 0, 0
	.other		__nv_reservedSMEM_offset_0_alias,@"STO_CUDA_RESERVED_SHARED STV_DEFAULT"
__nv_reservedSMEM_offset_0_alias:
	.zero		0


//--------------------- .nv.global                --------------------------
	.section	.nv.global,"aw",@nobits
.nv.global:
	.type		_ZN39_INTERNAL_0102b3c9_4_k_cu_83ba469e_59294cute1_E,@object
	.size		_ZN39_INTERNAL_0102b3c9_4_k_cu_83ba469e_59294cute1_E,(_ZN39_INTERNAL_0102b3c9_4_k_cu_83ba469e_59294cuda3std3__45__cpo6cbeginE - _ZN39_INTERNAL_0102b3c9_4_k_cu_83ba469e_59294cute1_E)
_ZN39_INTERNAL_0102b3c9_4_k_cu_83ba469e_59294cute1_E:
	.zero		1
	.type		_ZN39_INTERNAL_0102b3c9_4_k_cu_83ba469e_59294cuda3std3__45__cpo6cbeginE,@object
	.size		_ZN39_INTERNAL_0102b3c9_4_k_cu_83ba469e_59294cuda3std3__45__cpo6cbeginE,(_ZN39_INTERNAL_0102b3c9_4_k_cu_83ba469e_59294cuda3std3__48in_placeE - _ZN39_INTERNAL_0102b3c9_4_k_cu_83ba469e_59294cuda3std3__45__cpo6cbeginE)
_ZN39_INTERNAL_0102b3c9_4_k_cu_83ba469e_59294cuda3std3__45__cpo6cbeginE:
	.zero		1
	.type		_ZN39_INTERNAL_0102b3c9_4_k_cu_83ba469e_59294cuda3std3__48in_placeE,@object
	.size		_ZN39_INTERNAL_0102b3c9_4_k_cu_83ba469e_59294cuda3std3__48in_placeE,(_ZN39_INTERNAL_0102b3c9_4_k_cu_83ba469e_59294cuda3std6ranges3__45__cpo9iter_moveE - _ZN39_INTERNAL_0102b3c9_4_k_cu_83ba469e_59294cuda3std3__48in_placeE)
_ZN39_INTERNAL_0102b3c9_4_k_cu_83ba469e_59294cuda3std3__48in_placeE:
	.zero		1
	.type		_ZN39_INTERNAL_0102b3c9_4_k_cu_83ba469e_59294cuda3std6ranges3__45__cpo9iter_moveE,@object
	.size		_ZN39_INTERNAL_0102b3c9_4_k_cu_83ba469e_59294cuda3std6ranges3__45__cpo9iter_moveE,(_ZN39_INTERNAL_0102b3c9_4_k_cu_83ba469e_59294cuda3std3__45__cpo5beginE - _ZN39_INTERNAL_0102b3c9_4_k_cu_83ba469e_59294cuda3std6ranges3__45__cpo9iter_moveE)
_ZN39_INTERNAL_0102b3c9_4_k_cu_83ba469e_59294cuda3std6ranges3__45__cpo9iter_moveE:
	.zero		1
	.type		_ZN39_INTERNAL_0102b3c9_4_k_cu_83ba469e_59294cuda3std3__45__cpo5beginE,@object
	.size		_ZN39_INTERNAL_0102b3c9_4_k_cu_83ba469e_59294cuda3std3__45__cpo5beginE,(_ZN39_INTERNAL_0102b3c9_4_k_cu_83ba469e_59294cuda3std3__441_GLOBAL__N__0102b3c9_4_k_cu_83ba469e_59296ignoreE - _ZN39_INTERNAL_0102b3c9_4_k_cu_83ba469e_59294cuda3std3__45__cpo5beginE)
_ZN39_INTERNAL_0102b3c9_4_k_cu_83ba469e_59294cuda3std3__45__cpo5beginE:
	.zero		1
	.type		_ZN39_INTERNAL_0102b3c9_4_k_cu_83ba469e_59294cuda3std3__441_GLOBAL__N__0102b3c9_4_k_cu_83ba469e_59296ignoreE,@object
	.size		_ZN39_INTERNAL_0102b3c9_4_k_cu_83ba469e_59294cuda3std3__441_GLOBAL__N__0102b3c9_4_k_cu_83ba469e_59296ignoreE,(_ZN39_INTERNAL_0102b3c9_4_k_cu_83ba469e_59294cute7productE - _ZN39_INTERNAL_0102b3c9_4_k_cu_83ba469e_59294cuda3std3__441_GLOBAL__N__0102b3c9_4_k_cu_83ba469e_59296ignoreE)
_ZN39_INTERNAL_0102b3c9_4_k_cu_83ba469e_59294cuda3std3__441_GLOBAL__N__0102b3c9_4_k_cu_83ba469e_59296ignoreE:
	.zero		1
	.type		_ZN39_INTERNAL_0102b3c9_4_k_cu_83ba469e_59294cute7productE,@object
	.size		_ZN39_INTERNAL_0102b3c9_4_k_cu_83ba469e_59294cute7productE,(_ZN39_INTERNAL_0102b3c9_4_k_cu_83ba469e_59294cuda3std3__45__cpo3endE - _ZN39_INTERNAL_0102b3c9_4_k_cu_83ba469e_59294cute7productE)
_ZN39_INTERNAL_0102b3c9_4_k_cu_83ba469e_59294cute7productE:
	.zero		1
	.type		_ZN39_INTERNAL_0102b3c9_4_k_cu_83ba469e_59294cuda3std3__45__cpo3endE,@object
	.size		_ZN39_INTERNAL_0102b3c9_4_k_cu_83ba469e_59294cuda3std3__45__cpo3endE,(_ZN39_INTERNAL_0102b3c9_4_k_cu_83ba469e_59294cuda3std3__419piecewise_constructE - _ZN39_INTERNAL_0102b3c9_4_k_cu_83ba469e_59294cuda3std3__45__cpo3endE)
_ZN39_INTERNAL_0102b3c9_4_k_cu_83ba469e_59294cuda3std3__45__cpo3endE:
	.zero		1
	.type		_ZN39_INTERNAL_0102b3c9_4_k_cu_83ba469e_59294cuda3std3__419piecewise_constructE,@object
	.size		_ZN39_INTERNAL_0102b3c9_4_k_cu_83ba469e_59294cuda3std3__419piecewise_constructE,(_ZN39_INTERNAL_0102b3c9_4_k_cu_83ba469e_59294cuda3std3__45__cpo4cendE - _ZN39_INTERNAL_0102b3c9_4_k_cu_83ba469e_59294cuda3std3__419piecewise_constructE)
_ZN39_INTERNAL_0102b3c9_4_k_cu_83ba469e_59294cuda3std3__419piecewise_constructE:
	.zero		1
	.type		_ZN39_INTERNAL_0102b3c9_4_k_cu_83ba469e_59294cuda3std3__45__cpo4cendE,@object
	.size		_ZN39_INTERNAL_0102b3c9_4_k_cu_83ba469e_59294cuda3std3__45__cpo4cendE,(_ZN39_INTERNAL_0102b3c9_4_k_cu_83ba469e_59294cuda3std6ranges3__45__cpo4swapE - _ZN39_INTERNAL_0102b3c9_4_k_cu_83ba469e_59294cuda3std3__45__cpo4cendE)
_ZN39_INTERNAL_0102b3c9_4_k_cu_83ba469e_59294cuda3std3__45__cpo4cendE:
	.zero		1
	.type		_ZN39_INTERNAL_0102b3c9_4_k_cu_83ba469e_59294cuda3std6ranges3__45__cpo4swapE,@object
	.size		_ZN39_INTERNAL_0102b3c9_4_k_cu_83ba469e_59294cuda3std6ranges3__45__cpo4swapE,(.L_8 - _ZN39_INTERNAL_0102b3c9_4_k_cu_83ba469e_59294cuda3std6ranges3__45__cpo4swapE)
_ZN39_INTERNAL_0102b3c9_4_k_cu_83ba469e_59294cuda3std6ranges3__45__cpo4swapE:
	.zero		1
.L_8:


//--------------------- .nv.constant0._ZN7cutlass13device_kernelINS_4gemm6kernel13GemmUniversalIN4cute5tupleIJiiiiEEENS1_10collective13CollectiveMmaINS1_34MainloopSm90TmaGmmaWarpSpecializedILi8ENS5_IJNS4_1CILi1EEESB_SB_EEENS1_35KernelTmaWarpSpecializedCooperativeEEENS5_IJNSA_ILi384EEENSA_ILi512EEENSA_ILi32EEEEEEaNS5_IJlSB_lEEEaSJ_NS4_8TiledMMAINS4_8MMA_AtomIJNS4_4SM904GMMA27MMA_64x256x32_S32S8S8_SS_TNEEEENS4_6LayoutINS5_IJNSA_ILi2EEESB_SB_EEENS5_IJSB_NSA_ILi0EEEST_EEEEENS5_IJNS4_10UnderscoreESW_SW_EEEEENS4_13SM90_TMA_LOADENS4_14ComposedLayoutINS4_7SwizzleILi1ELi4ELi3EEENS4_18smem_ptr_flag_bitsILi8EEENSQ_INS5_IJNSA_ILi8EEESH_EEENS5_IJSH_SB_EEEEEEEvNS4_8identityESZ_S19_vS1A_EENS_8epilogue10collective6detail29Sm90TmaWarpSpecializedAdapterINS1D_15DefaultEpilogueIaSJ_SJ_NS1C_6thread17LinearCombinationIaLi1EiiLNS1H_9ScaleType4KindE0ELNS_15FloatRoundStyleE2EaEENS1_15EpilogueDefaultEEEEEvvEEEEvNT_6ParamsE --------------------------
	.section	.nv.constant0._ZN7cutlass13device_kernelINS_4gemm6kernel13GemmUniversalIN4cute5tupleIJiiiiEEENS1_10collective13CollectiveMmaINS1_34MainloopSm90TmaGmmaWarpSpecializedILi8ENS5_IJNS4_1CILi1EEESB_SB_EEENS1_35KernelTmaWarpSpecializedCooperativeEEENS5_IJNSA_ILi384EEENSA_ILi512EEENSA_ILi32EEEEEEaNS5_IJlSB_lEEEaSJ_NS4_8TiledMMAINS4_8MMA_AtomIJNS4_4SM904GMMA27MMA_64x256x32_S32S8S8_SS_TNEEEENS4_6LayoutINS5_IJNSA_ILi2EEESB_SB_EEENS5_IJSB_NSA_ILi0EEEST_EEEEENS5_IJNS4_10UnderscoreESW_SW_EEEEENS4_13SM90_TMA_LOADENS4_14ComposedLayoutINS4_7SwizzleILi1ELi4ELi3EEENS4_18smem_ptr_flag_bitsILi8EEENSQ_INS5_IJNSA_ILi8EEESH_EEENS5_IJSH_SB_EEEEEEEvNS4_8identityESZ_S19_vS1A_EENS_8epilogue10collective6detail29Sm90TmaWarpSpecializedAdapterINS1D_15DefaultEpilogueIaSJ_SJ_NS1C_6thread17LinearCombinationIaLi1EiiLNS1H_9ScaleType4KindE0ELNS_15FloatRoundStyleE2EaEENS1_15EpilogueDefaultEEEEEvvEEEEvNT_6ParamsE,"a",@progbits
	.sectionflags	@""
	.align	4
.nv.constant0._ZN7cutlass13device_kernelINS_4gemm6kernel13GemmUniversalIN4cute5tupleIJiiiiEEENS1_10collective13CollectiveMmaINS1_34MainloopSm90TmaGmmaWarpSpecializedILi8ENS5_IJNS4_1CILi1EEESB_SB_EEENS1_35KernelTmaWarpSpecializedCooperativeEEENS5_IJNSA_ILi384EEENSA_ILi512EEENSA_ILi32EEEEEEaNS5_IJlSB_lEEEaSJ_NS4_8TiledMMAINS4_8MMA_AtomIJNS4_4SM904GMMA27MMA_64x256x32_S32S8S8_SS_TNEEEENS4_6LayoutINS5_IJNSA_ILi2EEESB_SB_EEENS5_IJSB_NSA_ILi0EEEST_EEEEENS5_IJNS4_10UnderscoreESW_SW_EEEEENS4_13SM90_TMA_LOADENS4_14ComposedLayoutINS4_7SwizzleILi1ELi4ELi3EEENS4_18smem_ptr_flag_bitsILi8EEENSQ_INS5_IJNSA_ILi8EEESH_EEENS5_IJSH_SB_EEEEEEEvNS4_8identityESZ_S19_vS1A_EENS_8epilogue10collective6detail29Sm90TmaWarpSpecializedAdapterINS1D_15DefaultEpilogueIaSJ_SJ_NS1C_6thread17LinearCombinationIaLi1EiiLNS1H_9ScaleType4KindE0ELNS_15FloatRoundStyleE2EaEENS1_15EpilogueDefaultEEEEEvvEEEEvNT_6ParamsE:
	.zero		1664


//--------------------- SYMBOLS --------------------------

	.type		.nv.reservedSmem.offset0,@object
	.size		.nv.reservedSmem.offset0,0x4
	.type		__assertfail,@function
